// auto-generated by cutlass_sweep.gemm — config: {"arch": "sm_100", "cluster_m": 2, "cluster_n": 2, "dtype": "bf16", "dtype_b": "bf16", "layout": "nt", "stages": 0, "tile_k": 64, "tile_m": 256, "tile_n": 256}
#include "cutlass/cutlass.h"
#include "cutlass/gemm/collective/collective_builder.hpp"
#include "cutlass/gemm/device/gemm_universal_adapter.h"
#include "cutlass/gemm/kernel/gemm_universal.hpp"
#include "cutlass/epilogue/collective/collective_builder.hpp"

using ElemA = cutlass::bfloat16_t;
using ElemB = cutlass::bfloat16_t;
using ElemCD = cutlass::bfloat16_t;
using Acc  = float;
using TileShape    = cute::Shape<cute::_256, cute::_256, cute::_64>;
using ClusterShape = cute::Shape<cute::_2, cute::_2, cute::_1>;

using CollectiveEpilogue = typename cutlass::epilogue::collective::CollectiveBuilder<
    cutlass::arch::Sm100, cutlass::arch::OpClassTensorOp,
    TileShape, ClusterShape,
    cutlass::epilogue::collective::EpilogueTileAuto,
    Acc, Acc,
    ElemCD, cutlass::layout::RowMajor, 128 / cutlass::sizeof_bits<ElemCD>::value,
    ElemCD, cutlass::layout::RowMajor, 128 / cutlass::sizeof_bits<ElemCD>::value,
    cutlass::epilogue::collective::EpilogueScheduleAuto
  >::CollectiveOp;

using CollectiveMainloop = typename cutlass::gemm::collective::CollectiveBuilder<
    cutlass::arch::Sm100, cutlass::arch::OpClassTensorOp,
    ElemA, cutlass::layout::RowMajor, 128 / cutlass::sizeof_bits<ElemA>::value,
    ElemB, cutlass::layout::ColumnMajor, 128 / cutlass::sizeof_bits<ElemB>::value,
    Acc,
    TileShape, ClusterShape,
    cutlass::gemm::collective::StageCountAutoCarveout<static_cast<int>(sizeof(typename CollectiveEpilogue::SharedStorage))>,
    cutlass::gemm::collective::KernelScheduleAuto
  >::CollectiveOp;

using GemmKernel = cutlass::gemm::kernel::GemmUniversal<
    cute::Shape<int,int,int,int>,
    CollectiveMainloop,
    CollectiveEpilogue
>;
using Gemm = cutlass::gemm::device::GemmUniversalAdapter<GemmKernel>;

// Force the device kernel symbol into the cubin without needing a host main.
auto* _anchor = &cutlass::device_kernel<GemmKernel>;


// ===== COMPILED SASS (sm_100a) =====

	.target	sm_100a

	.elftype	@"ET_EXEC"


//--------------------- .note.nv.tkinfo           --------------------------
	.section	.note.nv.tkinfo,"",@"SHT_NOTE"
	.sectionflags	@"SHF_NOTE_NV_TKINFO"
	.tkinfo
        /*0018*/ 	.word	0x00000002
        /*0030*/ 	.string	""
        /*0030*/ 	.string	"ptxas"
        /*0030*/ 	.string	"Cuda compilation tools, release 13.0, V13.0.88"
        /*0030*/ 	.string	"Build cuda_13.0.r13.0/compiler.36424714_0"
        /*0030*/ 	.string	"-arch sm_100a -m 64 "



//--------------------- .note.nv.cuinfo           --------------------------
	.section	.note.nv.cuinfo,"",@"SHT_NOTE"
	.sectionflags	@"SHF_NOTE_NV_CUINFO"
        /*0018*/ 	.short	0x0002
        /*001a*/ 	.short	0x0064
        /*001c*/ 	.short	0x0082
	.zero		2


//--------------------- .nv.info                  --------------------------
	.section	.nv.info,"",@"SHT_CUDA_INFO"
	.align	4


	//----- nvinfo : EIATTR_REGCOUNT
	.align		4
        /*0000*/ 	.byte	0x04, 0x2f
        /*0002*/ 	.short	(.L_19 - .L_18)
	.align		4
.L_18:
        /*0004*/ 	.word	index@(_ZN7cutlass13device_kernelINS_4gemm6kernel13GemmUniversalIN4cute5tupleIJiiiiEEENS1_10collective13CollectiveMmaINS1_35MainloopSm100TmaUmmaWarpSpecializedILi5ELi2ELi2ENS5_IJNS4_1CILi2EEESB_NSA_ILi1EEEEEEEENS5_IJNSA_ILi256EEESF_NSA_ILi64EEEEEENS_10bfloat16_tENS5_IJlSC_lEEESI_SJ_NS4_8TiledMMAINS4_8MMA_AtomIJNS4_26SM100_MMA_F16BF16_2x1SM_SSISI_SI_fLi256ELi256ELNS4_4UMMA5MajorE0ELSO_0ELNSN_7ScaleInE0ELSP_0EEEEEENS4_6LayoutINS5_IJSC_SC_SC_EEENS5_IJNSA_ILi0EEESU_SU_EEEEENS5_IJNS4_10UnderscoreESX_SX_EEEEENS4_28SM100_TMA_2SM_LOAD_MULTICASTENS4_14ComposedLayoutINS4_7SwizzleILi3ELi4ELi3EEENS4_18smem_ptr_flag_bitsILi16EEENSS_INS5_IJNSA_ILi8EEESG_EEENS5_IJSG_SC_EEEEEEEvNS4_8identityENS4_18SM100_TMA_2SM_LOADES1A_vS1B_EENS_8epilogue10collective18CollectiveEpilogueINS1E_23Sm100TmaWarpSpecializedILi4ELi2ELi64ELb1ELb0EEEJNS5_IJNSA_ILi128EEESF_SG_EEENS5_IJNSS_IS1J_SC_EENSS_ISG_SC_EEEEESI_SJ_SI_SJ_NS1E_6fusion15FusionCallbacksIS1I_NS1O_17LinearCombinationISI_fSI_fLNS_15FloatRoundStyleE2EEES1K_S1N_JEEENS4_5SM1004TMEM4LOAD26SM100_TMEM_LOAD_32dp32b64xENS4_13SM90_TMA_LOADES1A_NS4_39AutoVectorizingCopyWithAssumedAlignmentILi128EEENS4_14SM90_TMA_STOREES1A_S20_S20_EEEvvEEEEvNT_6ParamsE)
        /*0008*/ 	.word	0x000000ad


	//----- nvinfo : EIATTR_FRAME_SIZE
	.align		4
.L_19:
        /*000c*/ 	.byte	0x04, 0x11
        /*000e*/ 	.short	(.L_21 - .L_20)
	.align		4
.L_20:
        /*0010*/ 	.word	index@($__internal_2_$__cuda_sm10x_tcgen05_guardrail_trap_unallocated_columns_being_dealloced)
        /*0014*/ 	.word	0x00000000


	//----- nvinfo : EIATTR_FRAME_SIZE
	.align		4
.L_21:
        /*0018*/ 	.byte	0x04, 0x11
        /*001a*/ 	.short	(.L_23 - .L_22)
	.align		4
.L_22:
        /*001c*/ 	.word	index@($__internal_1_$__cuda_sm10x_tcgen05_guardrail_trap_phase_invalid_during_alloc)
        /*0020*/ 	.word	0x00000000


	//----- nvinfo : EIATTR_FRAME_SIZE
	.align		4
.L_23:
        /*0024*/ 	.byte	0x04, 0x11
        /*0026*/ 	.short	(.L_25 - .L_24)
	.align		4
.L_24:
        /*0028*/ 	.word	index@($__internal_0_$__cuda_sm10x_tcgen05_guardrail_trap_col_being_dealloced_not_returned_by_alloc)
        /*002c*/ 	.word	0x00000000


	//----- nvinfo : EIATTR_FRAME_SIZE
	.align		4
.L_25:
        /*0030*/ 	.byte	0x04, 0x11
        /*0032*/ 	.short	(.L_27 - .L_26)
	.align		4
.L_26:
        /*0034*/ 	.word	index@(_ZN7cutlass13device_kernelINS_4gemm6kernel13GemmUniversalIN4cute5tupleIJiiiiEEENS1_10collective13CollectiveMmaINS1_35MainloopSm100TmaUmmaWarpSpecializedILi5ELi2ELi2ENS5_IJNS4_1CILi2EEESB_NSA_ILi1EEEEEEEENS5_IJNSA_ILi256EEESF_NSA_ILi64EEEEEENS_10bfloat16_tENS5_IJlSC_lEEESI_SJ_NS4_8TiledMMAINS4_8MMA_AtomIJNS4_26SM100_MMA_F16BF16_2x1SM_SSISI_SI_fLi256ELi256ELNS4_4UMMA5MajorE0ELSO_0ELNSN_7ScaleInE0ELSP_0EEEEEENS4_6LayoutINS5_IJSC_SC_SC_EEENS5_IJNSA_ILi0EEESU_SU_EEEEENS5_IJNS4_10UnderscoreESX_SX_EEEEENS4_28SM100_TMA_2SM_LOAD_MULTICASTENS4_14ComposedLayoutINS4_7SwizzleILi3ELi4ELi3EEENS4_18smem_ptr_flag_bitsILi16EEENSS_INS5_IJNSA_ILi8EEESG_EEENS5_IJSG_SC_EEEEEEEvNS4_8identityENS4_18SM100_TMA_2SM_LOADES1A_vS1B_EENS_8epilogue10collective18CollectiveEpilogueINS1E_23Sm100TmaWarpSpecializedILi4ELi2ELi64ELb1ELb0EEEJNS5_IJNSA_ILi128EEESF_SG_EEENS5_IJNSS_IS1J_SC_EENSS_ISG_SC_EEEEESI_SJ_SI_SJ_NS1E_6fusion15FusionCallbacksIS1I_NS1O_17LinearCombinationISI_fSI_fLNS_15FloatRoundStyleE2EEES1K_S1N_JEEENS4_5SM1004TMEM4LOAD26SM100_TMEM_LOAD_32dp32b64xENS4_13SM90_TMA_LOADES1A_NS4_39AutoVectorizingCopyWithAssumedAlignmentILi128EEENS4_14SM90_TMA_STOREES1A_S20_S20_EEEvvEEEEvNT_6ParamsE)
        /*0038*/ 	.word	0x00000000


	//----- nvinfo : EIATTR_MIN_STACK_SIZE
	.align		4
.L_27:
        /*003c*/ 	.byte	0x04, 0x12
        /*003e*/ 	.short	(.L_29 - .L_28)
	.align		4
.L_28:
        /*0040*/ 	.word	index@(_ZN7cutlass13device_kernelINS_4gemm6kernel13GemmUniversalIN4cute5tupleIJiiiiEEENS1_10collective13CollectiveMmaINS1_35MainloopSm100TmaUmmaWarpSpecializedILi5ELi2ELi2ENS5_IJNS4_1CILi2EEESB_NSA_ILi1EEEEEEEENS5_IJNSA_ILi256EEESF_NSA_ILi64EEEEEENS_10bfloat16_tENS5_IJlSC_lEEESI_SJ_NS4_8TiledMMAINS4_8MMA_AtomIJNS4_26SM100_MMA_F16BF16_2x1SM_SSISI_SI_fLi256ELi256ELNS4_4UMMA5MajorE0ELSO_0ELNSN_7ScaleInE0ELSP_0EEEEEENS4_6LayoutINS5_IJSC_SC_SC_EEENS5_IJNSA_ILi0EEESU_SU_EEEEENS5_IJNS4_10UnderscoreESX_SX_EEEEENS4_28SM100_TMA_2SM_LOAD_MULTICASTENS4_14ComposedLayoutINS4_7SwizzleILi3ELi4ELi3EEENS4_18smem_ptr_flag_bitsILi16EEENSS_INS5_IJNSA_ILi8EEESG_EEENS5_IJSG_SC_EEEEEEEvNS4_8identityENS4_18SM100_TMA_2SM_LOADES1A_vS1B_EENS_8epilogue10collective18CollectiveEpilogueINS1E_23Sm100TmaWarpSpecializedILi4ELi2ELi64ELb1ELb0EEEJNS5_IJNSA_ILi128EEESF_SG_EEENS5_IJNSS_IS1J_SC_EENSS_ISG_SC_EEEEESI_SJ_SI_SJ_NS1E_6fusion15FusionCallbacksIS1I_NS1O_17LinearCombinationISI_fSI_fLNS_15FloatRoundStyleE2EEES1K_S1N_JEEENS4_5SM1004TMEM4LOAD26SM100_TMEM_LOAD_32dp32b64xENS4_13SM90_TMA_LOADES1A_NS4_39AutoVectorizingCopyWithAssumedAlignmentILi128EEENS4_14SM90_TMA_STOREES1A_S20_S20_EEEvvEEEEvNT_6ParamsE)
        /*0044*/ 	.word	0x00000000
.L_29:


//--------------------- .nv.compat                --------------------------
	.section	.nv.compat,"",@"SHT_CUDA_COMPAT_INFO"
	.align	4
        /*0000*/ 	.byte	0x02, 0x09, 0x01, 0x00, 0x02, 0x02, 0x02, 0x00, 0x02, 0x05, 0x05, 0x00, 0x03, 0x07, 0x01, 0x01
        /*0010*/ 	.byte	0x02, 0x03, 0x01, 0x00, 0x02, 0x06, 0x01, 0x00, 0x04, 0x0b, 0x08, 0x00, 0x09, 0x00, 0x00, 0x00
        /*0020*/ 	.byte	0x00, 0x00, 0x00, 0x00


//--------------------- .nv.info._ZN7cutlass13device_kernelINS_4gemm6kernel13GemmUniversalIN4cute5tupleIJiiiiEEENS1_10collective13CollectiveMmaINS1_35MainloopSm100TmaUmmaWarpSpecializedILi5ELi2ELi2ENS5_IJNS4_1CILi2EEESB_NSA_ILi1EEEEEEEENS5_IJNSA_ILi256EEESF_NSA_ILi64EEEEEENS_10bfloat16_tENS5_IJlSC_lEEESI_SJ_NS4_8TiledMMAINS4_8MMA_AtomIJNS4_26SM100_MMA_F16BF16_2x1SM_SSISI_SI_fLi256ELi256ELNS4_4UMMA5MajorE0ELSO_0ELNSN_7ScaleInE0ELSP_0EEEEEENS4_6LayoutINS5_IJSC_SC_SC_EEENS5_IJNSA_ILi0EEESU_SU_EEEEENS5_IJNS4_10UnderscoreESX_SX_EEEEENS4_28SM100_TMA_2SM_LOAD_MULTICASTENS4_14ComposedLayoutINS4_7SwizzleILi3ELi4ELi3EEENS4_18smem_ptr_flag_bitsILi16EEENSS_INS5_IJNSA_ILi8EEESG_EEENS5_IJSG_SC_EEEEEEEvNS4_8identityENS4_18SM100_TMA_2SM_LOADES1A_vS1B_EENS_8epilogue10collective18CollectiveEpilogueINS1E_23Sm100TmaWarpSpecializedILi4ELi2ELi64ELb1ELb0EEEJNS5_IJNSA_ILi128EEESF_SG_EEENS5_IJNSS_IS1J_SC_EENSS_ISG_SC_EEEEESI_SJ_SI_SJ_NS1E_6fusion15FusionCallbacksIS1I_NS1O_17LinearCombinationISI_fSI_fLNS_15FloatRoundStyleE2EEES1K_S1N_JEEENS4_5SM1004TMEM4LOAD26SM100_TMEM_LOAD_32dp32b64xENS4_13SM90_TMA_LOADES1A_NS4_39AutoVectorizingCopyWithAssumedAlignmentILi128EEENS4_14SM90_TMA_STOREES1A_S20_S20_EEEvvEEEEvNT_6ParamsE --------------------------
	.section	.nv.info._ZN7cutlass13device_kernelINS_4gemm6kernel13GemmUniversalIN4cute5tupleIJiiiiEEENS1_10collective13CollectiveMmaINS1_35MainloopSm100TmaUmmaWarpSpecializedILi5ELi2ELi2ENS5_IJNS4_1CILi2EEESB_NSA_ILi1EEEEEEEENS5_IJNSA_ILi256EEESF_NSA_ILi64EEEEEENS_10bfloat16_tENS5_IJlSC_lEEESI_SJ_NS4_8TiledMMAINS4_8MMA_AtomIJNS4_26SM100_MMA_F16BF16_2x1SM_SSISI_SI_fLi256ELi256ELNS4_4UMMA5MajorE0ELSO_0ELNSN_7ScaleInE0ELSP_0EEEEEENS4_6LayoutINS5_IJSC_SC_SC_EEENS5_IJNSA_ILi0EEESU_SU_EEEEENS5_IJNS4_10UnderscoreESX_SX_EEEEENS4_28SM100_TMA_2SM_LOAD_MULTICASTENS4_14ComposedLayoutINS4_7SwizzleILi3ELi4ELi3EEENS4_18smem_ptr_flag_bitsILi16EEENSS_INS5_IJNSA_ILi8EEESG_EEENS5_IJSG_SC_EEEEEEEvNS4_8identityENS4_18SM100_TMA_2SM_LOADES1A_vS1B_EENS_8epilogue10collective18CollectiveEpilogueINS1E_23Sm100TmaWarpSpecializedILi4ELi2ELi64ELb1ELb0EEEJNS5_IJNSA_ILi128EEESF_SG_EEENS5_IJNSS_IS1J_SC_EENSS_ISG_SC_EEEEESI_SJ_SI_SJ_NS1E_6fusion15FusionCallbacksIS1I_NS1O_17LinearCombinationISI_fSI_fLNS_15FloatRoundStyleE2EEES1K_S1N_JEEENS4_5SM1004TMEM4LOAD26SM100_TMEM_LOAD_32dp32b64xENS4_13SM90_TMA_LOADES1A_NS4_39AutoVectorizingCopyWithAssumedAlignmentILi128EEENS4_14SM90_TMA_STOREES1A_S20_S20_EEEvvEEEEvNT_6ParamsE,"",@"SHT_CUDA_INFO"
	.sectionflags	@""
	.align	4


	//----- nvinfo : EIATTR_CUDA_API_VERSION
	.align		4
        /*0000*/ 	.byte	0x04, 0x37
        /*0002*/ 	.short	(.L_31 - .L_30)
.L_30:
        /*0004*/ 	.word	0x00000082


	//----- nvinfo : EIATTR_KPARAM_INFO
	.align		4
.L_31:
        /*0008*/ 	.byte	0x04, 0x17
        /*000a*/ 	.short	(.L_33 - .L_32)
.L_32:
        /*000c*/ 	.word	0x00000000
        /*0010*/ 	.short	0x0000
        /*0012*/ 	.short	0x0000
        /*0014*/ 	.byte	0x00, 0xf0, 0x01, 0x20


	//----- nvinfo : EIATTR_AT_ENTRY_FRAGMENTS
	.align		4
.L_33:
        /*0018*/ 	.byte	0x04, 0x4f
        /*001a*/ 	.short	(.L_35 - .L_34)


	//   ....[0]....
.L_34:
        /*001c*/ 	.word	0x00000007


	//----- nvinfo : EIATTR_RESERVED_SMEM_USED
	.align		4
.L_35:
        /*0020*/ 	.byte	0x01, 0x41
	.zero		2


	//----- nvinfo : EIATTR_SPARSE_MMA_MASK
	.align		4
        /*0024*/ 	.byte	0x03, 0x50
        /*0026*/ 	.short	0x0000


	//----- nvinfo : EIATTR_TCGEN05_2CTA_USED
	.align		4
        /*0028*/ 	.byte	0x01, 0x52
	.zero		2


	//----- nvinfo : EIATTR_MAXREG_COUNT
	.align		4
        /*002c*/ 	.byte	0x03, 0x1b
        /*002e*/ 	.short	0x00ff


	//----- nvinfo : EIATTR_NUM_BARRIERS
	.align		4
        /*0030*/ 	.byte	0x02, 0x4c
        /*0032*/ 	.byte	0x07
	.zero		1


	//----- nvinfo : EIATTR_EXTERNS
	.align		4
        /*0034*/ 	.byte	0x04, 0x0f
        /*0036*/ 	.short	(.L_37 - .L_36)


	//   ....[0]....
	.align		4
.L_36:
        /*0038*/ 	.word	index@(__assertfail)


	//----- nvinfo : EIATTR_MERCURY_ISA_VERSION
	.align		4
.L_37:
        /*003c*/ 	.byte	0x03, 0x5f
        /*003e*/ 	.short	0x0101


	//----- nvinfo : EIATTR_INT_WARP_WIDE_INSTR_OFFSETS
	.align		4
        /*0040*/ 	.byte	0x04, 0x31
        /*0042*/ 	.short	(.L_39 - .L_38)


	//   ....[0]....
.L_38:
        /*0044*/ 	.word	0x00000d50


	//   ....[1]....
        /*0048*/ 	.word	0x00000df0


	//   ....[2]....
        /*004c*/ 	.word	0x00004200


	//   ....[3]....
        /*0050*/ 	.word	0x00004220


	//   ....[4]....
        /*0054*/ 	.word	0x00004250


	//   ....[5]....
        /*0058*/ 	.word	0x00004d90


	//   ....[6]....
        /*005c*/ 	.word	0x00004e00


	//   ....[7]....
        /*0060*/ 	.word	0x00004ee0


	//   ....[8]....
        /*0064*/ 	.word	0x00004f60


	//   ....[9]....
        /*0068*/ 	.word	0x00005060


	//   ....[10]....
        /*006c*/ 	.word	0x000050e0


	//   ....[11]....
        /*0070*/ 	.word	0x000051d0


	//   ....[12]....
        /*0074*/ 	.word	0x00005280


	//----- nvinfo : EIATTR_COOP_GROUP_MASK_REGIDS
	.align		4
.L_39:
        /*0078*/ 	.byte	0x04, 0x29
        /*007a*/ 	.short	(.L_41 - .L_40)


	//   ....[0]....
.L_40:
        /*007c*/ 	.word	0xffffffff


	//   ....[1]....
        /*0080*/ 	.word	0xffffffff


	//   ....[2]....
        /*0084*/ 	.word	0xffffffff


	//   ....[3]....
        /*0088*/ 	.word	0xffffffff


	//   ....[4]....
        /*008c*/ 	.word	0xffffffff


	//   ....[5]....
        /*0090*/ 	.word	0xffffffff


	//   ....[6]....
        /*0094*/ 	.word	0xffffffff


	//   ....[7]....
        /*0098*/ 	.word	0xffffffff


	//   ....[8]....
        /*009c*/ 	.word	0xffffffff


	//   ....[9]....
        /*00a0*/ 	.word	0xffffffff


	//   ....[10]....
        /*00a4*/ 	.word	0xffffffff


	//   ....[11]....
        /*00a8*/ 	.word	0xffffffff


	//   ....[12]....
        /*00ac*/ 	.word	0xffffffff


	//   ....[13]....
        /*00b0*/ 	.word	0xffffffff


	//----- nvinfo : EIATTR_COOP_GROUP_INSTR_OFFSETS
	.align		4
.L_41:
        /*00b4*/ 	.byte	0x04, 0x28
        /*00b6*/ 	.short	(.L_43 - .L_42)


	//   ....[0]....
.L_42:
        /*00b8*/ 	.word	0x000000b0


	//   ....[1]....
        /*00bc*/ 	.word	0x00000520


	//   ....[2]....
        /*00c0*/ 	.word	0x00000700


	//   ....[3]....
        /*00c4*/ 	.word	0x00000890


	//   ....[4]....
        /*00c8*/ 	.word	0x00000980


	//   ....[5]....
        /*00cc*/ 	.word	0x00000ae0


	//   ....[6]....
        /*00d0*/ 	.word	0x00000c30


	//   ....[7]....
        /*00d4*/ 	.word	0x00000e70


	//   ....[8]....
        /*00d8*/ 	.word	0x000021c0


	//   ....[9]....
        /*00dc*/ 	.word	0x00003100


	//   ....[10]....
        /*00e0*/ 	.word	0x000035d0


	//   ....[11]....
        /*00e4*/ 	.word	0x00003600


	//   ....[12]....
        /*00e8*/ 	.word	0x00004100


	//   ....[13]....
        /*00ec*/ 	.word	0x00004310


	//----- nvinfo : EIATTR_VRC_CTA_INIT_COUNT
	.align		4
.L_43:
        /*00f0*/ 	.byte	0x02, 0x4a
        /*00f2*/ 	.byte	0x80
	.zero		1


	//----- nvinfo : EIATTR_SYSCALL_OFFSETS
	.align		4
        /*00f4*/ 	.byte	0x04, 0x46
        /*00f6*/ 	.short	(.L_45 - .L_44)


	//   ....[0]....
.L_44:
        /*00f8*/ 	.word	0x00005f00


	//   ....[1]....
        /*00fc*/ 	.word	0x00005ff0


	//   ....[2]....
        /*0100*/ 	.word	0x000069d0


	//   ....[3]....
        /*0104*/ 	.word	0x00007e20


	//   ....[4]....
        /*0108*/ 	.word	0x00009250


	//   ....[5]....
        /*010c*/ 	.word	0x0000a670


	//----- nvinfo : EIATTR_MBARRIER_INSTR_OFFSETS
	.align		4
.L_45:
        /*0110*/ 	.byte	0x04, 0x39
        /*0112*/ 	.short	(.L_47 - .L_46)


	//   ....[0]....
.L_46:
        /*0114*/ 	.word	0x00000650
        /*0118*/ 	.word	0x000000ff
        /*011c*/ 	.word	0x00000000
        /*0120*/ 	.short	0x0100
        /*0122*/ 	.byte	0x04
	.zero		1


	//   ....[1]....
        /*0124*/ 	.word	0x00000660
        /*0128*/ 	.word	0x000000ff
        /*012c*/ 	.word	0x00000028
        /*0130*/ 	.short	0x0100
        /*0132*/ 	.byte	0x04
	.zero		1


	//   ....[2]....
        /*0134*/ 	.word	0x00000670
        /*0138*/ 	.word	0x000000ff
        /*013c*/ 	.word	0x00000008
        /*0140*/ 	.short	0x0100
        /*0142*/ 	.byte	0x04
	.zero		1


	//   ....[3]....
        /*0144*/ 	.word	0x00000680
        /*0148*/ 	.word	0x000000ff
        /*014c*/ 	.word	0x00000030
        /*0150*/ 	.short	0x0100
        /*0152*/ 	.byte	0x04
	.zero		1


	//   ....[4]....
        /*0154*/ 	.word	0x00000690
        /*0158*/ 	.word	0x000000ff
        /*015c*/ 	.word	0x00000010
        /*0160*/ 	.short	0x0100
        /*0162*/ 	.byte	0x04
	.zero		1


	//   ....[5]....
        /*0164*/ 	.word	0x000006a0
        /*0168*/ 	.word	0x000000ff
        /*016c*/ 	.word	0x00000038
        /*0170*/ 	.short	0x0100
        /*0172*/ 	.byte	0x04
	.zero		1


	//   ....[6]....
        /*0174*/ 	.word	0x000006b0
        /*0178*/ 	.word	0x000000ff
        /*017c*/ 	.word	0x00000018
        /*0180*/ 	.short	0x0100
        /*0182*/ 	.byte	0x04
	.zero		1


	//   ....[7]....
        /*0184*/ 	.word	0x000006c0
        /*0188*/ 	.word	0x000000ff
        /*018c*/ 	.word	0x00000040
        /*0190*/ 	.short	0x0100
        /*0192*/ 	.byte	0x04
	.zero		1


	//   ....[8]....
        /*0194*/ 	.word	0x000006d0
        /*0198*/ 	.word	0x000000ff
        /*019c*/ 	.word	0x00000020
        /*01a0*/ 	.short	0x0100
        /*01a2*/ 	.byte	0x04
	.zero		1


	//   ....[9]....
        /*01a4*/ 	.word	0x000006e0
        /*01a8*/ 	.word	0x000000ff
        /*01ac*/ 	.word	0x00000048
        /*01b0*/ 	.short	0x0100
        /*01b2*/ 	.byte	0x04
	.zero		1


	//   ....[10]....
        /*01b4*/ 	.word	0x00000800
        /*01b8*/ 	.word	0x000000ff
        /*01bc*/ 	.word	0x00000050
        /*01c0*/ 	.short	0x0100
        /*01c2*/ 	.byte	0x04
	.zero		1


	//   ....[11]....
        /*01c4*/ 	.word	0x00000810
        /*01c8*/ 	.word	0x000000ff
        /*01cc*/ 	.word	0x00000070
        /*01d0*/ 	.short	0x0100
        /*01d2*/ 	.byte	0x04
	.zero		1


	//   ....[12]....
        /*01d4*/ 	.word	0x00000820
        /*01d8*/ 	.word	0x000000ff
        /*01dc*/ 	.word	0x00000058
        /*01e0*/ 	.short	0x0100
        /*01e2*/ 	.byte	0x04
	.zero		1


	//   ....[13]....
        /*01e4*/ 	.word	0x00000830
        /*01e8*/ 	.word	0x000000ff
        /*01ec*/ 	.word	0x00000078
        /*01f0*/ 	.short	0x0100
        /*01f2*/ 	.byte	0x04
	.zero		1


	//   ....[14]....
        /*01f4*/ 	.word	0x00000840
        /*01f8*/ 	.word	0x000000ff
        /*01fc*/ 	.word	0x00000060
        /*0200*/ 	.short	0x0100
        /*0202*/ 	.byte	0x04
	.zero		1


	//   ....[15]....
        /*0204*/ 	.word	0x00000850
        /*0208*/ 	.word	0x000000ff
        /*020c*/ 	.word	0x00000080
        /*0210*/ 	.short	0x0100
        /*0212*/ 	.byte	0x04
	.zero		1


	//   ....[16]....
        /*0214*/ 	.word	0x00000860
        /*0218*/ 	.word	0x000000ff
        /*021c*/ 	.word	0x00000068
        /*0220*/ 	.short	0x0100
        /*0222*/ 	.byte	0x04
	.zero		1


	//   ....[17]....
        /*0224*/ 	.word	0x00000870
        /*0228*/ 	.word	0x000000ff
        /*022c*/ 	.word	0x00000088
        /*0230*/ 	.short	0x0100
        /*0232*/ 	.byte	0x04
	.zero		1


	//   ....[18]....
        /*0234*/ 	.word	0x00000950
        /*0238*/ 	.word	0x000000ff
        /*023c*/ 	.word	0x00000090
        /*0240*/ 	.short	0x0100
        /*0242*/ 	.byte	0x06
	.zero		1


	//   ....[19]....
        /*0244*/ 	.word	0x00000960
        /*0248*/ 	.word	0x000000ff
        /*024c*/ 	.word	0x00000098
        /*0250*/ 	.short	0x0100
        /*0252*/ 	.byte	0x06
	.zero		1


	//   ....[20]....
        /*0254*/ 	.word	0x00000a90
        /*0258*/ 	.word	0x000000ff
        /*025c*/ 	.word	0x000000a0
        /*0260*/ 	.short	0x0100
        /*0262*/ 	.byte	0x06
	.zero		1


	//   ....[21]....
        /*0264*/ 	.word	0x00000aa0
        /*0268*/ 	.word	0x000000ff
        /*026c*/ 	.word	0x000000b0
        /*0270*/ 	.short	0x0100
        /*0272*/ 	.byte	0x06
	.zero		1


	//   ....[22]....
        /*0274*/ 	.word	0x00000ab0
        /*0278*/ 	.word	0x000000ff
        /*027c*/ 	.word	0x000000a8
        /*0280*/ 	.short	0x0100
        /*0282*/ 	.byte	0x06
	.zero		1


	//   ....[23]....
        /*0284*/ 	.word	0x00000ac0
        /*0288*/ 	.word	0x000000ff
        /*028c*/ 	.word	0x000000b8
        /*0290*/ 	.short	0x0100
        /*0292*/ 	.byte	0x06
	.zero		1


	//   ....[24]....
        /*0294*/ 	.word	0x00000be0
        /*0298*/ 	.word	0x000000ff
        /*029c*/ 	.word	0x000000c0
        /*02a0*/ 	.short	0x0100
        /*02a2*/ 	.byte	0x04
	.zero		1


	//   ....[25]....
        /*02a4*/ 	.word	0x00000bf0
        /*02a8*/ 	.word	0x000000ff
        /*02ac*/ 	.word	0x000000d0
        /*02b0*/ 	.short	0x0100
        /*02b2*/ 	.byte	0x04
	.zero		1


	//   ....[26]....
        /*02b4*/ 	.word	0x00000c00
        /*02b8*/ 	.word	0x000000ff
        /*02bc*/ 	.word	0x000000c8
        /*02c0*/ 	.short	0x0100
        /*02c2*/ 	.byte	0x04
	.zero		1


	//   ....[27]....
        /*02c4*/ 	.word	0x00000c10
        /*02c8*/ 	.word	0x000000ff
        /*02cc*/ 	.word	0x000000d8
        /*02d0*/ 	.short	0x0100
        /*02d2*/ 	.byte	0x04
	.zero		1


	//   ....[28]....
        /*02d4*/ 	.word	0x00000d00
        /*02d8*/ 	.word	0x000000ff
        /*02dc*/ 	.word	0x000000e0
        /*02e0*/ 	.short	0x0100
        /*02e2*/ 	.byte	0x04
	.zero		1


	//   ....[29]....
        /*02e4*/ 	.word	0x00000d10
        /*02e8*/ 	.word	0x000000ff
        /*02ec*/ 	.word	0x000000f0
        /*02f0*/ 	.short	0x0100
        /*02f2*/ 	.byte	0x04
	.zero		1


	//   ....[30]....
        /*02f4*/ 	.word	0x00000d20
        /*02f8*/ 	.word	0x000000ff
        /*02fc*/ 	.word	0x000000e8
        /*0300*/ 	.short	0x0100
        /*0302*/ 	.byte	0x04
	.zero		1


	//   ....[31]....
        /*0304*/ 	.word	0x00000d30
        /*0308*/ 	.word	0x000000ff
        /*030c*/ 	.word	0x000000f8
        /*0310*/ 	.short	0x0100
        /*0312*/ 	.byte	0x04
	.zero		1


	//   ....[32]....
        /*0314*/ 	.word	0x00000e30
        /*0318*/ 	.word	0x000000ff
        /*031c*/ 	.word	0x00000100
        /*0320*/ 	.short	0x0100
        /*0322*/ 	.byte	0x06
	.zero		1


	//   ....[33]....
        /*0324*/ 	.word	0x000019e0
        /*0328*/ 	.word	0x00000003
        /*032c*/ 	.word	0x000000f0
        /*0330*/ 	.short	0x010a
        /*0332*/ 	.byte	0xff
	.zero		1


	//   ....[34]....
        /*0334*/ 	.word	0x00001a10
        /*0338*/ 	.word	0x00000003
        /*033c*/ 	.word	0x000000e0
        /*0340*/ 	.short	0x0101
        /*0342*/ 	.byte	0xff
	.zero		1


	//   ....[35]....
        /*0344*/ 	.word	0x00001ad0
        /*0348*/ 	.word	0x000000ff
        /*034c*/ 	.word	0x00000028
        /*0350*/ 	.short	0x010a
        /*0352*/ 	.byte	0x04
	.zero		1


	//   ....[36]....
        /*0354*/ 	.word	0x00001ba0
        /*0358*/ 	.word	0x000000ff
        /*035c*/ 	.word	0x00000028
        /*0360*/ 	.short	0x010a
        /*0362*/ 	.byte	0x21
	.zero		1


	//   ....[37]....
        /*0364*/ 	.word	0x00001d50
        /*0368*/ 	.word	0x000000ff
        /*036c*/ 	.word	0x00000028
        /*0370*/ 	.short	0x010a
        /*0372*/ 	.byte	0x05
	.zero		1


	//   ....[38]....
        /*0374*/ 	.word	0x00001e60
        /*0378*/ 	.word	0x000000ff
        /*037c*/ 	.word	0x00000098
        /*0380*/ 	.short	0x0101
        /*0382*/ 	.byte	0x06
	.zero		1


	//   ....[39]....
        /*0384*/ 	.word	0x00001e80
        /*0388*/ 	.word	0x000000ff
        /*038c*/ 	.word	0x00000028
        /*0390*/ 	.short	0x010a
        /*0392*/ 	.byte	0x04
	.zero		1


	//   ....[40]....
        /*0394*/ 	.word	0x00001f00
        /*0398*/ 	.word	0x000000ff
        /*039c*/ 	.word	0x00000028
        /*03a0*/ 	.short	0x010a
        /*03a2*/ 	.byte	0x11
	.zero		1


	//   ....[41]....
        /*03a4*/ 	.word	0x00002090
        /*03a8*/ 	.word	0x000000ff
        /*03ac*/ 	.word	0x00000028
        /*03b0*/ 	.short	0x010a
        /*03b2*/ 	.byte	0x05
	.zero		1


	//   ....[42]....
        /*03b4*/ 	.word	0x000021f0
        /*03b8*/ 	.word	0x00000003
        /*03bc*/ 	.word	0x000000a0
        /*03c0*/ 	.short	0x010a
        /*03c2*/ 	.byte	0xff
	.zero		1


	//   ....[43]....
        /*03c4*/ 	.word	0x00002340
        /*03c8*/ 	.word	0x00000000
        /*03cc*/ 	.word	0x00000000
        /*03d0*/ 	.short	0x0101
        /*03d2*/ 	.byte	0xff
	.zero		1


	//   ....[44]....
        /*03d4*/ 	.word	0x000028f0
        /*03d8*/ 	.word	0x000000ff
        /*03dc*/ 	.word	0x00000000
        /*03e0*/ 	.short	0x010a
        /*03e2*/ 	.byte	0x04
	.zero		1


	//   ....[45]....
        /*03e4*/ 	.word	0x00002980
        /*03e8*/ 	.word	0x000000ff
        /*03ec*/ 	.word	0x00000000
        /*03f0*/ 	.short	0x010a
        /*03f2*/ 	.byte	0x05
	.zero		1


	//   ....[46]....
        /*03f4*/ 	.word	0x00002a10
        /*03f8*/ 	.word	0x000000ff
        /*03fc*/ 	.word	0x00000000
        /*0400*/ 	.short	0x010a
        /*0402*/ 	.byte	0x05
	.zero		1


	//   ....[47]....
        /*0404*/ 	.word	0x00002aa0
        /*0408*/ 	.word	0x000000ff
        /*040c*/ 	.word	0x00000000
        /*0410*/ 	.short	0x010a
        /*0412*/ 	.byte	0x05
	.zero		1


	//   ....[48]....
        /*0414*/ 	.word	0x00002b40
        /*0418*/ 	.word	0x00000000
        /*041c*/ 	.word	0x00000000
        /*0420*/ 	.short	0x010a
        /*0422*/ 	.byte	0xff
	.zero		1


	//   ....[49]....
        /*0424*/ 	.word	0x00002c60
        /*0428*/ 	.word	0x00000002
        /*042c*/ 	.word	0x000000e0
        /*0430*/ 	.short	0x010a
        /*0432*/ 	.byte	0xff
	.zero		1


	//   ....[50]....
        /*0434*/ 	.word	0x00002cc0
        /*0438*/ 	.word	0x00000004
        /*043c*/ 	.word	0x00000000
        /*0440*/ 	.short	0x0101
        /*0442*/ 	.byte	0xff
	.zero		1


	//   ....[51]....
        /*0444*/ 	.word	0x00002ce0
        /*0448*/ 	.word	0x000000ff
        /*044c*/ 	.word	0x000000b0
        /*0450*/ 	.short	0x010a
        /*0452*/ 	.byte	0x04
	.zero		1


	//   ....[52]....
        /*0454*/ 	.word	0x00002e00
        /*0458*/ 	.word	0x00000002
        /*045c*/ 	.word	0x000000a0
        /*0460*/ 	.short	0x010a
        /*0462*/ 	.byte	0xff
	.zero		1


	//   ....[53]....
        /*0464*/ 	.word	0x00002f10
        /*0468*/ 	.word	0x00000002
        /*046c*/ 	.word	0x00000000
        /*0470*/ 	.short	0x0101
        /*0472*/ 	.byte	0xff
	.zero		1


	//   ....[54]....
        /*0474*/ 	.word	0x00002fa0
        /*0478*/ 	.word	0x000000ff
        /*047c*/ 	.word	0x000000b0
        /*0480*/ 	.short	0x0106
        /*0482*/ 	.byte	0x04
	.zero		1


	//   ....[55]....
        /*0484*/ 	.word	0x00002fc0
        /*0488*/ 	.word	0x000000ff
        /*048c*/ 	.word	0x000000b0
        /*0490*/ 	.short	0x010a
        /*0492*/ 	.byte	0x04
	.zero		1


	//   ....[56]....
        /*0494*/ 	.word	0x00003050
        /*0498*/ 	.word	0x000000ff
        /*049c*/ 	.word	0x000000b0
        /*04a0*/ 	.short	0x0106
        /*04a2*/ 	.byte	0x07
	.zero		1


	//   ....[57]....
        /*04a4*/ 	.word	0x00003090
        /*04a8*/ 	.word	0x00000000
        /*04ac*/ 	.word	0x000000b0
        /*04b0*/ 	.short	0x010a
        /*04b2*/ 	.byte	0xff
	.zero		1


	//   ....[58]....
        /*04b4*/ 	.word	0x000032d0
        /*04b8*/ 	.word	0x000000ff
        /*04bc*/ 	.word	0x00000008
        /*04c0*/ 	.short	0x010a
        /*04c2*/ 	.byte	0x05
	.zero		1


	//   ....[59]....
        /*04c4*/ 	.word	0x000032f0
        /*04c8*/ 	.word	0x000000ff
        /*04cc*/ 	.word	0x00000008
        /*04d0*/ 	.short	0x010a
        /*04d2*/ 	.byte	0x05
	.zero		1


	//   ....[60]....
        /*04d4*/ 	.word	0x00003480
        /*04d8*/ 	.word	0x000000ff
        /*04dc*/ 	.word	0x00000008
        /*04e0*/ 	.short	0x010a
        /*04e2*/ 	.byte	0x05
	.zero		1


	//   ....[61]....
        /*04e4*/ 	.word	0x000034a0
        /*04e8*/ 	.word	0x000000ff
        /*04ec*/ 	.word	0x00000008
        /*04f0*/ 	.short	0x010a
        /*04f2*/ 	.byte	0x05
	.zero		1


	//   ....[62]....
        /*04f4*/ 	.word	0x00003560
        /*04f8*/ 	.word	0x000000ff
        /*04fc*/ 	.word	0x00000000
        /*0500*/ 	.short	0x0101
        /*0502*/ 	.byte	0x04
	.zero		1


	//   ....[63]....
        /*0504*/ 	.word	0x000038a0
        /*0508*/ 	.word	0x00000000
        /*050c*/ 	.word	0x000000a0
        /*0510*/ 	.short	0x010a
        /*0512*/ 	.byte	0xff
	.zero		1


	//   ....[64]....
        /*0514*/ 	.word	0x00003960
        /*0518*/ 	.word	0x00000000
        /*051c*/ 	.word	0x00000000
        /*0520*/ 	.short	0x0101
        /*0522*/ 	.byte	0xff
	.zero		1


	//   ....[65]....
        /*0524*/ 	.word	0x00003a20
        /*0528*/ 	.word	0x000000ff
        /*052c*/ 	.word	0x00000000
        /*0530*/ 	.short	0x010a
        /*0532*/ 	.byte	0x04
	.zero		1


	//   ....[66]....
        /*0534*/ 	.word	0x00003a30
        /*0538*/ 	.word	0x000000ff
        /*053c*/ 	.word	0x000000d0
        /*0540*/ 	.short	0x010a
        /*0542*/ 	.byte	0x1f
	.zero		1


	//   ....[67]....
        /*0544*/ 	.word	0x00003ae0
        /*0548*/ 	.word	0x000000ff
        /*054c*/ 	.word	0x00000000
        /*0550*/ 	.short	0x010a
        /*0552*/ 	.byte	0x05
	.zero		1


	//   ....[68]....
        /*0554*/ 	.word	0x00003c10
        /*0558*/ 	.word	0x000000ff
        /*055c*/ 	.word	0x00000000
        /*0560*/ 	.short	0x010a
        /*0562*/ 	.byte	0x04
	.zero		1


	//   ....[69]....
        /*0564*/ 	.word	0x00003f10
        /*0568*/ 	.word	0x000000ff
        /*056c*/ 	.word	0x00000000
        /*0570*/ 	.short	0x010a
        /*0572*/ 	.byte	0x04
	.zero		1


	//   ....[70]....
        /*0574*/ 	.word	0x00003fb0
        /*0578*/ 	.word	0x00000000
        /*057c*/ 	.word	0x00000000
        /*0580*/ 	.short	0x010a
        /*0582*/ 	.byte	0xff
	.zero		1


	//   ....[71]....
        /*0584*/ 	.word	0x00003ff0
        /*0588*/ 	.word	0x00000000
        /*058c*/ 	.word	0x00000000
        /*0590*/ 	.short	0x010a
        /*0592*/ 	.byte	0xff
	.zero		1


	//   ....[72]....
        /*0594*/ 	.word	0x00004060
        /*0598*/ 	.word	0x000000ff
        /*059c*/ 	.word	0x00000000
        /*05a0*/ 	.short	0x0101
        /*05a2*/ 	.byte	0x04
	.zero		1


	//   ....[73]....
        /*05a4*/ 	.word	0x000040a0
        /*05a8*/ 	.word	0x000000ff
        /*05ac*/ 	.word	0x00000100
        /*05b0*/ 	.short	0x010a
        /*05b2*/ 	.byte	0x1a
	.zero		1


	//   ....[74]....
        /*05b4*/ 	.word	0x000040f0
        /*05b8*/ 	.word	0x000000ff
        /*05bc*/ 	.word	0x00000000
        /*05c0*/ 	.short	0x0101
        /*05c2*/ 	.byte	0x04
	.zero		1


	//   ....[75]....
        /*05c4*/ 	.word	0x00004590
        /*05c8*/ 	.word	0x0000000c
        /*05cc*/ 	.word	0x000000a0
        /*05d0*/ 	.short	0x010a
        /*05d2*/ 	.byte	0xff
	.zero		1


	//   ....[76]....
        /*05d4*/ 	.word	0x00004700
        /*05d8*/ 	.word	0x00000000
        /*05dc*/ 	.word	0x00000000
        /*05e0*/ 	.short	0x0101
        /*05e2*/ 	.byte	0xff
	.zero		1


	//   ....[77]....
        /*05e4*/ 	.word	0x00004b90
        /*05e8*/ 	.word	0x000000ff
        /*05ec*/ 	.word	0x00000098
        /*05f0*/ 	.short	0x010a
        /*05f2*/ 	.byte	0x15
	.zero		1


	//   ....[78]....
        /*05f4*/ 	.word	0x00004d10
        /*05f8*/ 	.word	0x000000ff
        /*05fc*/ 	.word	0x00000070
        /*0600*/ 	.short	0x010a
        /*0602*/ 	.byte	0x15
	.zero		1


	//   ....[79]....
        /*0604*/ 	.word	0x00004e90
        /*0608*/ 	.word	0x000000ff
        /*060c*/ 	.word	0x00000050
        /*0610*/ 	.short	0x010b
        /*0612*/ 	.byte	0x15
	.zero		1


	//   ....[80]....
        /*0614*/ 	.word	0x00004ea0
        /*0618*/ 	.word	0x000000ff
        /*061c*/ 	.word	0x00000000
        /*0620*/ 	.short	0x0101
        /*0622*/ 	.byte	0x06
	.zero		1


	//   ....[81]....
        /*0624*/ 	.word	0x00004eb0
        /*0628*/ 	.word	0x000000ff
        /*062c*/ 	.word	0x00000078
        /*0630*/ 	.short	0x010a
        /*0632*/ 	.byte	0x15
	.zero		1


	//   ....[82]....
        /*0634*/ 	.word	0x00005010
        /*0638*/ 	.word	0x000000ff
        /*063c*/ 	.word	0x00000058
        /*0640*/ 	.short	0x010b
        /*0642*/ 	.byte	0x15
	.zero		1


	//   ....[83]....
        /*0644*/ 	.word	0x00005020
        /*0648*/ 	.word	0x000000ff
        /*064c*/ 	.word	0x00000000
        /*0650*/ 	.short	0x0101
        /*0652*/ 	.byte	0x06
	.zero		1


	//   ....[84]....
        /*0654*/ 	.word	0x00005030
        /*0658*/ 	.word	0x000000ff
        /*065c*/ 	.word	0x00000080
        /*0660*/ 	.short	0x010a
        /*0662*/ 	.byte	0x15
	.zero		1


	//   ....[85]....
        /*0664*/ 	.word	0x00005180
        /*0668*/ 	.word	0x000000ff
        /*066c*/ 	.word	0x00000060
        /*0670*/ 	.short	0x010b
        /*0672*/ 	.byte	0x15
	.zero		1


	//   ....[86]....
        /*0674*/ 	.word	0x00005190
        /*0678*/ 	.word	0x000000ff
        /*067c*/ 	.word	0x00000000
        /*0680*/ 	.short	0x0101
        /*0682*/ 	.byte	0x06
	.zero		1


	//   ....[87]....
        /*0684*/ 	.word	0x000051a0
        /*0688*/ 	.word	0x000000ff
        /*068c*/ 	.word	0x00000088
        /*0690*/ 	.short	0x010a
        /*0692*/ 	.byte	0x15
	.zero		1


	//   ....[88]....
        /*0694*/ 	.word	0x00005390
        /*0698*/ 	.word	0x000000ff
        /*069c*/ 	.word	0x00000068
        /*06a0*/ 	.short	0x010b
        /*06a2*/ 	.byte	0x15
	.zero		1


	//   ....[89]....
        /*06a4*/ 	.word	0x000053a0
        /*06a8*/ 	.word	0x000000ff
        /*06ac*/ 	.word	0x00000000
        /*06b0*/ 	.short	0x0101
        /*06b2*/ 	.byte	0x25
	.zero		1


	//   ....[90]....
        /*06b4*/ 	.word	0x000053d0
        /*06b8*/ 	.word	0x000000ff
        /*06bc*/ 	.word	0x00000070
        /*06c0*/ 	.short	0x010a
        /*06c2*/ 	.byte	0x15
	.zero		1


	//   ....[91]....
        /*06c4*/ 	.word	0x000053f0
        /*06c8*/ 	.word	0x000000ff
        /*06cc*/ 	.word	0x00000078
        /*06d0*/ 	.short	0x010a
        /*06d2*/ 	.byte	0x15
	.zero		1


	//   ....[92]....
        /*06d4*/ 	.word	0x00005410
        /*06d8*/ 	.word	0x000000ff
        /*06dc*/ 	.word	0x00000080
        /*06e0*/ 	.short	0x010a
        /*06e2*/ 	.byte	0x15
	.zero		1


	//   ....[93]....
        /*06e4*/ 	.word	0x00005450
        /*06e8*/ 	.word	0x00000000
        /*06ec*/ 	.word	0x00000088
        /*06f0*/ 	.short	0x010a
        /*06f2*/ 	.byte	0xff
	.zero		1


	//   ....[94]....
        /*06f4*/ 	.word	0x00005790
        /*06f8*/ 	.word	0x00000003
        /*06fc*/ 	.word	0x000000a0
        /*0700*/ 	.short	0x010a
        /*0702*/ 	.byte	0xff
	.zero		1


	//   ....[95]....
        /*0704*/ 	.word	0x00005910
        /*0708*/ 	.word	0x00000000
        /*070c*/ 	.word	0x00000000
        /*0710*/ 	.short	0x0101
        /*0712*/ 	.byte	0xff
	.zero		1


	//   ....[96]....
        /*0714*/ 	.word	0x000064e0
        /*0718*/ 	.word	0x000000ff
        /*071c*/ 	.word	0x00000050
        /*0720*/ 	.short	0x010a
        /*0722*/ 	.byte	0x2c
	.zero		1


	//   ....[97]....
        /*0724*/ 	.word	0x000065c0
        /*0728*/ 	.word	0x000000aa
        /*072c*/ 	.word	0x000000c0
        /*0730*/ 	.short	0x010a
        /*0732*/ 	.byte	0xff
	.zero		1


	//   ....[98]....
        /*0734*/ 	.word	0x00006780
        /*0738*/ 	.word	0x000000ff
        /*073c*/ 	.word	0x00000050
        /*0740*/ 	.short	0x010a
        /*0742*/ 	.byte	0x2c
	.zero		1


	//   ....[99]....
        /*0744*/ 	.word	0x000068b0
        /*0748*/ 	.word	0x000000aa
        /*074c*/ 	.word	0x000000c0
        /*0750*/ 	.short	0x010a
        /*0752*/ 	.byte	0xff
	.zero		1


	//   ....[100]....
        /*0754*/ 	.word	0x00007ac0
        /*0758*/ 	.word	0x00000000
        /*075c*/ 	.word	0x00000000
        /*0760*/ 	.short	0x0101
        /*0762*/ 	.byte	0xff
	.zero		1


	//   ....[101]....
        /*0764*/ 	.word	0x00007ad0
        /*0768*/ 	.word	0x00000003
        /*076c*/ 	.word	0x00000050
        /*0770*/ 	.short	0x010a
        /*0772*/ 	.byte	0xff
	.zero		1


	//   ....[102]....
        /*0774*/ 	.word	0x00007bb0
        /*0778*/ 	.word	0x00000003
        /*077c*/ 	.word	0x00000050
        /*0780*/ 	.short	0x010a
        /*0782*/ 	.byte	0xff
	.zero		1


	//   ....[103]....
        /*0784*/ 	.word	0x00008ef0
        /*0788*/ 	.word	0x0000004d
        /*078c*/ 	.word	0x00000000
        /*0790*/ 	.short	0x0101
        /*0792*/ 	.byte	0xff
	.zero		1


	//   ....[104]....
        /*0794*/ 	.word	0x00008f10
        /*0798*/ 	.word	0x00000000
        /*079c*/ 	.word	0x00000050
        /*07a0*/ 	.short	0x010a
        /*07a2*/ 	.byte	0xff
	.zero		1


	//   ....[105]....
        /*07a4*/ 	.word	0x00008fe0
        /*07a8*/ 	.word	0x00000000
        /*07ac*/ 	.word	0x00000050
        /*07b0*/ 	.short	0x010a
        /*07b2*/ 	.byte	0xff
	.zero		1


	//   ....[106]....
        /*07b4*/ 	.word	0x0000a320
        /*07b8*/ 	.word	0x0000004a
        /*07bc*/ 	.word	0x00000000
        /*07c0*/ 	.short	0x0101
        /*07c2*/ 	.byte	0xff
	.zero		1


	//   ....[107]....
        /*07c4*/ 	.word	0x0000a340
        /*07c8*/ 	.word	0x00000003
        /*07cc*/ 	.word	0x00000050
        /*07d0*/ 	.short	0x010a
        /*07d2*/ 	.byte	0xff
	.zero		1


	//   ....[108]....
        /*07d4*/ 	.word	0x0000a410
        /*07d8*/ 	.word	0x00000003
        /*07dc*/ 	.word	0x00000050
        /*07e0*/ 	.short	0x010a
        /*07e2*/ 	.byte	0xff
	.zero		1


	//   ....[109]....
        /*07e4*/ 	.word	0x0000a8a0
        /*07e8*/ 	.word	0x000000aa
        /*07ec*/ 	.word	0x00000000
        /*07f0*/ 	.short	0x0101
        /*07f2*/ 	.byte	0xff
	.zero		1


	//   ....[110]....
        /*07f4*/ 	.word	0x0000b790
        /*07f8*/ 	.word	0x00000000
        /*07fc*/ 	.word	0x00000000
        /*0800*/ 	.short	0x0101
        /*0802*/ 	.byte	0xff
	.zero		1


	//   ....[111]....
        /*0804*/ 	.word	0x0000ba20
        /*0808*/ 	.word	0x000000ff
        /*080c*/ 	.word	0x00000000
        /*0810*/ 	.short	0x0101
        /*0812*/ 	.byte	0x04
	.zero		1


	//   ....[112]....
        /*0814*/ 	.word	0x0000ba40
        /*0818*/ 	.word	0x00000003
        /*081c*/ 	.word	0x000000f0
        /*0820*/ 	.short	0x010a
        /*0822*/ 	.byte	0xff
	.zero		1


	//   ....[113]....
        /*0824*/ 	.word	0x0000baa0
        /*0828*/ 	.word	0x00000000
        /*082c*/ 	.word	0x00000028
        /*0830*/ 	.short	0x010a
        /*0832*/ 	.byte	0xff
	.zero		1


	//   ....[114]....
        /*0834*/ 	.word	0x0000bb00
        /*0838*/ 	.word	0x00000000
        /*083c*/ 	.word	0x00000028
        /*0840*/ 	.short	0x010a
        /*0842*/ 	.byte	0xff
	.zero		1


	//   ....[115]....
        /*0844*/ 	.word	0x0000bb50
        /*0848*/ 	.word	0x00000003
        /*084c*/ 	.word	0x000000a0
        /*0850*/ 	.short	0x010a
        /*0852*/ 	.byte	0xff
	.zero		1


	//   ....[116]....
        /*0854*/ 	.word	0x0000bbb0
        /*0858*/ 	.word	0x00000000
        /*085c*/ 	.word	0x00000000
        /*0860*/ 	.short	0x010a
        /*0862*/ 	.byte	0xff
	.zero		1


	//   ....[117]....
        /*0864*/ 	.word	0x0000bc10
        /*0868*/ 	.word	0x00000000
        /*086c*/ 	.word	0x00000000
        /*0870*/ 	.short	0x010a
        /*0872*/ 	.byte	0xff
	.zero		1


	//   ....[118]....
        /*0874*/ 	.word	0x0000bc70
        /*0878*/ 	.word	0x00000000
        /*087c*/ 	.word	0x00000000
        /*0880*/ 	.short	0x010a
        /*0882*/ 	.byte	0xff
	.zero		1


	//   ....[119]....
        /*0884*/ 	.word	0x0000bcd0
        /*0888*/ 	.word	0x00000000
        /*088c*/ 	.word	0x00000000
        /*0890*/ 	.short	0x010a
        /*0892*/ 	.byte	0xff
	.zero		1


	//   ....[120]....
        /*0894*/ 	.word	0x0000bd20
        /*0898*/ 	.word	0x00000002
        /*089c*/ 	.word	0x000000e0
        /*08a0*/ 	.short	0x010a
        /*08a2*/ 	.byte	0xff
	.zero		1


	//   ....[121]....
        /*08a4*/ 	.word	0x0000bd80
        /*08a8*/ 	.word	0x00000002
        /*08ac*/ 	.word	0x000000b0
        /*08b0*/ 	.short	0x010a
        /*08b2*/ 	.byte	0xff
	.zero		1


	//   ....[122]....
        /*08b4*/ 	.word	0x0000bdd0
        /*08b8*/ 	.word	0x00000002
        /*08bc*/ 	.word	0x000000a0
        /*08c0*/ 	.short	0x010a
        /*08c2*/ 	.byte	0xff
	.zero		1


	//   ....[123]....
        /*08c4*/ 	.word	0x0000be30
        /*08c8*/ 	.word	0x00000000
        /*08cc*/ 	.word	0x000000b0
        /*08d0*/ 	.short	0x010a
        /*08d2*/ 	.byte	0xff
	.zero		1


	//   ....[124]....
        /*08d4*/ 	.word	0x0000be90
        /*08d8*/ 	.word	0x00000000
        /*08dc*/ 	.word	0x00000008
        /*08e0*/ 	.short	0x010a
        /*08e2*/ 	.byte	0xff
	.zero		1


	//   ....[125]....
        /*08e4*/ 	.word	0x0000bf70
        /*08e8*/ 	.word	0x00000000
        /*08ec*/ 	.word	0x00000008
        /*08f0*/ 	.short	0x010a
        /*08f2*/ 	.byte	0xff
	.zero		1


	//   ....[126]....
        /*08f4*/ 	.word	0x0000bfc0
        /*08f8*/ 	.word	0x00000000
        /*08fc*/ 	.word	0x000000a0
        /*0900*/ 	.short	0x010a
        /*0902*/ 	.byte	0xff
	.zero		1


	//   ....[127]....
        /*0904*/ 	.word	0x0000c020
        /*0908*/ 	.word	0x00000000
        /*090c*/ 	.word	0x000000d0
        /*0910*/ 	.short	0x010a
        /*0912*/ 	.byte	0xff
	.zero		1


	//   ....[128]....
        /*0914*/ 	.word	0x0000c080
        /*0918*/ 	.word	0x00000000
        /*091c*/ 	.word	0x00000000
        /*0920*/ 	.short	0x010a
        /*0922*/ 	.byte	0xff
	.zero		1


	//   ....[129]....
        /*0924*/ 	.word	0x0000c0e0
        /*0928*/ 	.word	0x00000000
        /*092c*/ 	.word	0x00000000
        /*0930*/ 	.short	0x010a
        /*0932*/ 	.byte	0xff
	.zero		1


	//   ....[130]....
        /*0934*/ 	.word	0x0000c140
        /*0938*/ 	.word	0x00000000
        /*093c*/ 	.word	0x00000100
        /*0940*/ 	.short	0x010a
        /*0942*/ 	.byte	0xff
	.zero		1


	//   ....[131]....
        /*0944*/ 	.word	0x0000c190
        /*0948*/ 	.word	0x0000000c
        /*094c*/ 	.word	0x000000a0
        /*0950*/ 	.short	0x010a
        /*0952*/ 	.byte	0xff
	.zero		1


	//   ....[132]....
        /*0954*/ 	.word	0x0000c1f0
        /*0958*/ 	.word	0x00000000
        /*095c*/ 	.word	0x00000098
        /*0960*/ 	.short	0x010a
        /*0962*/ 	.byte	0xff
	.zero		1


	//   ....[133]....
        /*0964*/ 	.word	0x0000c250
        /*0968*/ 	.word	0x00000000
        /*096c*/ 	.word	0x00000070
        /*0970*/ 	.short	0x010a
        /*0972*/ 	.byte	0xff
	.zero		1


	//   ....[134]....
        /*0974*/ 	.word	0x0000c2b0
        /*0978*/ 	.word	0x00000000
        /*097c*/ 	.word	0x00000078
        /*0980*/ 	.short	0x010a
        /*0982*/ 	.byte	0xff
	.zero		1


	//   ....[135]....
        /*0984*/ 	.word	0x0000c310
        /*0988*/ 	.word	0x00000000
        /*098c*/ 	.word	0x00000080
        /*0990*/ 	.short	0x010a
        /*0992*/ 	.byte	0xff
	.zero		1


	//   ....[136]....
        /*0994*/ 	.word	0x0000c370
        /*0998*/ 	.word	0x00000000
        /*099c*/ 	.word	0x00000088
        /*09a0*/ 	.short	0x010a
        /*09a2*/ 	.byte	0xff
	.zero		1


	//   ....[137]....
        /*09a4*/ 	.word	0x0000c3d0
        /*09a8*/ 	.word	0x00000000
        /*09ac*/ 	.word	0x00000070
        /*09b0*/ 	.short	0x010a
        /*09b2*/ 	.byte	0xff
	.zero		1


	//   ....[138]....
        /*09b4*/ 	.word	0x0000c430
        /*09b8*/ 	.word	0x00000000
        /*09bc*/ 	.word	0x00000078
        /*09c0*/ 	.short	0x010a
        /*09c2*/ 	.byte	0xff
	.zero		1


	//   ....[139]....
        /*09c4*/ 	.word	0x0000c490
        /*09c8*/ 	.word	0x00000000
        /*09cc*/ 	.word	0x00000080
        /*09d0*/ 	.short	0x010a
        /*09d2*/ 	.byte	0xff
	.zero		1


	//   ....[140]....
        /*09d4*/ 	.word	0x0000c4e0
        /*09d8*/ 	.word	0x00000003
        /*09dc*/ 	.word	0x000000a0
        /*09e0*/ 	.short	0x010a
        /*09e2*/ 	.byte	0xff
	.zero		1


	//   ....[141]....
        /*09e4*/ 	.word	0x0000c540
        /*09e8*/ 	.word	0x00000000
        /*09ec*/ 	.word	0x00000050
        /*09f0*/ 	.short	0x010a
        /*09f2*/ 	.byte	0xff
	.zero		1


	//   ....[142]....
        /*09f4*/ 	.word	0x0000c590
        /*09f8*/ 	.word	0x000000aa
        /*09fc*/ 	.word	0x000000c0
        /*0a00*/ 	.short	0x010a
        /*0a02*/ 	.byte	0xff
	.zero		1


	//   ....[143]....
        /*0a04*/ 	.word	0x0000c5e0
        /*0a08*/ 	.word	0x00000003
        /*0a0c*/ 	.word	0x00000050
        /*0a10*/ 	.short	0x010a
        /*0a12*/ 	.byte	0xff
	.zero		1


	//   ....[144]....
        /*0a14*/ 	.word	0x0000c630
        /*0a18*/ 	.word	0x00000000
        /*0a1c*/ 	.word	0x00000050
        /*0a20*/ 	.short	0x010a
        /*0a22*/ 	.byte	0xff
	.zero		1


	//   ....[145]....
        /*0a24*/ 	.word	0x0000c680
        /*0a28*/ 	.word	0x00000003
        /*0a2c*/ 	.word	0x00000050
        /*0a30*/ 	.short	0x010a
        /*0a32*/ 	.byte	0xff
	.zero		1


	//----- nvinfo : EIATTR_NUM_MBARRIERS
	.align		4
.L_47:
        /*0a34*/ 	.byte	0x03, 0x38
        /*0a36*/ 	.short	0x0021


	//----- nvinfo : EIATTR_EXIT_INSTR_OFFSETS
	.align		4
        /*0a38*/ 	.byte	0x04, 0x1c
        /*0a3a*/ 	.short	(.L_49 - .L_48)


	//   ....[0]....
.L_48:
        /*0a3c*/ 	.word	0x00002b70


	//   ....[1]....
        /*0a40*/ 	.word	0x00003060


	//   ....[2]....
        /*0a44*/ 	.word	0x000030c0


	//   ....[3]....
        /*0a48*/ 	.word	0x00004320


	//   ....[4]....
        /*0a4c*/ 	.word	0x00005480


	//   ....[5]....
        /*0a50*/ 	.word	0x000054c0


	//   ....[6]....
        /*0a54*/ 	.word	0x0000b910


	//   ....[7]....
        /*0a58*/ 	.word	0x0000b990


	//   ....[8]....
        /*0a5c*/ 	.word	0x0000b9c0


	//   ....[9]....
        /*0a60*/ 	.word	0x0000ba30


	//----- nvinfo : EIATTR_MAX_THREADS
	.align		4
.L_49:
        /*0a64*/ 	.byte	0x04, 0x05
        /*0a66*/ 	.short	(.L_51 - .L_50)
.L_50:
        /*0a68*/ 	.word	0x00000100
        /*0a6c*/ 	.word	0x00000001
        /*0a70*/ 	.word	0x00000001


	//----- nvinfo : EIATTR_CRS_STACK_SIZE
	.align		4
.L_51:
        /*0a74*/ 	.byte	0x04, 0x1e
        /*0a76*/ 	.short	(.L_53 - .L_52)
.L_52:
        /*0a78*/ 	.word	0x00000000


	//----- nvinfo : EIATTR_CBANK_PARAM_SIZE
	.align		4
.L_53:
        /*0a7c*/ 	.byte	0x03, 0x19
        /*0a7e*/ 	.short	0x0800


	//----- nvinfo : EIATTR_PARAM_CBANK
	.align		4
        /*0a80*/ 	.byte	0x04, 0x0a
        /*0a82*/ 	.short	(.L_55 - .L_54)
	.align		4
.L_54:
        /*0a84*/ 	.word	index@(.nv.constant0._ZN7cutlass13device_kernelINS_4gemm6kernel13GemmUniversalIN4cute5tupleIJiiiiEEENS1_10collective13CollectiveMmaINS1_35MainloopSm100TmaUmmaWarpSpecializedILi5ELi2ELi2ENS5_IJNS4_1CILi2EEESB_NSA_ILi1EEEEEEEENS5_IJNSA_ILi256EEESF_NSA_ILi64EEEEEENS_10bfloat16_tENS5_IJlSC_lEEESI_SJ_NS4_8TiledMMAINS4_8MMA_AtomIJNS4_26SM100_MMA_F16BF16_2x1SM_SSISI_SI_fLi256ELi256ELNS4_4UMMA5MajorE0ELSO_0ELNSN_7ScaleInE0ELSP_0EEEEEENS4_6LayoutINS5_IJSC_SC_SC_EEENS5_IJNSA_ILi0EEESU_SU_EEEEENS5_IJNS4_10UnderscoreESX_SX_EEEEENS4_28SM100_TMA_2SM_LOAD_MULTICASTENS4_14ComposedLayoutINS4_7SwizzleILi3ELi4ELi3EEENS4_18smem_ptr_flag_bitsILi16EEENSS_INS5_IJNSA_ILi8EEESG_EEENS5_IJSG_SC_EEEEEEEvNS4_8identityENS4_18SM100_TMA_2SM_LOADES1A_vS1B_EENS_8epilogue10collective18CollectiveEpilogueINS1E_23Sm100TmaWarpSpecializedILi4ELi2ELi64ELb1ELb0EEEJNS5_IJNSA_ILi128EEESF_SG_EEENS5_IJNSS_IS1J_SC_EENSS_ISG_SC_EEEEESI_SJ_SI_SJ_NS1E_6fusion15FusionCallbacksIS1I_NS1O_17LinearCombinationISI_fSI_fLNS_15FloatRoundStyleE2EEES1K_S1N_JEEENS4_5SM1004TMEM4LOAD26SM100_TMEM_LOAD_32dp32b64xENS4_13SM90_TMA_LOADES1A_NS4_39AutoVectorizingCopyWithAssumedAlignmentILi128EEENS4_14SM90_TMA_STOREES1A_S20_S20_EEEvvEEEEvNT_6ParamsE)
        /*0a88*/ 	.short	0x0380
        /*0a8a*/ 	.short	0x0800


	//----- nvinfo : EIATTR_SW_WAR
	.align		4
.L_55:
        /*0a8c*/ 	.byte	0x04, 0x36
        /*0a8e*/ 	.short	(.L_57 - .L_56)
.L_56:
        /*0a90*/ 	.word	0x00000008
.L_57:


//--------------------- .nv.callgraph             --------------------------
	.section	.nv.callgraph,"",@"SHT_CUDA_CALLGRAPH"
	.align	4
	.sectionentsize	8
	.align		4
        /*0000*/ 	.word	0x00000000
	.align		4
        /*0004*/ 	.word	0xffffffff
	.align		4
        /*0008*/ 	.word	index@(_ZN7cutlass13device_kernelINS_4gemm6kernel13GemmUniversalIN4cute5tupleIJiiiiEEENS1_10collective13CollectiveMmaINS1_35MainloopSm100TmaUmmaWarpSpecializedILi5ELi2ELi2ENS5_IJNS4_1CILi2EEESB_NSA_ILi1EEEEEEEENS5_IJNSA_ILi256EEESF_NSA_ILi64EEEEEENS_10bfloat16_tENS5_IJlSC_lEEESI_SJ_NS4_8TiledMMAINS4_8MMA_AtomIJNS4_26SM100_MMA_F16BF16_2x1SM_SSISI_SI_fLi256ELi256ELNS4_4UMMA5MajorE0ELSO_0ELNSN_7ScaleInE0ELSP_0EEEEEENS4_6LayoutINS5_IJSC_SC_SC_EEENS5_IJNSA_ILi0EEESU_SU_EEEEENS5_IJNS4_10UnderscoreESX_SX_EEEEENS4_28SM100_TMA_2SM_LOAD_MULTICASTENS4_14ComposedLayoutINS4_7SwizzleILi3ELi4ELi3EEENS4_18smem_ptr_flag_bitsILi16EEENSS_INS5_IJNSA_ILi8EEESG_EEENS5_IJSG_SC_EEEEEEEvNS4_8identityENS4_18SM100_TMA_2SM_LOADES1A_vS1B_EENS_8epilogue10collective18CollectiveEpilogueINS1E_23Sm100TmaWarpSpecializedILi4ELi2ELi64ELb1ELb0EEEJNS5_IJNSA_ILi128EEESF_SG_EEENS5_IJNSS_IS1J_SC_EENSS_ISG_SC_EEEEESI_SJ_SI_SJ_NS1E_6fusion15FusionCallbacksIS1I_NS1O_17LinearCombinationISI_fSI_fLNS_15FloatRoundStyleE2EEES1K_S1N_JEEENS4_5SM1004TMEM4LOAD26SM100_TMEM_LOAD_32dp32b64xENS4_13SM90_TMA_LOADES1A_NS4_39AutoVectorizingCopyWithAssumedAlignmentILi128EEENS4_14SM90_TMA_STOREES1A_S20_S20_EEEvvEEEEvNT_6ParamsE)
	.align		4
        /*000c*/ 	.word	index@(__assertfail)
	.align		4
        /*0010*/ 	.word	0x00000000
	.align		4
        /*0014*/ 	.word	0xfffffffe
	.align		4
        /*0018*/ 	.word	0x00000000
	.align		4
        /*001c*/ 	.word	0xfffffffd
	.align		4
        /*0020*/ 	.word	0x00000000
	.align		4
        /*0024*/ 	.word	0xfffffffc


//--------------------- .nv.constant4             --------------------------
	.section	.nv.constant4,"a",@progbits
	.align	8
	.align		8
.nv.constant4:
        /*0000*/ 	.dword	__assertfail
	.align		8
        /*0008*/ 	.dword	__unnamed_1
	.align		8
        /*0010*/ 	.dword	__unnamed_2
	.align		8
        /*0018*/ 	.dword	_ZN40_INTERNAL_03698fa3_4_k_cu_6edf2fb5_258714cuda3std3__45__cpo5beginE
	.align		8
        /*0020*/ 	.dword	_ZN40_INTERNAL_03698fa3_4_k_cu_6edf2fb5_258714cuda3std3__45__cpo3endE
	.align		8
        /*0028*/ 	.dword	_ZN40_INTERNAL_03698fa3_4_k_cu_6edf2fb5_258714cuda3std3__45__cpo6cbeginE
	.align		8
        /*0030*/ 	.dword	_ZN40_INTERNAL_03698fa3_4_k_cu_6edf2fb5_258714cuda3std3__45__cpo4cendE
	.align		8
        /*0038*/ 	.dword	_ZN40_INTERNAL_03698fa3_4_k_cu_6edf2fb5_258714cuda3std3__442_GLOBAL__N__03698fa3_4_k_cu_6edf2fb5_258716ignoreE
	.align		8
        /*0040*/ 	.dword	_ZN40_INTERNAL_03698fa3_4_k_cu_6edf2fb5_258714cuda3std3__419piecewise_constructE
	.align		8
        /*0048*/ 	.dword	_ZN40_INTERNAL_03698fa3_4_k_cu_6edf2fb5_258714cuda3std3__48in_placeE
	.align		8
        /*0050*/ 	.dword	_ZN40_INTERNAL_03698fa3_4_k_cu_6edf2fb5_258714cuda3std6ranges3__45__cpo4swapE
	.align		8
        /*0058*/ 	.dword	_ZN40_INTERNAL_03698fa3_4_k_cu_6edf2fb5_258714cuda3std6ranges3__45__cpo9iter_moveE
	.align		8
        /*0060*/ 	.dword	_ZN40_INTERNAL_03698fa3_4_k_cu_6edf2fb5_258714cute7productE
	.align		8
        /*0068*/ 	.dword	_ZN40_INTERNAL_03698fa3_4_k_cu_6edf2fb5_258714cute1_E
	.align		8
        /*0070*/ 	.dword	$str$25
	.align		8
        /*0078*/ 	.dword	$str$26
	.align		8
        /*0080*/ 	.dword	$str$27
	.align		8
        /*0088*/ 	.dword	$str$28


//--------------------- .text._ZN7cutlass13device_kernelINS_4gemm6kernel13GemmUniversalIN4cute5tupleIJiiiiEEENS1_10collective13CollectiveMmaINS1_35MainloopSm100TmaUmmaWarpSpecializedILi5ELi2ELi2ENS5_IJNS4_1CILi2EEESB_NSA_ILi1EEEEEEEENS5_IJNSA_ILi256EEESF_NSA_ILi64EEEEEENS_10bfloat16_tENS5_IJlSC_lEEESI_SJ_NS4_8TiledMMAINS4_8MMA_AtomIJNS4_26SM100_MMA_F16BF16_2x1SM_SSISI_SI_fLi256ELi256ELNS4_4UMMA5MajorE0ELSO_0ELNSN_7ScaleInE0ELSP_0EEEEEENS4_6LayoutINS5_IJSC_SC_SC_EEENS5_IJNSA_ILi0EEESU_SU_EEEEENS5_IJNS4_10UnderscoreESX_SX_EEEEENS4_28SM100_TMA_2SM_LOAD_MULTICASTENS4_14ComposedLayoutINS4_7SwizzleILi3ELi4ELi3EEENS4_18smem_ptr_flag_bitsILi16EEENSS_INS5_IJNSA_ILi8EEESG_EEENS5_IJSG_SC_EEEEEEEvNS4_8identityENS4_18SM100_TMA_2SM_LOADES1A_vS1B_EENS_8epilogue10collective18CollectiveEpilogueINS1E_23Sm100TmaWarpSpecializedILi4ELi2ELi64ELb1ELb0EEEJNS5_IJNSA_ILi128EEESF_SG_EEENS5_IJNSS_IS1J_SC_EENSS_ISG_SC_EEEEESI_SJ_SI_SJ_NS1E_6fusion15FusionCallbacksIS1I_NS1O_17LinearCombinationISI_fSI_fLNS_15FloatRoundStyleE2EEES1K_S1N_JEEENS4_5SM1004TMEM4LOAD26SM100_TMEM_LOAD_32dp32b64xENS4_13SM90_TMA_LOADES1A_NS4_39AutoVectorizingCopyWithAssumedAlignmentILi128EEENS4_14SM90_TMA_STOREES1A_S20_S20_EEEvvEEEEvNT_6ParamsE --------------------------
	.section	.text._ZN7cutlass13device_kernelINS_4gemm6kernel13GemmUniversalIN4cute5tupleIJiiiiEEENS1_10collective13CollectiveMmaINS1_35MainloopSm100TmaUmmaWarpSpecializedILi5ELi2ELi2ENS5_IJNS4_1CILi2EEESB_NSA_ILi1EEEEEEEENS5_IJNSA_ILi256EEESF_NSA_ILi64EEEEEENS_10bfloat16_tENS5_IJlSC_lEEESI_SJ_NS4_8TiledMMAINS4_8MMA_AtomIJNS4_26SM100_MMA_F16BF16_2x1SM_SSISI_SI_fLi256ELi256ELNS4_4UMMA5MajorE0ELSO_0ELNSN_7ScaleInE0ELSP_0EEEEEENS4_6LayoutINS5_IJSC_SC_SC_EEENS5_IJNSA_ILi0EEESU_SU_EEEEENS5_IJNS4_10UnderscoreESX_SX_EEEEENS4_28SM100_TMA_2SM_LOAD_MULTICASTENS4_14ComposedLayoutINS4_7SwizzleILi3ELi4ELi3EEENS4_18smem_ptr_flag_bitsILi16EEENSS_INS5_IJNSA_ILi8EEESG_EEENS5_IJSG_SC_EEEEEEEvNS4_8identityENS4_18SM100_TMA_2SM_LOADES1A_vS1B_EENS_8epilogue10collective18CollectiveEpilogueINS1E_23Sm100TmaWarpSpecializedILi4ELi2ELi64ELb1ELb0EEEJNS5_IJNSA_ILi128EEESF_SG_EEENS5_IJNSS_IS1J_SC_EENSS_ISG_SC_EEEEESI_SJ_SI_SJ_NS1E_6fusion15FusionCallbacksIS1I_NS1O_17LinearCombinationISI_fSI_fLNS_15FloatRoundStyleE2EEES1K_S1N_JEEENS4_5SM1004TMEM4LOAD26SM100_TMEM_LOAD_32dp32b64xENS4_13SM90_TMA_LOADES1A_NS4_39AutoVectorizingCopyWithAssumedAlignmentILi128EEENS4_14SM90_TMA_STOREES1A_S20_S20_EEEvvEEEEvNT_6ParamsE,"ax",@progbits
	.align	128
.text._ZN7cutlass13device_kernelINS_4gemm6kernel13GemmUniversalIN4cute5tupleIJiiiiEEENS1_10collective13CollectiveMmaINS1_35MainloopSm100TmaUmmaWarpSpecializedILi5ELi2ELi2ENS5_IJNS4_1CILi2EEESB_NSA_ILi1EEEEEEEENS5_IJNSA_ILi256EEESF_NSA_ILi64EEEEEENS_10bfloat16_tENS5_IJlSC_lEEESI_SJ_NS4_8TiledMMAINS4_8MMA_AtomIJNS4_26SM100_MMA_F16BF16_2x1SM_SSISI_SI_fLi256ELi256ELNS4_4UMMA5MajorE0ELSO_0ELNSN_7ScaleInE0ELSP_0EEEEEENS4_6LayoutINS5_IJSC_SC_SC_EEENS5_IJNSA_ILi0EEESU_SU_EEEEENS5_IJNS4_10UnderscoreESX_SX_EEEEENS4_28SM100_TMA_2SM_LOAD_MULTICASTENS4_14ComposedLayoutINS4_7SwizzleILi3ELi4ELi3EEENS4_18smem_ptr_flag_bitsILi16EEENSS_INS5_IJNSA_ILi8EEESG_EEENS5_IJSG_SC_EEEEEEEvNS4_8identityENS4_18SM100_TMA_2SM_LOADES1A_vS1B_EENS_8epilogue10collective18CollectiveEpilogueINS1E_23Sm100TmaWarpSpecializedILi4ELi2ELi64ELb1ELb0EEEJNS5_IJNSA_ILi128EEESF_SG_EEENS5_IJNSS_IS1J_SC_EENSS_ISG_SC_EEEEESI_SJ_SI_SJ_NS1E_6fusion15FusionCallbacksIS1I_NS1O_17LinearCombinationISI_fSI_fLNS_15FloatRoundStyleE2EEES1K_S1N_JEEENS4_5SM1004TMEM4LOAD26SM100_TMEM_LOAD_32dp32b64xENS4_13SM90_TMA_LOADES1A_NS4_39AutoVectorizingCopyWithAssumedAlignmentILi128EEENS4_14SM90_TMA_STOREES1A_S20_S20_EEEvvEEEEvNT_6ParamsE:
        .type           _ZN7cutlass13device_kernelINS_4gemm6kernel13GemmUniversalIN4cute5tupleIJiiiiEEENS1_10collective13CollectiveMmaINS1_35MainloopSm100TmaUmmaWarpSpecializedILi5ELi2ELi2ENS5_IJNS4_1CILi2EEESB_NSA_ILi1EEEEEEEENS5_IJNSA_ILi256EEESF_NSA_ILi64EEEEEENS_10bfloat16_tENS5_IJlSC_lEEESI_SJ_NS4_8TiledMMAINS4_8MMA_AtomIJNS4_26SM100_MMA_F16BF16_2x1SM_SSISI_SI_fLi256ELi256ELNS4_4UMMA5MajorE0ELSO_0ELNSN_7ScaleInE0ELSP_0EEEEEENS4_6LayoutINS5_IJSC_SC_SC_EEENS5_IJNSA_ILi0EEESU_SU_EEEEENS5_IJNS4_10UnderscoreESX_SX_EEEEENS4_28SM100_TMA_2SM_LOAD_MULTICASTENS4_14ComposedLayoutINS4_7SwizzleILi3ELi4ELi3EEENS4_18smem_ptr_flag_bitsILi16EEENSS_INS5_IJNSA_ILi8EEESG_EEENS5_IJSG_SC_EEEEEEEvNS4_8identityENS4_18SM100_TMA_2SM_LOADES1A_vS1B_EENS_8epilogue10collective18CollectiveEpilogueINS1E_23Sm100TmaWarpSpecializedILi4ELi2ELi64ELb1ELb0EEEJNS5_IJNSA_ILi128EEESF_SG_EEENS5_IJNSS_IS1J_SC_EENSS_ISG_SC_EEEEESI_SJ_SI_SJ_NS1E_6fusion15FusionCallbacksIS1I_NS1O_17LinearCombinationISI_fSI_fLNS_15FloatRoundStyleE2EEES1K_S1N_JEEENS4_5SM1004TMEM4LOAD26SM100_TMEM_LOAD_32dp32b64xENS4_13SM90_TMA_LOADES1A_NS4_39AutoVectorizingCopyWithAssumedAlignmentILi128EEENS4_14SM90_TMA_STOREES1A_S20_S20_EEEvvEEEEvNT_6ParamsE,@function
        .size           _ZN7cutlass13device_kernelINS_4gemm6kernel13GemmUniversalIN4cute5tupleIJiiiiEEENS1_10collective13CollectiveMmaINS1_35MainloopSm100TmaUmmaWarpSpecializedILi5ELi2ELi2ENS5_IJNS4_1CILi2EEESB_NSA_ILi1EEEEEEEENS5_IJNSA_ILi256EEESF_NSA_ILi64EEEEEENS_10bfloat16_tENS5_IJlSC_lEEESI_SJ_NS4_8TiledMMAINS4_8MMA_AtomIJNS4_26SM100_MMA_F16BF16_2x1SM_SSISI_SI_fLi256ELi256ELNS4_4UMMA5MajorE0ELSO_0ELNSN_7ScaleInE0ELSP_0EEEEEENS4_6LayoutINS5_IJSC_SC_SC_EEENS5_IJNSA_ILi0EEESU_SU_EEEEENS5_IJNS4_10UnderscoreESX_SX_EEEEENS4_28SM100_TMA_2SM_LOAD_MULTICASTENS4_14ComposedLayoutINS4_7SwizzleILi3ELi4ELi3EEENS4_18smem_ptr_flag_bitsILi16EEENSS_INS5_IJNSA_ILi8EEESG_EEENS5_IJSG_SC_EEEEEEEvNS4_8identityENS4_18SM100_TMA_2SM_LOADES1A_vS1B_EENS_8epilogue10collective18CollectiveEpilogueINS1E_23Sm100TmaWarpSpecializedILi4ELi2ELi64ELb1ELb0EEEJNS5_IJNSA_ILi128EEESF_SG_EEENS5_IJNSS_IS1J_SC_EENSS_ISG_SC_EEEEESI_SJ_SI_SJ_NS1E_6fusion15FusionCallbacksIS1I_NS1O_17LinearCombinationISI_fSI_fLNS_15FloatRoundStyleE2EEES1K_S1N_JEEENS4_5SM1004TMEM4LOAD26SM100_TMEM_LOAD_32dp32b64xENS4_13SM90_TMA_LOADES1A_NS4_39AutoVectorizingCopyWithAssumedAlignmentILi128EEENS4_14SM90_TMA_STOREES1A_S20_S20_EEEvvEEEEvNT_6ParamsE,(.L_x_194 - _ZN7cutlass13device_kernelINS_4gemm6kernel13GemmUniversalIN4cute5tupleIJiiiiEEENS1_10collective13CollectiveMmaINS1_35MainloopSm100TmaUmmaWarpSpecializedILi5ELi2ELi2ENS5_IJNS4_1CILi2EEESB_NSA_ILi1EEEEEEEENS5_IJNSA_ILi256EEESF_NSA_ILi64EEEEEENS_10bfloat16_tENS5_IJlSC_lEEESI_SJ_NS4_8TiledMMAINS4_8MMA_AtomIJNS4_26SM100_MMA_F16BF16_2x1SM_SSISI_SI_fLi256ELi256ELNS4_4UMMA5MajorE0ELSO_0ELNSN_7ScaleInE0ELSP_0EEEEEENS4_6LayoutINS5_IJSC_SC_SC_EEENS5_IJNSA_ILi0EEESU_SU_EEEEENS5_IJNS4_10UnderscoreESX_SX_EEEEENS4_28SM100_TMA_2SM_LOAD_MULTICASTENS4_14ComposedLayoutINS4_7SwizzleILi3ELi4ELi3EEENS4_18smem_ptr_flag_bitsILi16EEENSS_INS5_IJNSA_ILi8EEESG_EEENS5_IJSG_SC_EEEEEEEvNS4_8identityENS4_18SM100_TMA_2SM_LOADES1A_vS1B_EENS_8epilogue10collective18CollectiveEpilogueINS1E_23Sm100TmaWarpSpecializedILi4ELi2ELi64ELb1ELb0EEEJNS5_IJNSA_ILi128EEESF_SG_EEENS5_IJNSS_IS1J_SC_EENSS_ISG_SC_EEEEESI_SJ_SI_SJ_NS1E_6fusion15FusionCallbacksIS1I_NS1O_17LinearCombinationISI_fSI_fLNS_15FloatRoundStyleE2EEES1K_S1N_JEEENS4_5SM1004TMEM4LOAD26SM100_TMEM_LOAD_32dp32b64xENS4_13SM90_TMA_LOADES1A_NS4_39AutoVectorizingCopyWithAssumedAlignmentILi128EEENS4_14SM90_TMA_STOREES1A_S20_S20_EEEvvEEEEvNT_6ParamsE)
        .other          _ZN7cutlass13device_kernelINS_4gemm6kernel13GemmUniversalIN4cute5tupleIJiiiiEEENS1_10collective13CollectiveMmaINS1_35MainloopSm100TmaUmmaWarpSpecializedILi5ELi2ELi2ENS5_IJNS4_1CILi2EEESB_NSA_ILi1EEEEEEEENS5_IJNSA_ILi256EEESF_NSA_ILi64EEEEEENS_10bfloat16_tENS5_IJlSC_lEEESI_SJ_NS4_8TiledMMAINS4_8MMA_AtomIJNS4_26SM100_MMA_F16BF16_2x1SM_SSISI_SI_fLi256ELi256ELNS4_4UMMA5MajorE0ELSO_0ELNSN_7ScaleInE0ELSP_0EEEEEENS4_6LayoutINS5_IJSC_SC_SC_EEENS5_IJNSA_ILi0EEESU_SU_EEEEENS5_IJNS4_10UnderscoreESX_SX_EEEEENS4_28SM100_TMA_2SM_LOAD_MULTICASTENS4_14ComposedLayoutINS4_7SwizzleILi3ELi4ELi3EEENS4_18smem_ptr_flag_bitsILi16EEENSS_INS5_IJNSA_ILi8EEESG_EEENS5_IJSG_SC_EEEEEEEvNS4_8identityENS4_18SM100_TMA_2SM_LOADES1A_vS1B_EENS_8epilogue10collective18CollectiveEpilogueINS1E_23Sm100TmaWarpSpecializedILi4ELi2ELi64ELb1ELb0EEEJNS5_IJNSA_ILi128EEESF_SG_EEENS5_IJNSS_IS1J_SC_EENSS_ISG_SC_EEEEESI_SJ_SI_SJ_NS1E_6fusion15FusionCallbacksIS1I_NS1O_17LinearCombinationISI_fSI_fLNS_15FloatRoundStyleE2EEES1K_S1N_JEEENS4_5SM1004TMEM4LOAD26SM100_TMEM_LOAD_32dp32b64xENS4_13SM90_TMA_LOADES1A_NS4_39AutoVectorizingCopyWithAssumedAlignmentILi128EEENS4_14SM90_TMA_STOREES1A_S20_S20_EEEvvEEEEvNT_6ParamsE,@"STO_CUDA_ENTRY STV_DEFAULT"
_ZN7cutlass13device_kernelINS_4gemm6kernel13GemmUniversalIN4cute5tupleIJiiiiEEENS1_10collective13CollectiveMmaINS1_35MainloopSm100TmaUmmaWarpSpecializedILi5ELi2ELi2ENS5_IJNS4_1CILi2EEESB_NSA_ILi1EEEEEEEENS5_IJNSA_ILi256EEESF_NSA_ILi64EEEEEENS_10bfloat16_tENS5_IJlSC_lEEESI_SJ_NS4_8TiledMMAINS4_8MMA_AtomIJNS4_26SM100_MMA_F16BF16_2x1SM_SSISI_SI_fLi256ELi256ELNS4_4UMMA5MajorE0ELSO_0ELNSN_7ScaleInE0ELSP_0EEEEEENS4_6LayoutINS5_IJSC_SC_SC_EEENS5_IJNSA_ILi0EEESU_SU_EEEEENS5_IJNS4_10UnderscoreESX_SX_EEEEENS4_28SM100_TMA_2SM_LOAD_MULTICASTENS4_14ComposedLayoutINS4_7SwizzleILi3ELi4ELi3EEENS4_18smem_ptr_flag_bitsILi16EEENSS_INS5_IJNSA_ILi8EEESG_EEENS5_IJSG_SC_EEEEEEEvNS4_8identityENS4_18SM100_TMA_2SM_LOADES1A_vS1B_EENS_8epilogue10collective18CollectiveEpilogueINS1E_23Sm100TmaWarpSpecializedILi4ELi2ELi64ELb1ELb0EEEJNS5_IJNSA_ILi128EEESF_SG_EEENS5_IJNSS_IS1J_SC_EENSS_ISG_SC_EEEEESI_SJ_SI_SJ_NS1E_6fusion15FusionCallbacksIS1I_NS1O_17LinearCombinationISI_fSI_fLNS_15FloatRoundStyleE2EEES1K_S1N_JEEENS4_5SM1004TMEM4LOAD26SM100_TMEM_LOAD_32dp32b64xENS4_13SM90_TMA_LOADES1A_NS4_39AutoVectorizingCopyWithAssumedAlignmentILi128EEENS4_14SM90_TMA_STOREES1A_S20_S20_EEEvvEEEEvNT_6ParamsE:
[----:B------:R-:W1:Y:S01]  /*0000*/  LDC R1, c[0x0][0x37c] ;  /* 0x0000df00ff017b82 */ /* 0x000e620000000800 */
[----:B------:R-:W2:Y:S01]  /*0010*/  S2R R163, SR_TID.X ;  /* 0x0000000000a37919 */ /* 0x000ea20000002100 */
[----:B------:R-:W3:Y:S06]  /*0020*/  LDCU.64 UR8, c[0x0][0x890] ;  /* 0x00011200ff0877ac */ /* 0x000eec0008000a00 */
[----:B------:R-:W4:Y:S01]  /*0030*/  S2UR UR47, SR_CgaCtaId ;  /* 0x00000000002f79c3 */ /* 0x000f220000008800 */
[----:B------:R-:W-:Y:S02]  /*0040*/  PRMT R146, RZ, 0x7610, R146 ;  /* 0x00007610ff927816 */ /* 0x000fe40000000092 */
[----:B------:R-:W-:Y:S01]  /*0050*/  ELECT P1, URZ, PT ;  /* 0x0000000000ff782f */ /* 0x000fe20003820000 */
[----:B---3--:R-:W-:-:S04]  /*0060*/  UISETP.NE.U32.AND UP0, UPT, UR8, URZ, UPT ;  /* 0x000000ff0800728c */ /* 0x008fc8000bf05070 */
[----:B------:R-:W-:Y:S02]  /*0070*/  UISETP.NE.AND.EX UP0, UPT, UR9, URZ, UPT, UP0 ;  /* 0x000000ff0900728c */ /* 0x000fe4000bf05300 */
[----:B----4-:R-:W-:Y:S02]  /*0080*/  ULOP3.LUT UR46, UR47, 0x1, URZ, 0xc0, !UPT ;  /* 0x000000012f2e7892 */ /* 0x010fe4000f8ec0ff */
[----:B------:R-:W-:Y:S01]  /*0090*/  ULOP3.LUT UR48, UR47, 0x1, URZ, 0x3c, !UPT ;  /* 0x000000012f307892 */ /* 0x000fe2000f8e3cff */
[----:B--2---:R-:W-:-:S05]  /*00a0*/  SHF.R.U32.HI R147, RZ, 0x5, R163 ;  /* 0x00000005ff937819 */ /* 0x004fca00000116a3 */
[----:B------:R-:W2:Y:S02]  /*00b0*/  SHFL.IDX PT, R0, R147, RZ, 0x1f ;  /* 0x00001fff93007589 */ /* 0x000ea400000e0000 */
[----:B--2---:R-:W-:Y:S01]  /*00c0*/  R2UR UR17, R0 ;  /* 0x00000000001172ca */ /* 0x004fe200000e0000 */
[----:B-1----:R-:W-:-:S14]  /*00d0*/  BRA.U UP0, `(.L_x_0) ;  /* 0x0000000100307547 */ /* 0x002fdc000b800000 */
[----:B------:R-:W1:Y:S02]  /*00e0*/  LDCU.64 UR4, c[0x0][0x888] ;  /* 0x00011100ff0477ac */ /* 0x000e640008000a00 */
[----:B-1----:R-:W-:-:S04]  /*00f0*/  UISETP.NE.U32.AND UP0, UPT, UR4, URZ, UPT ;  /* 0x000000ff0400728c */ /* 0x002fc8000bf05070 */
[----:B------:R-:W-:-:S09]  /*0100*/  UISETP.NE.AND.EX UP0, UPT, UR5, URZ, UPT, UP0 ;  /* 0x000000ff0500728c */ /* 0x000fd2000bf05300 */
[----:B------:R-:W-:Y:S05]  /*0110*/  BRA.U !UP0, `(.L_x_1) ;  /* 0x0000000108147547 */ /* 0x000fea000b800000 */
[----:B------:R-:W1:Y:S01]  /*0120*/  LDC.64 R2, c[0x0][0x888] ;  /* 0x00022200ff027b82 */ /* 0x000e620000000a00 */
[----:B------:R-:W1:Y:S02]  /*0130*/  LDCU.64 UR4, c[0x0][0x358] ;  /* 0x00006b00ff0477ac */ /* 0x000e640008000a00 */
[----:B-1----:R1:W5:Y:S01]  /*0140*/  LDG.E R73, desc[UR4][R2.64] ;  /* 0x0000000402497981 */ /* 0x002362000c1e1900 */
[----:B------:R-:W-:Y:S01]  /*0150*/  HFMA2 R146, -RZ, RZ, 0, 5.9604644775390625e-08 ;  /* 0x00000001ff927431 */ /* 0x000fe200000001ff */
[----:B------:R-:W-:Y:S05]  /*0160*/  BRA `(.L_x_0) ;  /* 0x00000000000c7947 */ /* 0x000fea0003800000 */
.L_x_1:
[----:B------:R-:W1:Y:S01]  /*0170*/  LDCU UR4, c[0x0][0x880] ;  /* 0x00011000ff0477ac */ /* 0x000e620008000800 */
[----:B------:R-:W-:Y:S01]  /*0180*/  HFMA2 R146, -RZ, RZ, 0, 5.9604644775390625e-08 ;  /* 0x00000001ff927431 */ /* 0x000fe200000001ff */
[----:B-1----:R-:W-:-:S07]  /*0190*/  MOV R73, UR4 ;  /* 0x0000000400497c02 */ /* 0x002fce0008000f00 */
.L_x_0:
[----:B------:R-:W2:Y:S02]  /*01a0*/  LDCU.64 UR4, c[0x0][0x8b0] ;  /* 0x00011600ff0477ac */ /* 0x000ea40008000a00 */
[----:B--2---:R-:W-:-:S04]  /*01b0*/  UISETP.NE.U32.AND UP0, UPT, UR4, URZ, UPT ;  /* 0x000000ff0400728c */ /* 0x004fc8000bf05070 */
[----:B------:R-:W-:-:S09]  /*01c0*/  UISETP.NE.AND.EX UP0, UPT, UR5, URZ, UPT, UP0 ;  /* 0x000000ff0500728c */ /* 0x000fd2000bf05300 */
[----:B------:R-:W-:Y:S05]  /*01d0*/  BRA.U UP0, `(.L_x_2) ;  /* 0x0000000100287547 */ /* 0x000fea000b800000 */
[----:B------:R-:W2:Y:S02]  /*01e0*/  LDCU.64 UR4, c[0x0][0x8a8] ;  /* 0x00011500ff0477ac */ /* 0x000ea40008000a00 */
[----:B--2---:R-:W-:-:S04]  /*01f0*/  UISETP.NE.U32.AND UP0, UPT, UR4, URZ, UPT ;  /* 0x000000ff0400728c */ /* 0x004fc8000bf05070 */
[----:B------:R-:W-:-:S09]  /*0200*/  UISETP.NE.AND.EX UP0, UPT, UR5, URZ, UPT, UP0 ;  /* 0x000000ff0500728c */ /* 0x000fd2000bf05300 */
[----:B------:R-:W-:Y:S05]  /*0210*/  BRA.U !UP0, `(.L_x_3) ;  /* 0x0000000108107547 */ /* 0x000fea000b800000 */
[----:B------:R-:W2:Y:S01]  /*0220*/  LDC.64 R70, c[0x0][0x8a8] ;  /* 0x00022a00ff467b82 */ /* 0x000ea20000000a00 */
[----:B------:R-:W2:Y:S02]  /*0230*/  LDCU.64 UR4, c[0x0][0x358] ;  /* 0x00006b00ff0477ac */ /* 0x000ea40008000a00 */
[----:B--2---:R2:W5:Y:S01]  /*0240*/  LDG.E R70, desc[UR4][R70.64] ;  /* 0x0000000446467981 */ /* 0x004562000c1e1900 */
[----:B------:R-:W-:Y:S05]  /*0250*/  BRA `(.L_x_2) ;  /* 0x0000000000087947 */ /* 0x000fea0003800000 */
.L_x_3:
[----:B------:R-:W2:Y:S02]  /*0260*/  LDCU UR4, c[0x0][0x8a0] ;  /* 0x00011400ff0477ac */ /* 0x000ea40008000800 */
[----:B--2---:R-:W-:Y:S02]  /*0270*/  MOV R70, UR4 ;  /* 0x0000000400467c02 */ /* 0x004fe40008000f00 */
.L_x_2:
[----:B------:R-:W-:Y:S01]  /*0280*/  IMAD.U32 R0, RZ, RZ, UR17 ;  /* 0x00000011ff007e24 */ /* 0x000fe2000f8e00ff */
[----:B------:R-:W-:Y:S04]  /*0290*/  BSSY.RECONVERGENT B0, `(.L_x_4) ;  /* 0x000000c000007945 */ /* 0x000fe80003800200 */
[C---:B------:R-:W-:Y:S02]  /*02a0*/  ISETP.NE.OR P2, PT, R0.reuse, 0x1, !P1 ;  /* 0x000000010000780c */ /* 0x040fe40004f45670 */
[----:B------:R-:W-:-:S11]  /*02b0*/  ISETP.NE.OR P0, PT, R0, 0x3, !P1 ;  /* 0x000000030000780c */ /* 0x000fd60004f05670 */
[----:B------:R-:W-:Y:S05]  /*02c0*/  @P2 BRA `(.L_x_5) ;  /* 0x0000000000202947 */ /* 0x000fea0003800000 */
[----:B------:R-:W3:Y:S02]  /*02d0*/  LDCU.64 UR4, c[0x0][0x348] ;  /* 0x00006900ff0477ac */ /* 0x000ee40008000a00 */
[----:B---3--:R-:W-:Y:S02]  /*02e0*/  UIADD3 UR6, UP1, UPT, UR4, 0x80, URZ ;  /* 0x0000008004067890 */ /* 0x008fe4000ff3e0ff */
[----:B------:R-:W-:Y:S02]  /*02f0*/  UIADD3 UR4, UP0, UPT, UR4, 0x180, URZ ;  /* 0x0000018004047890 */ /* 0x000fe4000ff1e0ff */
[----:B------:R-:W-:Y:S02]  /*0300*/  UIADD3.X UR7, UPT, UPT, URZ, UR5, URZ, UP1, !UPT ;  /* 0x00000005ff077290 */ /* 0x000fe40008ffe4ff */
[----:B------:R-:W-:-:S07]  /*0310*/  UIADD3.X UR5, UPT, UPT, URZ, UR5, URZ, UP0, !UPT ;  /* 0x00000005ff057290 */ /* 0x000fce00087fe4ff */
[----:B------:R3:W-:Y:S02]  /*0320*/  UTMACCTL.PF [UR6] ;  /* 0x00000000060079b9 */ /* 0x0007e40008040000 */
[----:B------:R3:W-:Y:S02]  /*0330*/  UTMACCTL.PF [UR4] ;  /* 0x00000000040079b9 */ /* 0x0007e40008040000 */
[----:B---3--:R-:W-:Y:S01]  /*0340*/  NOP ;  /* 0x0000000000007918 */ /* 0x008fe20000000000 */
.L_x_5:
[----:B------:R-:W-:Y:S05]  /*0350*/  BSYNC.RECONVERGENT B0 ;  /* 0x0000000000007941 */ /* 0x000fea0003800200 */
.L_x_4:
[----:B------:R-:W-:Y:S04]  /*0360*/  BSSY.RECONVERGENT B0, `(.L_x_6) ;  /* 0x000000a000007945 */ /* 0x000fe80003800200 */
        /* <DEDUP_REMOVED lines=9> */
.L_x_7:
[----:B------:R-:W-:Y:S05]  /*0400*/  BSYNC.RECONVERGENT B0 ;  /* 0x0000000000007941 */ /* 0x000fea0003800200 */
.L_x_6:
[----:B------:R-:W3:Y:S01]  /*0410*/  LDCU.64 UR4, c[0x0][0x888] ;  /* 0x00011100ff0477ac */ /* 0x000ee20008000a00 */
[----:B------:R-:W-:Y:S02]  /*0420*/  UISETP.EQ.U32.AND UP1, UPT, UR8, URZ, UPT ;  /* 0x000000ff0800728c */ /* 0x000fe4000bf22070 */
[----:B------:R-:W-:Y:S02]  /*0430*/  UPLOP3.LUT UP3, UPT, UPT, UPT, UPT, 0x80, 0x8 ;  /* 0x000000000008789c */ /* 0x000fe40003f6f070 */
[----:B---3--:R-:W-:-:S04]  /*0440*/  UISETP.NE.U32.AND UP0, UPT, UR4, URZ, UPT ;  /* 0x000000ff0400728c */ /* 0x008fc8000bf05070 */
[----:B------:R-:W-:-:S04]  /*0450*/  UISETP.NE.AND.EX UP0, UPT, UR5, URZ, UPT, UP0 ;  /* 0x000000ff0500728c */ /* 0x000fc8000bf05300 */
[----:B------:R-:W-:-:S04]  /*0460*/  UISETP.EQ.OR.EX UP2, UPT, UR9, URZ, !UP0, UP1 ;  /* 0x000000ff0900728c */ /* 0x000fc8000c742710 */
[----:B------:R-:W-:-:S06]  /*0470*/  UP2UR UR4, UPR, URZ, 0x4 ;  /* 0x00000004ff047883 */ /* 0x000fcc0008000000 */
[----:B------:R-:W-:Y:S01]  /*0480*/  MOV R149, UR4 ;  /* 0x0000000400957c02 */ /* 0x000fe20008000f00 */
[----:B------:R-:W-:Y:S06]  /*0490*/  BRA.U !UP2, `(.L_x_8) ;  /* 0x000000010a207547 */ /* 0x000fec000b800000 */
[----:B------:R-:W-:Y:S01]  /*04a0*/  UISETP.NE.U32.AND UP1, UPT, UR8, URZ, UPT ;  /* 0x000000ff0800728c */ /* 0x000fe2000bf25070 */
[----:B-----5:R-:W-:Y:S01]  /*04b0*/  FSETP.NEU.AND P0, PT, R73, RZ, PT ;  /* 0x000000ff4900720b */ /* 0x020fe20003f0d000 */
[----:B------:R-:W-:Y:S02]  /*04c0*/  USEL UR4, URZ, 0xffffffff, UP0 ;  /* 0xffffffffff047887 */ /* 0x000fe40008000000 */
[----:B------:R-:W-:-:S10]  /*04d0*/  UISETP.NE.AND.EX UP1, UPT, UR9, URZ, UPT, UP1 ;  /* 0x000000ff0900728c */ /* 0x000fd4000bf25310 */
[----:B------:R-:W-:Y:S01]  /*04e0*/  VOTEU.ANY UP0, P0 ;  /* 0x0000000000ff7886 */ /* 0x000fe20000000100 */
[----:B------:R-:W-:-:S04]  /*04f0*/  @!UP1 USEL UR4, URZ, 0xffffffff, UP0 ;  /* 0xffffffffff049887 */ /* 0x000fc80008000000 */
[----:B------:R-:W-:-:S04]  /*0500*/  ULOP3.LUT UR4, UR4, 0x1, URZ, 0xc0, !UPT ;  /* 0x0000000104047892 */ /* 0x000fc8000f8ec0ff */
[----:B------:R-:W-:-:S11]  /*0510*/  UISETP.NE.U32.AND UP3, UPT, UR4, 0x1, UPT ;  /* 0x000000010400788c */ /* 0x000fd6000bf65070 */
.L_x_8:
[----:B------:R-:W3:Y:S01]  /*0520*/  SHFL.IDX PT, R0, R147, RZ, 0x1f ;  /* 0x00001fff93007589 */ /* 0x000ee200000e0000 */
[----:B------:R-:W-:-:S04]  /*0530*/  UISETP.NE.AND UP0, UPT, UR17, 0x2, UPT ;  /* 0x000000021100788c */ /* 0x000fc8000bf05270 */
[----:B------:R-:W-:Y:S02]  /*0540*/  UISETP.EQ.AND UP1, UPT, UR46, URZ, !UP0 ;  /* 0x000000ff2e00728c */ /* 0x000fe4000c722270 */
[----:B------:R-:W-:-:S04]  /*0550*/  USEL UR41, URZ, 0x1, UP0 ;  /* 0x00000001ff297887 */ /* 0x000fc80008000000 */
[----:B------:R-:W-:Y:S02]  /*0560*/  PLOP3.LUT P3, PT, P1, PT, UP1, 0x80, 0x8 ;  /* 0x000000000008781c */ /* 0x000fe40000f6f018 */
[----:B---3--:R-:W-:-:S13]  /*0570*/  ISETP.NE.AND P0, PT, R0, RZ, PT ;  /* 0x000000ff0000720c */ /* 0x008fda0003f05270 */
[----:B------:R-:W-:Y:S05]  /*0580*/  @P0 BRA `(.L_x_9) ;  /* 0x00000000005c0947 */ /* 0x000fea0003800000 */
[----:B------:R-:W-:Y:S01]  /*0590*/  UMOV UR4, 0x400 ;  /* 0x0000040000047882 */ /* 0x000fe20000000000 */
[----:B------:R-:W-:Y:S01]  /*05a0*/  UMOV UR8, 0x1 ;  /* 0x0000000100087882 */ /* 0x000fe20000000000 */
[----:B------:R-:W-:Y:S01]  /*05b0*/  UMOV UR6, 0x2 ;  /* 0x0000000200067882 */ /* 0x000fe20000000000 */
[----:B------:R-:W-:Y:S02]  /*05c0*/  ULEA UR4, UR47, UR4, 0x18 ;  /* 0x000000042f047291 */ /* 0x000fe4000f8ec0ff */
[----:B------:R-:W-:-:S04]  /*05d0*/  UIADD3 UR8, UPT, UPT, -UR8, 0x100000, URZ ;  /* 0x0010000008087890 */ /* 0x000fc8000fffe1ff */
[----:B------:R-:W-:Y:S02]  /*05e0*/  USHF.L.U32 UR9, UR8, 0xb, URZ ;  /* 0x0000000b08097899 */ /* 0x000fe400080006ff */
[----:B------:R-:W-:Y:S02]  /*05f0*/  USHF.L.U32 UR8, UR8, 0x1, URZ ;  /* 0x0000000108087899 */ /* 0x000fe400080006ff */
[----:B------:R-:W-:-:S04]  /*0600*/  UIADD3 UR6, UPT, UPT, -UR6, 0x100000, URZ ;  /* 0x0010000006067890 */ /* 0x000fc8000fffe1ff */
[----:B------:R-:W-:Y:S02]  /*0610*/  USHF.L.U32 UR7, UR6, 0xb, URZ ;  /* 0x0000000b06077899 */ /* 0x000fe400080006ff */
[----:B------:R-:W-:Y:S01]  /*0620*/  USHF.L.U32 UR6, UR6, 0x1, URZ ;  /* 0x0000000106067899 */ /* 0x000fe200080006ff */
[----:B------:R-:W-:Y:S01]  /*0630*/  ELECT P0, URZ, PT ;  /* 0x0000000000ff782f */ /* 0x000fe20003800000 */
[----:B------:R-:W3:Y:S02]  /*0640*/  FENCE.VIEW.ASYNC.S ;  /* 0x00000000000073c6 */ /* 0x000ee40000000000 */
[----:B---3--:R3:W4:Y:S08]  /*0650*/  SYNCS.EXCH.64 URZ, [UR4], UR8 ;  /* 0x0000000804ff75b2 */ /* 0x0087300008000100 */
[----:B------:R3:W1:Y:S01]  /*0660*/  SYNCS.EXCH.64 URZ, [UR4+0x28], UR6 ;  /* 0x0000280604ff75b2 */ /* 0x0006620008000100 */
        /* <DEDUP_REMOVED lines=8> */
[----:B------:R-:W-:Y:S01]  /*06f0*/  NOP ;  /* 0x0000000000007918 */ /* 0x000fe20000000000 */
.L_x_9:
[----:B------:R-:W2:Y:S01]  /*0700*/  SHFL.IDX PT, R0, R147, RZ, 0x1f ;  /* 0x00001fff93007589 */ /* 0x000ea200000e0000 */
[----:B------:R-:W-:Y:S01]  /*0710*/  NOP ;  /* 0x0000000000007918 */ /* 0x000fe20000000000 */
[----:B--2---:R-:W-:-:S13]  /*0720*/  ISETP.NE.AND P0, PT, R0, 0x1, PT ;  /* 0x000000010000780c */ /* 0x004fda0003f05270 */
[----:B------:R-:W-:Y:S05]  /*0730*/  @P0 BRA `(.L_x_10) ;  /* 0x0000000000540947 */ /* 0x000fea0003800000 */
[----:B---3--:R-:W-:Y:S01]  /*0740*/  UMOV UR4, 0x400 ;  /* 0x0000040000047882 */ /* 0x008fe20000000000 */
        /* <DEDUP_REMOVED lines=10> */
[----:B------:R-:W2:Y:S02]  /*07f0*/  FENCE.VIEW.ASYNC.S ;  /* 0x00000000000073c6 */ /* 0x000ea40000000000 */
[----:B--2---:R2:W3:Y:S08]  /*0800*/  SYNCS.EXCH.64 URZ, [UR4+0x50], UR8 ;  /* 0x0000500804ff75b2 */ /* 0x0044f00008000100 */
        /* <DEDUP_REMOVED lines=8> */
.L_x_10:
[----:B------:R-:W4:Y:S01]  /*0890*/  SHFL.IDX PT, R0, R147, RZ, 0x1f ;  /* 0x00001fff93007589 */ /* 0x000f2200000e0000 */
[----:B------:R-:W-:Y:S01]  /*08a0*/  NOP ;  /* 0x0000000000007918 */ /* 0x000fe20000000000 */
[----:B----4-:R-:W-:-:S13]  /*08b0*/  ISETP.NE.AND P0, PT, R0, 0x3, PT ;  /* 0x000000030000780c */ /* 0x010fda0003f05270 */
[----:B------:R-:W-:Y:S05]  /*08c0*/  @P0 BRA `(.L_x_11) ;  /* 0x00000000002c0947 */ /* 0x000fea0003800000 */
[----:B--23--:R-:W-:Y:S01]  /*08d0*/  UMOV UR6, 0x400 ;  /* 0x0000040000067882 */ /* 0x00cfe20000000000 */
[----:B------:R-:W-:Y:S01]  /*08e0*/  UMOV UR4, 0x20 ;  /* 0x0000002000047882 */ /* 0x000fe20000000000 */
[----:B------:R-:W-:Y:S02]  /*08f0*/  ULEA UR6, UR47, UR6, 0x18 ;  /* 0x000000062f067291 */ /* 0x000fe4000f8ec0ff */
[----:B------:R-:W-:-:S04]  /*0900*/  UIADD3 UR4, UPT, UPT, -UR4, 0x100000, URZ ;  /* 0x0010000004047890 */ /* 0x000fc8000fffe1ff */
[----:B------:R-:W-:Y:S02]  /*0910*/  USHF.L.U32 UR5, UR4, 0xb, URZ ;  /* 0x0000000b04057899 */ /* 0x000fe400080006ff */
[----:B------:R-:W-:Y:S01]  /*0920*/  USHF.L.U32 UR4, UR4, 0x1, URZ ;  /* 0x0000000104047899 */ /* 0x000fe200080006ff */
[----:B------:R-:W-:Y:S01]  /*0930*/  ELECT P0, URZ, PT ;  /* 0x0000000000ff782f */ /* 0x000fe20003800000 */
[----:B------:R-:W2:Y:S10]  /*0940*/  FENCE.VIEW.ASYNC.S ;  /* 0x00000000000073c6 */ /* 0x000eb40000000000 */
[----:B--2---:R4:W2:Y:S01]  /*0950*/  SYNCS.EXCH.64 URZ, [UR6+0x90], UR4 ;  /* 0x0000900406ff75b2 */ /* 0x0048a20008000100 */
[----:B------:R4:W3:Y:S02]  /*0960*/  SYNCS.EXCH.64 URZ, [UR6+0x98], UR4 ;  /* 0x0000980406ff75b2 */ /* 0x0008e40008000100 */
[----:B----4-:R-:W-:Y:S01]  /*0970*/  NOP ;  /* 0x0000000000007918 */ /* 0x010fe20000000000 */
.L_x_11:
[----:B------:R-:W4:Y:S01]  /*0980*/  SHFL.IDX PT, R0, R147, RZ, 0x1f ;  /* 0x00001fff93007589 */ /* 0x000f2200000e0000 */
[----:B------:R-:W-:Y:S01]  /*0990*/  NOP ;  /* 0x0000000000007918 */ /* 0x000fe20000000000 */
[----:B----4-:R-:W-:-:S13]  /*09a0*/  ISETP.NE.AND P0, PT, R0, 0x4, PT ;  /* 0x000000040000780c */ /* 0x010fda0003f05270 */
[----:B------:R-:W-:Y:S05]  /*09b0*/  @P0 BRA `(.L_x_12) ;  /* 0x0000000000480947 */ /* 0x000fea0003800000 */
[----:B--23--:R-:W-:Y:S01]  /*09c0*/  UMOV UR4, 0x3a0 ;  /* 0x000003a000047882 */ /* 0x00cfe20000000000 */
[----:B------:R-:W-:Y:S01]  /*09d0*/  UMOV UR6, 0x400 ;  /* 0x0000040000067882 */ /* 0x000fe20000000000 */
[----:B------:R-:W-:Y:S01]  /*09e0*/  USEL UR4, UR4, 0x320, UP3 ;  /* 0x0000032004047887 */ /* 0x000fe20009800000 */
        /* <DEDUP_REMOVED lines=10> */
[----:B--2---:R4:W2:Y:S08]  /*0a90*/  SYNCS.EXCH.64 URZ, [UR6+0xa0], UR8 ;  /* 0x0000a00806ff75b2 */ /* 0x0048b00008000100 */
[----:B------:R4:W3:Y:S01]  /*0aa0*/  SYNCS.EXCH.64 URZ, [UR6+0xb0], UR4 ;  /* 0x0000b00406ff75b2 */ /* 0x0008e20008000100 */
[----:B------:R4:W1:Y:S01]  /*0ab0*/  SYNCS.EXCH.64 URZ, [UR6+0xa8], UR8 ;  /* 0x0000a80806ff75b2 */ /* 0x0008620008000100 */
[----:B------:R4:W1:Y:S02]  /*0ac0*/  SYNCS.EXCH.64 URZ, [UR6+0xb8], UR4 ;  /* 0x0000b80406ff75b2 */ /* 0x0008640008000100 */
[----:B----4-:R-:W-:Y:S01]  /*0ad0*/  NOP ;  /* 0x0000000000007918 */ /* 0x010fe20000000000 */
.L_x_12:
[----:B------:R-:W4:Y:S01]  /*0ae0*/  SHFL.IDX PT, R0, R147, RZ, 0x1f ;  /* 0x00001fff93007589 */ /* 0x000f2200000e0000 */
[----:B------:R-:W-:Y:S01]  /*0af0*/  NOP ;  /* 0x0000000000007918 */ /* 0x000fe20000000000 */
[----:B----4-:R-:W-:-:S13]  /*0b00*/  ISETP.NE.AND P0, PT, R0, 0x5, PT ;  /* 0x000000050000780c */ /* 0x010fda0003f05270 */
[----:B------:R-:W-:Y:S05]  /*0b10*/  @P0 BRA `(.L_x_13) ;  /* 0x0000000000440947 */ /* 0x000fea0003800000 */
[----:B--23--:R-:W-:Y:S01]  /*0b20*/  UMOV UR4, 0x400 ;  /* 0x0000040000047882 */ /* 0x00cfe20000000000 */
        /* <DEDUP_REMOVED lines=16> */
.L_x_13:
[----:B------:R-:W4:Y:S01]  /*0c30*/  SHFL.IDX PT, R0, R147, RZ, 0x1f ;  /* 0x00001fff93007589 */ /* 0x000f2200000e0000 */
[----:B------:R-:W-:Y:S01]  /*0c40*/  ISETP.NE.OR P1, PT, RZ, UR17, !P1 ;  /* 0x00000011ff007c0c */ /* 0x000fe2000cf25670 */
        /* <DEDUP_REMOVED lines=12> */
[----:B------:R4:W3:Y:S01]  /*0d10*/  SYNCS.EXCH.64 URZ, [UR4+0xf0], UR6 ;  /* 0x0000f00604ff75b2 */ /* 0x0008e20008000100 */
[----:B------:R4:W1:Y:S01]  /*0d20*/  SYNCS.EXCH.64 URZ, [UR4+0xe8], UR6 ;  /* 0x0000e80604ff75b2 */ /* 0x0008620008000100 */
[----:B------:R4:W1:Y:S02]  /*0d30*/  SYNCS.EXCH.64 URZ, [UR4+0xf8], UR6 ;  /* 0x0000f80604ff75b2 */ /* 0x0008640008000100 */
[----:B----4-:R-:W-:Y:S01]  /*0d40*/  NOP ;  /* 0x0000000000007918 */ /* 0x010fe20000000000 */
.L_x_14:
[----:B------:R-:W-:Y:S01]  /*0d50*/  VOTEU.ALL UP0, P1 ;  /* 0x0000000000ff7886 */ /* 0x000fe20000800000 */
[----:B--23--:R-:W-:Y:S01]  /*0d60*/  UMOV UR4, 0x20 ;  /* 0x0000002000047882 */ /* 0x00cfe20000000000 */
[----:B------:R-:W2:Y:S01]  /*0d70*/  LDCU UR7, c[0x0][0x36c] ;  /* 0x00006d80ff0777ac */ /* 0x000ea20008000800 */
[----:B------:R-:W-:Y:S01]  /*0d80*/  NOP ;  /* 0x0000000000007918 */ /* 0x000fe20000000000 */
[----:B------:R-:W-:Y:S01]  /*0d90*/  LOP3.LUT R0, R163, 0x1f, RZ, 0xc0, !PT ;  /* 0x0000001fa3007812 */ /* 0x000fe200078ec0ff */
[----:B------:R-:W-:Y:S01]  /*0da0*/  @!UP0 UMOV UR6, 0x400 ;  /* 0x0000040000068882 */ /* 0x000fe20000000000 */
[----:B------:R-:W-:-:S04]  /*0db0*/  @!UP0 UIADD3 UR4, UPT, UPT, -UR4, 0x100000, URZ ;  /* 0x0010000004048890 */ /* 0x000fc8000fffe1ff */
[----:B------:R-:W-:Y:S02]  /*0dc0*/  @!UP0 USHF.L.U32 UR5, UR4, 0xb, URZ ;  /* 0x0000000b04058899 */ /* 0x000fe400080006ff */
[----:B------:R-:W-:Y:S02]  /*0dd0*/  @!UP0 USHF.L.U32 UR4, UR4, 0x1, URZ ;  /* 0x0000000104048899 */ /* 0x000fe400080006ff */
[----:B------:R-:W-:Y:S01]  /*0de0*/  @!UP0 ULEA UR6, UR47, UR6, 0x18 ;  /* 0x000000062f068291 */ /* 0x000fe2000f8ec0ff */
[----:B------:R-:W-:Y:S01]  /*0df0*/  VOTEU.ALL UP0, P1 ;  /* 0x0000000000ff7886 */ /* 0x000fe20000800000 */
[----:B------:R-:W-:Y:S02]  /*0e00*/  UISETP.NE.AND UP4, UPT, UR17, URZ, UPT ;  /* 0x000000ff1100728c */ /* 0x000fe4000bf85270 */
[----:B--2---:R-:W-:Y:S01]  /*0e10*/  UISETP.EQ.U32.AND UP5, UPT, UR7, 0x1, UPT ;  /* 0x000000010700788c */ /* 0x004fe2000bfa2070 */
[----:B------:R-:W2:Y:S07]  /*0e20*/  FENCE.VIEW.ASYNC.S ;  /* 0x00000000000073c6 */ /* 0x000eae0000000000 */
[----:B--2---:R2:W3:Y:S01]  /*0e30*/  @!UP0 SYNCS.EXCH.64 URZ, [UR6+0x100], UR4 ;  /* 0x0001000406ff85b2 */ /* 0x0044e20008000100 */
[----:B------:R-:W-:Y:S05]  /*0e40*/  BRA.U !UP5, `(.L_x_15) ;  /* 0x000000010d087547 */ /* 0x000fea000b800000 */
[----:B-1-3--:R-:W-:Y:S01]  /*0e50*/  UCGABAR_ARV ;  /* 0x00000000000079c7 */ /* 0x00afe20008000000 */
[----:B------:R-:W-:Y:S05]  /*0e60*/  BRA `(.L_x_16) ;  /* 0x0000000000047947 */ /* 0x000fea0003800000 */
.L_x_15:
[----:B-1-3--:R-:W-:Y:S01]  /*0e70*/  NOP ;  /* 0x0000000000007918 */ /* 0x00afe20000000000 */
.L_x_16:
[----:B------:R-:W1:Y:S01]  /*0e80*/  S2UR UR16, SR_CTAID.X ;  /* 0x00000000001079c3 */ /* 0x000e620000002500 */
[----:B------:R-:W-:-:S05]  /*0e90*/  CS2R.32 R148, SR_CgaSize ;  /* 0x0000000000947805 */ /* 0x000fca0000008a00 */
[----:B------:R-:W-:-:S05]  /*0ea0*/  IMAD R148, R148, -0xa0, RZ ;  /* 0xffffff6094947824 */ /* 0x000fca00078e02ff */
[----:B--2---:R-:W-:-:S14]  /*0eb0*/  R2UR UR5, R148 ;  /* 0x00000000940572ca */ /* 0x004fdc00000e0000 */
[----:B------:R-:W2:Y:S01]  /*0ec0*/  LDCU UR5, c[0x0][UR5+0x2b0] ;  /* 0x00005600050577ac */ /* 0x000ea20008000800 */
[----:B------:R-:W-:-:S05]  /*0ed0*/  CS2R.32 R148, SR_CgaSize ;  /* 0x0000000000947805 */ /* 0x000fca0000008a00 */
[----:B------:R-:W-:-:S05]  /*0ee0*/  IMAD R148, R148, -0xa0, RZ ;  /* 0xffffff6094947824 */ /* 0x000fca00078e02ff */
[----:B------:R-:W-:-:S14]  /*0ef0*/  R2UR UR4, R148 ;  /* 0x00000000940472ca */ /* 0x000fdc00000e0000 */
[----:B------:R-:W3:Y:S01]  /*0f00*/  LDCU UR4, c[0x0][UR4+0x2b4] ;  /* 0x00005680040477ac */ /* 0x000ee20008000800 */
[----:B------:R-:W4:Y:S01]  /*0f10*/  S2UR UR7, SR_CTAID.Y ;  /* 0x00000000000779c3 */ /* 0x000f220000002600 */
[----:B------:R-:W-:-:S05]  /*0f20*/  CS2R.32 R148, SR_CgaSize ;  /* 0x0000000000947805 */ /* 0x000fca0000008a00 */
[----:B------:R-:W-:-:S05]  /*0f30*/  IMAD R148, R148, -0xa0, RZ ;  /* 0xffffff6094947824 */ /* 0x000fca00078e02ff */
[----:B------:R-:W-:-:S14]  /*0f40*/  R2UR UR8, R148 ;  /* 0x00000000940872ca */ /* 0x000fdc00000e0000 */
[----:B------:R-:W3:Y:S01]  /*0f50*/  LDCU UR8, c[0x0][UR8+0x2a0] ;  /* 0x00005400080877ac */ /* 0x000ee20008000800 */
[----:B------:R-:W3:Y:S01]  /*0f60*/  LDCU UR21, c[0x0][0xb24] ;  /* 0x00016480ff1577ac */ /* 0x000ee20008000800 */
[----:B------:R-:W1:Y:S01]  /*0f70*/  S2UR UR36, SR_CTAID.Z ;  /* 0x00000000002479c3 */ /* 0x000e620000002700 */
[----:B------:R-:W-:-:S05]  /*0f80*/  CS2R.32 R148, SR_CgaSize ;  /* 0x0000000000947805 */ /* 0x000fca0000008a00 */
[----:B------:R-:W-:-:S05]  /*0f90*/  IMAD R148, R148, -0xa0, RZ ;  /* 0xffffff6094947824 */ /* 0x000fca00078e02ff */
[----:B------:R-:W-:-:S14]  /*0fa0*/  R2UR UR63, R148 ;  /* 0x00000000943f72ca */ /* 0x000fdc00000e0000 */
[----:B------:R-:W3:Y:S01]  /*0fb0*/  LDCU UR63, c[0x0][UR63+0x2a4] ;  /* 0x000054803f3f77ac */ /* 0x000ee20008000800 */
[----:B------:R-:W-:Y:S02]  /*0fc0*/  UISETP.GT.U32.AND UP0, UPT, UR46, 0xffff, UPT ;  /* 0x0000ffff2e00788c */ /* 0x000fe4000bf04070 */
[----:B------:R-:W-:Y:S01]  /*0fd0*/  USHF.L.U32 UR27, UR47, 0xb, URZ ;  /* 0x0000000b2f1b7899 */ /* 0x000fe200080006ff */
[----:B-1----:R-:W-:Y:S01]  /*0fe0*/  I2FP.F32.U32 R3, UR16 ;  /* 0x0000001000037c45 */ /* 0x002fe20008201000 */
[----:B------:R-:W-:Y:S01]  /*0ff0*/  UMOV UR30, 0x5 ;  /* 0x00000005001e7882 */ /* 0x000fe20000000000 */
[----:B------:R-:W1:Y:S03]  /*1000*/  LDCU UR42, c[0x0][0xb24] ;  /* 0x00016480ff2a77ac */ /* 0x000e660008000800 */
[----:B--2---:R-:W-:Y:S01]  /*1010*/  FMUL R3, R3, UR5 ;  /* 0x0000000503037c20 */ /* 0x004fe20008400000 */
[----:B------:R-:W2:Y:S01]  /*1020*/  LDCU UR29, c[0x0][0xb30] ;  /* 0x00016600ff1d77ac */ /* 0x000ea20008000800 */
[----:B----4-:R-:W-:Y:S01]  /*1030*/  I2FP.F32.U32 R2, UR7 ;  /* 0x0000000700027c45 */ /* 0x010fe20008201000 */
[----:B------:R-:W-:-:S03]  /*1040*/  USHF.L.U32 UR45, UR16, 0x7, URZ ;  /* 0x00000007102d7899 */ /* 0x000fc600080006ff */
[----:B------:R-:W4:Y:S01]  /*1050*/  F2I.U32.TRUNC.NTZ R3, R3 ;  /* 0x0000000300037305 */ /* 0x000f22000020f000 */
[----:B------:R-:W-:Y:S01]  /*1060*/  USEL UR26, UR46, 0xffff, !UP0 ;  /* 0x0000ffff2e1a7887 */ /* 0x000fe2000c000000 */
[----:B---3--:R-:W-:Y:S01]  /*1070*/  FMUL R2, R2, UR4 ;  /* 0x0000000402027c20 */ /* 0x008fe20008400000 */
[----:B------:R-:W-:Y:S01]  /*1080*/  UISETP.GE.AND UP2, UPT, UR21, 0x1, UPT ;  /* 0x000000011500788c */ /* 0x000fe2000bf46270 */
[----:B------:R-:W-:-:S04]  /*1090*/  UMOV UR20, UR7 ;  /* 0x0000000700147c82 */ /* 0x000fc80008000000 */
[----:B------:R-:W3:Y:S01]  /*10a0*/  F2I.U32.TRUNC.NTZ R2, R2 ;  /* 0x0000000200027305 */ /* 0x000ee2000020f000 */
[----:B----4-:R-:W-:Y:S02]  /*10b0*/  R2UR UR4, R3 ;  /* 0x00000000030472ca */ /* 0x010fe400000e0000 */
[----:B------:R-:W-:Y:S02]  /*10c0*/  PRMT R3, RZ, 0x7610, R3 ;  /* 0x00007610ff037816 */ /* 0x000fe40000000003 */
[----:B---3--:R-:W-:Y:S02]  /*10d0*/  R2UR UR6, R2 ;  /* 0x00000000020672ca */ /* 0x008fe400000e0000 */
[----:B------:R-:W-:-:S07]  /*10e0*/  PRMT R2, RZ, 0x7610, R2 ;  /* 0x00007610ff027816 */ /* 0x000fce0000000002 */
[----:B------:R-:W-:-:S04]  /*10f0*/  UIADD3 UR5, UPT, UPT, -UR4, URZ, URZ ;  /* 0x000000ff04057290 */ /* 0x000fc8000fffe1ff */
[----:B------:R-:W-:Y:S02]  /*1100*/  UIMAD UR5, UR8, UR5, UR16 ;  /* 0x00000005080572a4 */ /* 0x000fe4000f8e0210 */
[----:B------:R-:W-:-:S04]  /*1110*/  UIADD3 UR4, UPT, UPT, -UR6, URZ, URZ ;  /* 0x000000ff06047290 */ /* 0x000fc8000fffe1ff */
[----:B------:R-:W-:Y:S01]  /*1120*/  IMAD.U32 R148, RZ, RZ, UR5 ;  /* 0x00000005ff947e24 */ /* 0x000fe2000f8e00ff */
[----:B------:R-:W-:Y:S01]  /*1130*/  UIMAD UR63, UR63, UR4, UR7 ;  /* 0x000000043f3f72a4 */ /* 0x000fe2000f8e0207 */
[----:B-12---:R-:W-:Y:S11]  /*1140*/  BRA.U UP4, `(.L_x_17) ;  /* 0x0000000104407547 */ /* 0x006ff6000b800000 */
[----:B------:R-:W-:-:S13]  /*1150*/  R2UR UR4, R148 ;  /* 0x00000000940472ca */ /* 0x000fda00000e0000 */
[----:B------:R-:W-:Y:S02]  /*1160*/  UISETP.GT.U32.AND UP0, UPT, UR4, 0x1, UPT ;  /* 0x000000010400788c */ /* 0x000fe4000bf04070 */
[----:B------:R-:W-:Y:S02]  /*1170*/  ULOP3.LUT UR4, UR4, 0xfffffffe, URZ, 0xc0, !UPT ;  /* 0xfffffffe04047892 */ /* 0x000fe4000f8ec0ff */
[----:B------:R-:W-:Y:S02]  /*1180*/  UISETP.NE.AND UP1, UPT, UR63, URZ, UP0 ;  /* 0x000000ff3f00728c */ /* 0x000fe40008725270 */
[----:B------:R-:W-:Y:S02]  /*1190*/  UISETP.NE.AND UP0, UPT, UR63, 0x1, UP0 ;  /* 0x000000013f00788c */ /* 0x000fe40008705270 */
[----:B------:R-:W-:Y:S02]  /*11a0*/  USEL UR7, URZ, 0x1, UP1 ;  /* 0x00000001ff077887 */ /* 0x000fe40008800000 */
[----:B------:R-:W-:-:S02]  /*11b0*/  USEL UR6, URZ, 0x4, UP0 ;  /* 0x00000004ff067887 */ /* 0x000fc40008000000 */
[----:B------:R-:W-:Y:S02]  /*11c0*/  USEL UR5, URZ, 0x2, UP1 ;  /* 0x00000002ff057887 */ /* 0x000fe40008800000 */
[----:B------:R-:W-:Y:S02]  /*11d0*/  ULEA UR4, UR63, UR4, 0x1 ;  /* 0x000000043f047291 */ /* 0x000fe4000f8e08ff */
[----:B------:R-:W-:Y:S02]  /*11e0*/  USEL UR8, URZ, 0x8, UP0 ;  /* 0x00000008ff087887 */ /* 0x000fe40008000000 */
[----:B------:R-:W-:-:S03]  /*11f0*/  UIADD3 UR5, UPT, UPT, UR5, UR6, UR7 ;  /* 0x0000000605057290 */ /* 0x000fc6000fffe007 */
[----:B------:R-:W-:Y:S01]  /*1200*/  UMOV UR6, 0x3 ;  /* 0x0000000300067882 */ /* 0x000fe20000000000 */
[----:B------:R-:W-:Y:S02]  /*1210*/  UIADD3 UR5, UPT, UPT, UR5, UR8, URZ ;  /* 0x0000000805057290 */ /* 0x000fe4000fffe0ff */
[----:B------:R-:W-:-:S04]  /*1220*/  USHF.L.U32 UR4, UR6, UR4, URZ ;  /* 0x0000000406047299 */ /* 0x000fc800080006ff */
[----:B------:R-:W-:Y:S02]  /*1230*/  MOV R3, UR5 ;  /* 0x0000000500037c02 */ /* 0x000fe40008000f00 */
[----:B------:R-:W-:Y:S02]  /*1240*/  IMAD.U32 R2, RZ, RZ, UR4 ;  /* 0x00000004ff027e24 */ /* 0x000fe4000f8e00ff */
.L_x_17:
[----:B------:R-:W-:Y:S05]  /*1250*/  BRA.U !UP2, `(.L_x_18) ;  /* 0x000000010ad47547 */ /* 0x000fea000b800000 */
[----:B------:R-:W1:Y:S01]  /*1260*/  LDCU.128 UR12, c[0x0][0xb10] ;  /* 0x00016200ff0c77ac */ /* 0x000e620008000c00 */
[----:B------:R-:W2:Y:S01]  /*1270*/  LDCU UR6, c[0x0][0x370] ;  /* 0x00006e00ff0677ac */ /* 0x000ea20008000800 */
[----:B------:R-:W3:Y:S01]  /*1280*/  LDCU UR5, c[0x0][0x374] ;  /* 0x00006e80ff0577ac */ /* 0x000ee20008000800 */
[----:B------:R-:W4:Y:S01]  /*1290*/  LDCU UR28, c[0x0][0xb0c] ;  /* 0x00016180ff1c77ac */ /* 0x000f220008000800 */
[----:B------:R-:W4:Y:S01]  /*12a0*/  LDCU UR4, c[0x0][0xb20] ;  /* 0x00016400ff0477ac */ /* 0x000f220008000800 */
[----:B------:R-:W4:Y:S01]  /*12b0*/  LDCU.64 UR8, c[0x0][0xb28] ;  /* 0x00016500ff0877ac */ /* 0x000f220008000a00 */
[----:B-1----:R-:W-:Y:S02]  /*12c0*/  UISETP.NE.AND UP0, UPT, UR14, 0x1, UPT ;  /* 0x000000010e00788c */ /* 0x002fe4000bf05270 */
[----:B---3--:R-:W-:Y:S02]  /*12d0*/  UIMAD.WIDE.U32 UR10, UR5, UR15, URZ ;  /* 0x0000000f050a72a5 */ /* 0x008fe4000f8e00ff */
[----:B--2---:R-:W-:-:S02]  /*12e0*/  UIMAD.WIDE.U32 UR22, UR6, UR12, URZ ;  /* 0x0000000c061672a5 */ /* 0x004fc4000f8e00ff */
[----:B----4-:R-:W-:Y:S02]  /*12f0*/  UISETP.NE.AND UP1, UPT, UR28, 0x1, UPT ;  /* 0x000000011c00788c */ /* 0x010fe4000bf25270 */
[----:B------:R-:W-:Y:S01]  /*1300*/  UISETP.NE.AND UP2, UPT, UR21, 0x1, UPT ;  /* 0x000000011500788c */ /* 0x000fe2000bf45270 */
[----:B------:R-:W-:Y:S02]  /*1310*/  UMOV UR10, UR11 ;  /* 0x0000000b000a7c82 */ /* 0x000fe40008000000 */
[----:B------:R-:W-:Y:S01]  /*1320*/  UMOV UR22, UR23 ;  /* 0x0000001700167c82 */ /* 0x000fe20008000000 */
[----:B------:R-:W-:Y:S02]  /*1330*/  @UP0 USHF.R.U32.HI UR5, URZ, UR4, UR10 ;  /* 0x00000004ff050299 */ /* 0x000fe4000801160a */
[----:B------:R-:W-:Y:S02]  /*1340*/  UIMAD.WIDE.U32 UR24, UR20, UR15, URZ ;  /* 0x0000000f141872a5 */ /* 0x000fe4000f8e00ff */
[----:B------:R-:W-:-:S02]  /*1350*/  UIMAD.WIDE.U32 UR10, UR5, UR8, URZ ;  /* 0x00000008050a72a5 */ /* 0x000fc4000f8e00ff */
[----:B------:R-:W-:Y:S02]  /*1360*/  @UP1 USHF.R.U32.HI UR6, URZ, UR13, UR22 ;  /* 0x0000000dff061299 */ /* 0x000fe40008011616 */
[----:B------:R-:W-:Y:S02]  /*1370*/  UIMAD.WIDE.U32 UR18, UR16, UR12, URZ ;  /* 0x0000000c101272a5 */ /* 0x000fe4000f8e00ff */
[----:B------:R-:W-:Y:S01]  /*1380*/  UIMAD.WIDE.U32 UR22, UR6, UR8, URZ ;  /* 0x00000008061672a5 */ /* 0x000fe2000f8e00ff */
[----:B------:R-:W-:Y:S01]  /*1390*/  UMOV UR24, UR25 ;  /* 0x0000001900187c82 */ /* 0x000fe20008000000 */
[----:B------:R-:W-:Y:S01]  /*13a0*/  UMOV UR10, UR11 ;  /* 0x0000000b000a7c82 */ /* 0x000fe20008000000 */
[----:B------:R-:W-:Y:S02]  /*13b0*/  USHF.R.U32.HI UR24, URZ, UR4, UR24 ;  /* 0x00000004ff187299 */ /* 0x000fe40008011618 */
[----:B------:R-:W-:Y:S02]  /*13c0*/  @UP2 USHF.R.U32.HI UR5, URZ, UR9, UR10 ;  /* 0x00000009ff052299 */ /* 0x000fe4000801160a */
[----:B------:R-:W-:Y:S01]  /*13d0*/  UMOV UR7, UR23 ;  /* 0x0000001700077c82 */ /* 0x000fe20008000000 */
[----:B------:R-:W-:Y:S01]  /*13e0*/  UMOV UR18, UR19 ;  /* 0x0000001300127c82 */ /* 0x000fe20008000000 */
[----:B------:R-:W-:-:S02]  /*13f0*/  @UP2 USHF.R.U32.HI UR6, URZ, UR9, UR7 ;  /* 0x00000009ff062299 */ /* 0x000fc40008011607 */
[----:B------:R-:W-:Y:S02]  /*1400*/  USHF.R.U32.HI UR13, URZ, UR13, UR18 ;  /* 0x0000000dff0d7299 */ /* 0x000fe40008011612 */
[----:B------:R-:W-:Y:S02]  /*1410*/  USEL UR4, UR20, UR24, !UP0 ;  /* 0x0000001814047287 */ /* 0x000fe4000c000000 */
[----:B------:R-:W-:Y:S02]  /*1420*/  UIMAD UR7, UR5, UR21, URZ ;  /* 0x00000015050772a4 */ /* 0x000fe4000f8e02ff */
[----:B------:R-:W-:Y:S02]  /*1430*/  USEL UR5, UR16, UR13, !UP1 ;  /* 0x0000000d10057287 */ /* 0x000fe4000c800000 */
[----:B------:R-:W-:Y:S02]  /*1440*/  UIMAD UR12, UR6, UR21, URZ ;  /* 0x00000015060c72a4 */ /* 0x000fe4000f8e02ff */
[----:B------:R-:W-:-:S02]  /*1450*/  UISETP.GE.AND UP0, UPT, UR4, UR7, UPT ;  /* 0x000000070400728c */ /* 0x000fc4000bf06270 */
[----:B------:R-:W-:Y:S02]  /*1460*/  UIMAD.WIDE.U32 UR10, UR4, UR8, URZ ;  /* 0x00000008040a72a5 */ /* 0x000fe4000f8e00ff */
[----:B------:R-:W-:Y:S02]  /*1470*/  UISETP.GE.OR UP0, UPT, UR5, UR12, UP0 ;  /* 0x0000000c0500728c */ /* 0x000fe40008706670 */
[----:B------:R-:W-:Y:S02]  /*1480*/  UIMAD.WIDE.U32 UR12, UR5, UR8, URZ ;  /* 0x00000008050c72a5 */ /* 0x000fe4000f8e00ff */
[----:B------:R-:W-:Y:S01]  /*1490*/  UIADD3 UR10, UPT, UPT, -UR4, URZ, URZ ;  /* 0x000000ff040a7290 */ /* 0x000fe2000fffe1ff */
[----:B------:R-:W-:Y:S01]  /*14a0*/  UMOV UR8, UR11 ;  /* 0x0000000b00087c82 */ /* 0x000fe20008000000 */
[----:B------:R-:W-:Y:S02]  /*14b0*/  UIADD3 UR11, UPT, UPT, -UR5, URZ, URZ ;  /* 0x000000ff050b7290 */ /* 0x000fe4000fffe1ff */
[----:B------:R-:W-:-:S03]  /*14c0*/  USHF.R.U32.HI UR8, URZ, UR9, UR8 ;  /* 0x00000009ff087299 */ /* 0x000fc60008011608 */
[----:B------:R-:W-:Y:S01]  /*14d0*/  @!UP0 UMOV UR7, UR13 ;  /* 0x0000000d00078c82 */ /* 0x000fe20008000000 */
[----:B------:R-:W-:Y:S02]  /*14e0*/  UIMAD UR20, UR14, UR10, UR20 ;  /* 0x0000000a0e1472a4 */ /* 0x000fe4000f8e0214 */
[----:B------:R-:W-:Y:S02]  /*14f0*/  USEL UR8, UR4, UR8, !UP2 ;  /* 0x0000000804087287 */ /* 0x000fe4000d000000 */
[----:B------:R-:W-:Y:S02]  /*1500*/  @!UP0 USHF.R.U32.HI UR7, URZ, UR9, UR7 ;  /* 0x00000009ff078299 */ /* 0x000fe40008011607 */
[----:B------:R-:W-:Y:S02]  /*1510*/  UIADD3 UR9, UPT, UPT, -UR8, URZ, URZ ;  /* 0x000000ff08097290 */ /* 0x000fe4000fffe1ff */
[----:B------:R-:W-:Y:S02]  /*1520*/  @!UP0 USEL UR7, UR5, UR7, !UP2 ;  /* 0x0000000705078287 */ /* 0x000fe4000d000000 */
[----:B------:R-:W-:-:S02]  /*1530*/  UIMAD UR9, UR21, UR9, UR4 ;  /* 0x00000009150972a4 */ /* 0x000fc4000f8e0204 */
[----:B------:R-:W-:Y:S02]  /*1540*/  @!UP0 UIADD3 UR8, UPT, UPT, UR8, -UR7, URZ ;  /* 0x8000000708088290 */ /* 0x000fe4000fffe0ff */
[----:B------:R-:W-:Y:S02]  /*1550*/  @!UP0 UIMAD UR6, UR9, UR6, UR7 ;  /* 0x00000006090682a4 */ /* 0x000fe4000f8e0207 */
[----:B------:R-:W-:Y:S02]  /*1560*/  @!UP0 UIMAD UR4, UR8, UR21, UR5 ;  /* 0x00000015080482a4 */ /* 0x000fe4000f8e0205 */
[----:B------:R-:W-:Y:S02]  /*1570*/  UIMAD UR16, UR28, UR11, UR16 ;  /* 0x0000000b1c1072a4 */ /* 0x000fe4000f8e0210 */
[----:B------:R-:W-:Y:S01]  /*1580*/  UIMAD UR20, UR4, UR14, UR20 ;  /* 0x0000000e041472a4 */ /* 0x000fe2000f8e0214 */
[----:B------:R-:W-:Y:S02]  /*1590*/  @!UP0 UMOV UR5, UR6 ;  /* 0x0000000600058c82 */ /* 0x000fe40008000000 */
[----:B------:R-:W-:-:S12]  /*15a0*/  UIMAD UR16, UR5, UR28, UR16 ;  /* 0x0000001c051072a4 */ /* 0x000fd8000f8e0210 */
.L_x_18:
[----:B------:R-:W-:Y:S02]  /*15b0*/  UISETP.NE.AND UP1, UPT, UR29, 0x1, UPT ;  /* 0x000000011d00788c */ /* 0x000fe4000bf25270 */
[----:B------:R-:W-:Y:S02]  /*15c0*/  ULOP3.LUT UR21, UR26, 0xffff, URZ, 0xc0, !UPT ;  /* 0x0000ffff1a157892 */ /* 0x000fe4000f8ec0ff */
[----:B------:R-:W-:Y:S02]  /*15d0*/  UISETP.NE.AND UP0, UPT, UR17, 0x2, UPT ;  /* 0x000000021100788c */ /* 0x000fe4000bf05270 */
[----:B------:R-:W-:Y:S02]  /*15e0*/  ULOP3.LUT UR22, UR27, 0x1000, URZ, 0xc0, !UPT ;  /* 0x000010001b167892 */ /* 0x000fe4000f8ec0ff */
[----:B------:R-:W-:Y:S02]  /*15f0*/  ULOP3.LUT UR45, UR45, 0x80, URZ, 0xc0, !UPT ;  /* 0x000000802d2d7892 */ /* 0x000fe4000f8ec0ff */
[----:B------:R-:W-:Y:S01]  /*1600*/  USHF.L.U32 UR21, UR30, UR21, URZ ;  /* 0x000000151e157299 */ /* 0x000fe200080006ff */
[----:B------:R-:W-:Y:S11]  /*1610*/  BRA.U UP1, `(.L_x_19) ;  /* 0x0000000101447547 */ /* 0x000ff6000b800000 */
[----:B------:R-:W1:Y:S01]  /*1620*/  LDCU.128 UR8, c[0x0][0xb10] ;  /* 0x00016200ff0877ac */ /* 0x000e620008000c00 */
[----:B------:R-:W2:Y:S01]  /*1630*/  LDCU UR12, c[0x0][0xb0c] ;  /* 0x00016180ff0c77ac */ /* 0x000ea20008000800 */
[----:B------:R-:W3:Y:S01]  /*1640*/  LDCU UR13, c[0x0][0xb20] ;  /* 0x00016400ff0d77ac */ /* 0x000ee20008000800 */
[----:B-1----:R-:W-:Y:S02]  /*1650*/  UIMAD.WIDE.U32 UR6, UR16, UR8, URZ ;  /* 0x00000008100672a5 */ /* 0x002fe4000f8e00ff */
[----:B------:R-:W-:Y:S02]  /*1660*/  UIMAD.WIDE.U32 UR4, UR20, UR11, URZ ;  /* 0x0000000b140472a5 */ /* 0x000fe4000f8e00ff */
[----:B--2---:R-:W-:Y:S02]  /*1670*/  UISETP.NE.AND UP2, UPT, UR12, 0x1, UPT ;  /* 0x000000010c00788c */ /* 0x004fe4000bf45270 */
[----:B------:R-:W-:Y:S01]  /*1680*/  UISETP.NE.AND UP1, UPT, UR10, 0x1, UPT ;  /* 0x000000010a00788c */ /* 0x000fe2000bf25270 */
[----:B------:R-:W-:-:S02]  /*1690*/  UMOV UR6, UR7 ;  /* 0x0000000700067c82 */ /* 0x000fc40008000000 */
[----:B------:R-:W-:Y:S01]  /*16a0*/  UMOV UR4, UR5 ;  /* 0x0000000500047c82 */ /* 0x000fe20008000000 */
[----:B------:R-:W-:Y:S02]  /*16b0*/  USHF.R.U32.HI UR6, URZ, UR9, UR6 ;  /* 0x00000009ff067299 */ /* 0x000fe40008011606 */
[----:B---3--:R-:W-:Y:S02]  /*16c0*/  USHF.R.U32.HI UR4, URZ, UR13, UR4 ;  /* 0x0000000dff047299 */ /* 0x008fe40008011604 */
[----:B------:R-:W-:Y:S02]  /*16d0*/  USEL UR5, UR16, UR6, !UP2 ;  /* 0x0000000610057287 */ /* 0x000fe4000d000000 */
[----:B------:R-:W-:-:S04]  /*16e0*/  USEL UR4, UR20, UR4, !UP1 ;  /* 0x0000000414047287 */ /* 0x000fc8000c800000 */
[----:B------:R-:W-:Y:S02]  /*16f0*/  UIADD3 UR6, UPT, UPT, UR5, -UR4, URZ ;  /* 0x8000000405067290 */ /* 0x000fe4000fffe0ff */
[----:B------:R-:W-:Y:S02]  /*1700*/  UIADD3 UR4, UPT, UPT, -UR5, UR4, URZ ;  /* 0x0000000405047290 */ /* 0x000fe4000fffe1ff */
[----:B------:R-:W-:Y:S02]  /*1710*/  UIMAD UR20, UR6, UR10, UR20 ;  /* 0x0000000a061472a4 */ /* 0x000fe4000f8e0214 */
[----:B------:R-:W-:-:S12]  /*1720*/  UIMAD UR16, UR4, UR12, UR16 ;  /* 0x0000000c041072a4 */ /* 0x000fd8000f8e0210 */
.L_x_19:
[----:B------:R-:W-:Y:S05]  /*1730*/  BRA.U !UP5, `(.L_x_20) ;  /* 0x000000010d0c7547 */ /* 0x000fea000b800000 */
[----:B------:R-:W-:Y:S01]  /*1740*/  UCGABAR_WAIT ;  /* 0x0000000000007dc7 */ /* 0x000fe20008000000 */
[----:B------:R-:W-:Y:S01]  /*1750*/  CCTL.IVALL ;  /* 0x00000000ff00798f */ /* 0x000fe20002000000 */
[----:B------:R-:W-:Y:S05]  /*1760*/  BRA `(.L_x_21) ;  /* 0x0000000000047947 */ /* 0x000fea0003800000 */
.L_x_20:
[----:B------:R-:W-:Y:S06]  /*1770*/  BAR.SYNC.DEFER_BLOCKING 0x0 ;  /* 0x0000000000007b1d */ /* 0x000fec0000010000 */
.L_x_21:
[----:B------:R-:W-:Y:S05]  /*1780*/  BRA.U UP0, `(.L_x_22) ;  /* 0x0000001500007547 */ /* 0x000fea000b800000 */
[----:B------:R-:W1:Y:S01]  /*1790*/  LDCU UR6, c[0x0][0x38c] ;  /* 0x00007180ff0677ac */ /* 0x000e620008000800 */
[----:B------:R-:W-:Y:S01]  /*17a0*/  PLOP3.LUT P1, PT, PT, PT, UP3, 0x80, 0x8 ;  /* 0x000000000008781c */ /* 0x000fe20003f2f038 */
[----:B------:R-:W-:Y:S01]  /*17b0*/  IMAD.MOV.U32 R12, RZ, RZ, 0x1 ;  /* 0x00000001ff0c7424 */ /* 0x000fe200078e00ff */
[----:B------:R-:W-:Y:S02]  /*17c0*/  ISETP.NE.AND P2, PT, R0, RZ, P3 ;  /* 0x000000ff0000720c */ /* 0x000fe40001f45270 */
[----:B------:R-:W-:Y:S02]  /*17d0*/  CS2R R10, SRZ ;  /* 0x00000000000a7805 */ /* 0x000fe4000001ff00 */
[----:B------:R-:W-:Y:S01]  /*17e0*/  PLOP3.LUT P1, PT, P1, PT, PT, 0x8, 0x80 ;  /* 0x000000000080781c */ /* 0x000fe20000f2e170 */
[----:B------:R-:W-:Y:S01]  /*17f0*/  IMAD.MOV.U32 R9, RZ, RZ, RZ ;  /* 0x000000ffff097224 */ /* 0x000fe200078e00ff */
[----:B------:R-:W2:Y:S01]  /*1800*/  LDCU UR38, c[0x0][0x370] ;  /* 0x00006e00ff2677ac */ /* 0x000ea20008000800 */
[----:B------:R-:W-:Y:S01]  /*1810*/  IMAD.MOV.U32 R8, RZ, RZ, 0x1 ;  /* 0x00000001ff087424 */ /* 0x000fe200078e00ff */
[----:B------:R-:W3:Y:S01]  /*1820*/  LDCU.64 UR26, c[0x0][0x348] ;  /* 0x00006900ff1a77ac */ /* 0x000ee20008000a00 */
[----:B------:R-:W-:Y:S01]  /*1830*/  ULEA.HI UR43, UR22, UR45, URZ, 0x1a ;  /* 0x0000002d162b7291 */ /* 0x000fe2000f8fd0ff */
[----:B------:R-:W4:Y:S01]  /*1840*/  LDCU UR37, c[0x0][0x374] ;  /* 0x00006e80ff2577ac */ /* 0x000f220008000800 */
[----:B-1----:R-:W-:-:S02]  /*1850*/  UIADD3 UR5, UPT, UPT, UR6, 0x3f, URZ ;  /* 0x0000003f06057890 */ /* 0x002fc4000fffe0ff */
[----:B------:R-:W-:Y:S02]  /*1860*/  UIADD3 UR46, UPT, UPT, UR6, 0x7e, URZ ;  /* 0x0000007e062e7890 */ /* 0x000fe4000fffe0ff */
[----:B------:R-:W-:Y:S01]  /*1870*/  USHF.R.S32.HI UR4, URZ, 0x1f, UR5 ;  /* 0x0000001fff047899 */ /* 0x000fe20008011405 */
[----:B------:R-:W-:-:S03]  /*1880*/  UMOV UR7, URZ ;  /* 0x000000ff00077c82 */ /* 0x000fc60008000000 */
[----:B------:R-:W-:Y:S02]  /*1890*/  ULEA.HI UR4, UR4, UR5, URZ, 0x6 ;  /* 0x0000000504047291 */ /* 0x000fe4000f8f30ff */
[----:B------:R-:W-:Y:S02]  /*18a0*/  UIADD3 UR5, UPT, UPT, UR6, -0x1, URZ ;  /* 0xffffffff06057890 */ /* 0x000fe4000fffe0ff */
[----:B------:R-:W-:Y:S02]  /*18b0*/  USHF.R.S32.HI UR40, URZ, 0x6, UR4 ;  /* 0x00000006ff287899 */ /* 0x000fe40008011404 */
[----:B------:R-:W-:Y:S02]  /*18c0*/  UISETP.GE.U32.AND UP1, UPT, UR5, -0x7f, UPT ;  /* 0xffffff810500788c */ /* 0x000fe4000bf26070 */
[----:B------:R-:W-:-:S04]  /*18d0*/  UISETP.LT.U32.AND UP0, UPT, UR40, 0x5, UPT ;  /* 0x000000052800788c */ /* 0x000fc8000bf01070 */
[----:B------:R-:W-:Y:S02]  /*18e0*/  USEL UR39, UR40, 0x5, UP0 ;  /* 0x0000000528277887 */ /* 0x000fe40008000000 */
[----:B------:R-:W-:Y:S02]  /*18f0*/  UISETP.NE.AND UP0, UPT, UR17, URZ, UPT ;  /* 0x000000ff1100728c */ /* 0x000fe4000bf05270 */
[----:B------:R-:W-:Y:S02]  /*1900*/  UIADD3 UR4, UPT, UPT, UR39, -0x1, URZ ;  /* 0xffffffff27047890 */ /* 0x000fe4000fffe0ff */
[----:B------:R-:W-:Y:S02]  /*1910*/  @UP1 UIADD3 UR4, UPT, UPT, UR39, URZ, URZ ;  /* 0x000000ff27041290 */ /* 0x000fe4000fffe0ff */
[----:B------:R-:W-:Y:S02]  /*1920*/  USEL UR23, UR41, 0x2, UP0 ;  /* 0x0000000229177887 */ /* 0x000fe40008000000 */
[----:B------:R-:W-:-:S02]  /*1930*/  UIADD3 UR44, UPT, UPT, UR40, -UR39, URZ ;  /* 0x80000027282c7290 */ /* 0x000fc4000fffe0ff */
[----:B------:R-:W-:Y:S02]  /*1940*/  UIADD3 UR25, UPT, UPT, UR4, 0x1, URZ ;  /* 0x0000000104197890 */ /* 0x000fe4000fffe0ff */
[----:B--234-:R-:W-:-:S12]  /*1950*/  UIADD3 UR41, UPT, UPT, -UR4, URZ, URZ ;  /* 0x000000ff04297290 */ /* 0x01cfd8000fffe1ff */
.L_x_42:
[----:B------:R-:W-:Y:S01]  /*1960*/  UISETP.NE.AND UP0, UPT, UR47, URZ, UPT ;  /* 0x000000ff2f00728c */ /* 0x000fe2000bf05270 */
[----:B-1----:R-:W1:Y:S08]  /*1970*/  S2UR UR47, SR_CgaCtaId ;  /* 0x00000000002f79c3 */ /* 0x002e700000008800 */
[----:B------:R-:W-:Y:S05]  /*1980*/  BRA.U UP0, `(.L_x_23) ;  /* 0x0000000100347547 */ /* 0x000fea000b800000 */
[----:B------:R-:W2:Y:S01]  /*1990*/  S2R R0, SR_CgaCtaId ;  /* 0x0000000000007919 */ /* 0x000ea20000008800 */
[----:B------:R-:W-:Y:S02]  /*19a0*/  MOV R3, 0x400 ;  /* 0x0000040000037802 */ /* 0x000fe40000000f00 */
[----:B------:R-:W-:Y:S02]  /*19b0*/  SHF.L.U32 R2, R8, 0x1f, RZ ;  /* 0x0000001f08027819 */ /* 0x000fe400000006ff */
[----:B--2---:R-:W-:-:S05]  /*19c0*/  LEA R0, R0, R3, 0x18 ;  /* 0x0000000300007211 */ /* 0x004fca00078ec0ff */
[----:B------:R-:W-:-:S04]  /*19d0*/  IMAD R3, R9, 0x8, R0 ;  /* 0x0000000809037824 */ /* 0x000fc800078e0200 */
[----:B------:R-:W2:Y:S02]  /*19e0*/  SYNCS.PHASECHK.TRANS64.TRYWAIT P0, [R3+URZ+0xf0], R2 ;  /* 0x0000f002030075a7 */ /* 0x000ea400080011ff */
[----:B--2---:R-:W-:Y:S05]  /*19f0*/  @!P0 BRA `(.L_x_24) ;  /* 0x000000a000108947 */ /* 0x004fea0003800000 */
.L_x_148:
[----:B------:R-:W-:Y:S01]  /*1a00*/  VIADD R9, R9, 0x1 ;  /* 0x0000000109097836 */ /* 0x000fe20000000000 */
[----:B------:R2:W-:Y:S04]  /*1a10*/  SYNCS.ARRIVE.TRANS64.A1T0 RZ, [R3+URZ+0xe0], RZ ;  /* 0x0000e0ff03ff79a7 */ /* 0x0005e800081000ff */
[----:B------:R-:W-:-:S04]  /*1a20*/  ISETP.NE.AND P0, PT, R9, 0x2, PT ;  /* 0x000000020900780c */ /* 0x000fc80003f05270 */
[----:B------:R-:W-:Y:S02]  /*1a30*/  SEL R9, R9, RZ, P0 ;  /* 0x000000ff09097207 */ /* 0x000fe40000000000 */
[----:B--2---:R-:W-:-:S04]  /*1a40*/  SEL R3, RZ, 0x1, P0 ;  /* 0x00000001ff037807 */ /* 0x004fc80000000000 */
[----:B------:R-:W-:-:S07]  /*1a50*/  LOP3.LUT R8, R8, R3, RZ, 0x3c, !PT ;  /* 0x0000000308087212 */ /* 0x000fce00078e3cff */
.L_x_23:
[----:B------:R-:W-:Y:S01]  /*1a60*/  UMOV UR6, 0x400 ;  /* 0x0000040000067882 */ /* 0x000fe20000000000 */
[----:B------:R-:W-:Y:S01]  /*1a70*/  SHF.L.U32 R0, R12, 0x1f, RZ ;  /* 0x0000001f0c007819 */ /* 0x000fe200000006ff */
[----:B-1----:R-:W-:Y:S02]  /*1a80*/  ULEA UR6, UR47, UR6, 0x18 ;  /* 0x000000062f067291 */ /* 0x002fe4000f8ec0ff */
[----:B------:R-:W-:Y:S02]  /*1a90*/  UISETP.GE.U32.AND UP0, UPT, UR46, 0x7f, UPT ;  /* 0x0000007f2e00788c */ /* 0x000fe4000bf06070 */
[----:B------:R-:W-:Y:S02]  /*1aa0*/  ULEA UR4, UR7, UR6, 0x3 ;  /* 0x0000000607047291 */ /* 0x000fe4000f8e18ff */
[----:B------:R-:W-:Y:S01]  /*1ab0*/  ULEA UR11, UR20, UR45, 0x8 ;  /* 0x0000002d140b7291 */ /* 0x000fe2000f8e40ff */
[----:B------:R-:W-:-:S06]  /*1ac0*/  UMOV UR13, URZ ;  /* 0x000000ff000d7c82 */ /* 0x000fcc0008000000 */
[----:B------:R1:W2:Y:S01]  /*1ad0*/  SYNCS.PHASECHK.TRANS64.TRYWAIT P0, [UR4+0x28], R0 ;  /* 0x00002800ff0075a7 */ /* 0x0002a20008001104 */
[----:B------:R-:W-:-:S04]  /*1ae0*/  ULEA.HI UR4, UR16, UR16, URZ, 0x1 ;  /* 0x0000001010047291 */ /* 0x000fc8000f8f08ff */
[----:B------:R-:W-:-:S04]  /*1af0*/  USHF.L.U32 UR4, UR4, 0x7, URZ ;  /* 0x0000000704047899 */ /* 0x000fc800080006ff */
[----:B------:R-:W-:-:S04]  /*1b00*/  ULOP3.LUT UR35, UR4, 0xffffff00, URZ, 0xc0, !UPT ;  /* 0xffffff0004237892 */ /* 0x000fc8000f8ec0ff */
[----:B------:R-:W-:Y:S01]  /*1b10*/  UIADD3 UR35, UPT, UPT, UR43, UR35, URZ ;  /* 0x000000232b237290 */ /* 0x000fe2000fffe0ff */
[----:B------:R-:W-:Y:S11]  /*1b20*/  BRA.U !UP0, `(.L_x_25) ;  /* 0x0000000108c47547 */ /* 0x000ff6000b800000 */
[----:B------:R-:W-:Y:S01]  /*1b30*/  UMOV UR16, UR41 ;  /* 0x0000002900107c82 */ /* 0x000fe20008000000 */
[----:B------:R-:W-:Y:S01]  /*1b40*/  UMOV UR4, UR7 ;  /* 0x0000000700047c82 */ /* 0x000fe20008000000 */
[----:B------:R-:W-:-:S05]  /*1b50*/  UMOV UR34, URZ ;  /* 0x000000ff00227c82 */ /* 0x000fca0008000000 */
.L_x_31:
[----:B------:R-:W-:Y:S01]  /*1b60*/  ULEA UR33, UR4, UR6, 0x3 ;  /* 0x0000000604217291 */ /* 0x000fe2000f8e18ff */
[----:B------:R-:W-:Y:S01]  /*1b70*/  @P3 MOV R2, 0x10000 ;  /* 0x0001000000023802 */ /* 0x000fe20000000f00 */
[----:B--234-:R-:W-:Y:S10]  /*1b80*/  @P0 BRA `(.L_x_26) ;  /* 0x00000000000c0947 */ /* 0x01cff40003800000 */
[----:B------:R-:W-:-:S04]  /*1b90*/  SHF.L.U32 R3, R12, 0x1f, RZ ;  /* 0x0000001f0c037819 */ /* 0x000fc800000006ff */
[----:B------:R-:W2:Y:S02]  /*1ba0*/  SYNCS.PHASECHK.TRANS64.TRYWAIT P0, [UR33+0x28], R3 ;  /* 0x00002803ff0075a7 */ /* 0x000ea40008001121 */
[----:B--2---:R-:W-:Y:S05]  /*1bb0*/  @!P0 BRA `(.L_x_27) ;  /* 0x0000009c00b48947 */ /* 0x004fea0003800000 */
.L_x_26:
[----:B------:R2:W-:Y:S01]  /*1bc0*/  @P3 SYNCS.ARRIVE.TRANS64 RZ, [UR33], R2 ;  /* 0x00000002ffff39a7 */ /* 0x0005e20008000021 */
[----:B------:R-:W-:Y:S02]  /*1bd0*/  ULOP3.LUT UR5, UR23, 0x2, URZ, 0xfc, !UPT ;  /* 0x0000000217057892 */ /* 0x000fe4000f8efcff */
[----:B------:R-:W-:Y:S02]  /*1be0*/  UIADD3 UR16, UPT, UPT, UR16, 0x1, URZ ;  /* 0x0000000110107890 */ /* 0x000fe4000fffe0ff */
[----:B------:R-:W-:Y:S02]  /*1bf0*/  UISETP.NE.AND UP0, UPT, UR5, 0x2, UPT ;  /* 0x000000020500788c */ /* 0x000fe4000bf05270 */
[----:B------:R-:W-:-:S07]  /*1c00*/  UISETP.NE.AND UP2, UPT, UR16, 0x1, UPT ;  /* 0x000000011000788c */ /* 0x000fce000bf45270 */
[----:B------:R-:W-:Y:S05]  /*1c10*/  BRA.U UP0, `(.L_x_28) ;  /* 0x0000000100047547 */ /* 0x000fea000b800000 */
[----:B------:R-:W-:Y:S05]  /*1c20*/  BPT.TRAP 0x1 ;  /* 0x000000040000795c */ /* 0x000fea0000300000 */
.L_x_28:
[----:B------:R-:W-:Y:S04]  /*1c30*/  BSSY.RECONVERGENT B0, `(.L_x_29) ;  /* 0x0000003000007945 */ /* 0x000fe80003800200 */
[----:B------:R-:W-:Y:S05]  /*1c40*/  @!P2 BRA `(.L_x_30) ;  /* 0x000000000004a947 */ /* 0x000fea0003800000 */
[----:B------:R-:W-:Y:S05]  /*1c50*/  BPT.TRAP 0x1 ;  /* 0x000000040000795c */ /* 0x000fea0000300000 */
.L_x_30:
[----:B------:R-:W-:Y:S05]  /*1c60*/  BSYNC.RECONVERGENT B0 ;  /* 0x0000000000007941 */ /* 0x000fea0003800200 */
.L_x_29:
[----:B------:R-:W-:Y:S02]  /*1c70*/  UIADD3 UR5, UPT, UPT, UR4, 0x1, URZ ;  /* 0x0000000104057890 */ /* 0x000fe4000fffe0ff */
[----:B------:R-:W-:Y:S02]  /*1c80*/  UIADD3 UR14, UP1, UPT, UR26, 0x80, URZ ;  /* 0x000000801a0e7890 */ /* 0x000fe4000ff3e0ff */
[----:B------:R-:W-:Y:S02]  /*1c90*/  UISETP.NE.AND UP0, UPT, UR5, 0x5, UPT ;  /* 0x000000050500788c */ /* 0x000fe4000bf05270 */
[----:B------:R-:W-:Y:S02]  /*1ca0*/  ULOP3.LUT UR33, UR33, 0xfefffff8, URZ, 0xc0, !UPT ;  /* 0xfefffff821217892 */ /* 0x000fe4000f8ec0ff */
[----:B------:R-:W-:Y:S02]  /*1cb0*/  USEL UR8, URZ, 0x1, UP0 ;  /* 0x00000001ff087887 */ /* 0x000fe40008000000 */
[----:B------:R-:W-:-:S02]  /*1cc0*/  USEL UR7, UR5, URZ, UP0 ;  /* 0x000000ff05077287 */ /* 0x000fc40008000000 */
[----:B------:R-:W-:Y:S02]  /*1cd0*/  UIADD3.X UR15, UPT, UPT, URZ, UR27, URZ, UP1, !UPT ;  /* 0x0000001bff0f7290 */ /* 0x000fe40008ffe4ff */
[----:B------:R-:W-:Y:S01]  /*1ce0*/  ULEA UR5, UR7, UR6, 0x3 ;  /* 0x0000000607057291 */ /* 0x000fe2000f8e18ff */
[----:B------:R-:W-:Y:S01]  /*1cf0*/  LOP3.LUT R12, R12, UR8, RZ, 0x3c, !PT ;  /* 0x000000080c0c7c12 */ /* 0x000fe2000f8e3cff */
[----:B------:R-:W-:Y:S02]  /*1d00*/  USHF.L.U32 UR8, UR4, 0xe, URZ ;  /* 0x0000000e04087899 */ /* 0x000fe400080006ff */
[----:B------:R-:W-:Y:S01]  /*1d10*/  UIADD3 UR4, UP0, UPT, UR26, 0x180, URZ ;  /* 0x000001801a047890 */ /* 0x000fe2000ff1e0ff */
[----:B-1----:R-:W-:Y:S01]  /*1d20*/  SHF.L.U32 R0, R12, 0x1f, RZ ;  /* 0x0000001f0c007819 */ /* 0x002fe200000006ff */
[----:B------:R-:W-:Y:S02]  /*1d30*/  ULEA UR32, UR22, UR8, 0x1 ;  /* 0x0000000816207291 */ /* 0x000fe4000f8e08ff */
[----:B------:R-:W-:Y:S01]  /*1d40*/  UPRMT UR13, URZ, 0x5410, UR21 ;  /* 0x00005410ff0d7896 */ /* 0x000fe20008000015 */
[----:B------:R3:W4:Y:S01]  /*1d50*/  SYNCS.PHASECHK.TRANS64.TRYWAIT P0, [UR5+0x28], R0 ;  /* 0x00002800ff0075a7 */ /* 0x0007220008001105 */
[----:B------:R-:W-:-:S02]  /*1d60*/  UIADD3 UR32, UPT, UPT, UR6, 0x10800, UR32 ;  /* 0x0001080006207890 */ /* 0x000fc4000fffe020 */
[----:B------:R-:W-:Y:S02]  /*1d70*/  UIADD3 UR8, UPT, UPT, UR6, 0x24800, UR8 ;  /* 0x0002480006087890 */ /* 0x000fe4000fffe008 */
[----:B------:R-:W-:Y:S01]  /*1d80*/  UIADD3.X UR5, UPT, UPT, URZ, UR27, URZ, UP0, !UPT ;  /* 0x0000001bff057290 */ /* 0x000fe200087fe4ff */
[----:B------:R-:W-:Y:S01]  /*1d90*/  UMOV UR18, 0x0 ;  /* 0x0000000000127882 */ /* 0x000fe20000000000 */
[----:B------:R-:W-:Y:S01]  /*1da0*/  UMOV UR19, 0x10000000 ;  /* 0x1000000000137882 */ /* 0x000fe20000000000 */
[----:B------:R-:W-:Y:S01]  /*1db0*/  UMOV UR10, UR34 ;  /* 0x00000022000a7c82 */ /* 0x000fe20008000000 */
[----:B------:R-:W-:Y:S01]  /*1dc0*/  UMOV UR12, UR36 ;  /* 0x00000024000c7c82 */ /* 0x000fe20008000000 */
[----:B------:R-:W-:Y:S01]  /*1dd0*/  UMOV UR9, UR33 ;  /* 0x0000002100097c82 */ /* 0x000fe20008000000 */
[----:B------:R1:W-:Y:S03]  /*1de0*/  UTMALDG.3D.MULTICAST.2CTA [UR32], [UR14], UR13, desc[UR18] ;  /* 0x000012200e0073b4 */ /* 0x0003e6000821180d */
[----:B------:R2:W-:Y:S01]  /*1df0*/  UTMALDG.3D.2CTA [UR8], [UR4], desc[UR18] ;  /* 0x00001208040075b4 */ /* 0x0005e20008211000 */
[----:B-1----:R-:W-:Y:S01]  /*1e00*/  UIADD3 UR34, UPT, UPT, UR34, 0x40, URZ ;  /* 0x0000004022227890 */ /* 0x002fe2000fffe0ff */
[----:B------:R-:W-:Y:S01]  /*1e10*/  UMOV UR13, UR25 ;  /* 0x00000019000d7c82 */ /* 0x000fe20008000000 */
[----:B--2---:R-:W-:Y:S01]  /*1e20*/  UMOV UR4, UR7 ;  /* 0x0000000700047c82 */ /* 0x004fe20008000000 */
[----:B------:R-:W-:Y:S09]  /*1e30*/  BRA.U UP2, `(.L_x_31) ;  /* 0xfffffffd02487547 */ /* 0x000ff2000b83ffff */
.L_x_25:
[----:B------:R-:W-:Y:S01]  /*1e40*/  ULEA UR4, UR7, UR6, 0x3 ;  /* 0x0000000607047291 */ /* 0x000fe2000f8e18ff */
[----:B-1-3--:R-:W-:Y:S01]  /*1e50*/  SHF.L.U32 R0, R12, 0x1f, RZ ;  /* 0x0000001f0c007819 */ /* 0x00afe200000006ff */
[----:B------:R-:W-:Y:S01]  /*1e60*/  @!P1 SYNCS.ARRIVE.TRANS64.A1T0 RZ, [UR6+0x98], RZ ;  /* 0x000098ffffff99a7 */ /* 0x000fe20008100006 */
[----:B------:R-:W-:-:S06]  /*1e70*/  UISETP.GT.AND UP0, UPT, UR40, UR39, UPT ;  /* 0x000000272800728c */ /* 0x000fcc000bf04270 */
[----:B--2-4-:R1:W2:Y:S03]  /*1e80*/  SYNCS.PHASECHK.TRANS64.TRYWAIT P0, [UR4+0x28], R0 ;  /* 0x00002800ff0075a7 */ /* 0x0142a60008001104 */
[----:B------:R-:W-:Y:S05]  /*1e90*/  BRA.U !UP0, `(.L_x_32) ;  /* 0x0000000108c47547 */ /* 0x000fea000b800000 */
[----:B------:R-:W-:Y:S01]  /*1ea0*/  UIADD3 UR24, UPT, UPT, UR44, UR13, URZ ;  /* 0x0000000d2c187290 */ /* 0x000fe2000fffe0ff */
[----:B------:R-:W-:-:S11]  /*1eb0*/  UMOV UR4, UR7 ;  /* 0x0000000700047c82 */ /* 0x000fd60008000000 */
.L_x_38:
[----:B------:R-:W-:Y:S01]  /*1ec0*/  ULEA UR17, UR4, UR6, 0x3 ;  /* 0x0000000604117291 */ /* 0x000fe2000f8e18ff */
[----:B--2---:R-:W-:Y:S01]  /*1ed0*/  @P3 MOV R2, 0x10000 ;  /* 0x0001000000023802 */ /* 0x004fe20000000f00 */
[----:B--2-4-:R-:W-:Y:S10]  /*1ee0*/  @P0 BRA `(.L_x_33) ;  /* 0x00000000000c0947 */ /* 0x014ff40003800000 */
[----:B------:R-:W-:-:S04]  /*1ef0*/  SHF.L.U32 R3, R12, 0x1f, RZ ;  /* 0x0000001f0c037819 */ /* 0x000fc800000006ff */
[----:B------:R-:W2:Y:S02]  /*1f00*/  SYNCS.PHASECHK.TRANS64.TRYWAIT P0, [UR17+0x28], R3 ;  /* 0x00002803ff0075a7 */ /* 0x000ea40008001111 */
[----:B--2---:R-:W-:Y:S05]  /*1f10*/  @!P0 BRA `(.L_x_34) ;  /* 0x0000009800f48947 */ /* 0x004fea0003800000 */
.L_x_33:
[----:B------:R2:W-:Y:S01]  /*1f20*/  @P3 SYNCS.ARRIVE.TRANS64 RZ, [UR17], R2 ;  /* 0x00000002ffff39a7 */ /* 0x0005e20008000011 */
[----:B------:R-:W-:-:S04]  /*1f30*/  ULOP3.LUT UR5, UR23, 0x2, URZ, 0xfc, !UPT ;  /* 0x0000000217057892 */ /* 0x000fc8000f8efcff */
[----:B------:R-:W-:-:S09]  /*1f40*/  UISETP.NE.AND UP0, UPT, UR5, 0x2, UPT ;  /* 0x000000020500788c */ /* 0x000fd2000bf05270 */
[----:B------:R-:W-:Y:S05]  /*1f50*/  BRA.U UP0, `(.L_x_35) ;  /* 0x0000000100047547 */ /* 0x000fea000b800000 */
[----:B------:R-:W-:Y:S05]  /*1f60*/  BPT.TRAP 0x1 ;  /* 0x000000040000795c */ /* 0x000fea0000300000 */
.L_x_35:
[----:B------:R-:W-:Y:S04]  /*1f70*/  BSSY.RECONVERGENT B0, `(.L_x_36) ;  /* 0x0000003000007945 */ /* 0x000fe80003800200 */
[----:B------:R-:W-:Y:S05]  /*1f80*/  @!P2 BRA `(.L_x_37) ;  /* 0x000000000004a947 */ /* 0x000fea0003800000 */
[----:B------:R-:W-:Y:S05]  /*1f90*/  BPT.TRAP 0x1 ;  /* 0x000000040000795c */ /* 0x000fea0000300000 */
.L_x_37:
[----:B------:R-:W-:Y:S05]  /*1fa0*/  BSYNC.RECONVERGENT B0 ;  /* 0x0000000000007941 */ /* 0x000fea0003800200 */
.L_x_36:
[----:B------:R-:W-:Y:S02]  /*1fb0*/  UIADD3 UR5, UPT, UPT, UR4, 0x1, URZ ;  /* 0x0000000104057890 */ /* 0x000fe4000fffe0ff */
[----:B------:R-:W-:Y:S02]  /*1fc0*/  USHF.L.U32 UR18, UR13, 0x6, URZ ;  /* 0x000000060d127899 */ /* 0x000fe400080006ff */
[----:B------:R-:W-:Y:S02]  /*1fd0*/  UISETP.NE.AND UP0, UPT, UR5, 0x5, UPT ;  /* 0x000000050500788c */ /* 0x000fe4000bf05270 */
[----:B------:R-:W-:Y:S02]  /*1fe0*/  ULOP3.LUT UR17, UR17, 0xfefffff8, URZ, 0xc0, !UPT ;  /* 0xfefffff811117892 */ /* 0x000fe4000f8ec0ff */
[----:B------:R-:W-:Y:S02]  /*1ff0*/  USEL UR8, URZ, 0x1, UP0 ;  /* 0x00000001ff087887 */ /* 0x000fe40008000000 */
[----:B------:R-:W-:-:S02]  /*2000*/  USEL UR7, UR5, URZ, UP0 ;  /* 0x000000ff05077287 */ /* 0x000fc40008000000 */
[----:B------:R-:W-:Y:S02]  /*2010*/  UIADD3 UR14, UP0, UPT, UR26, 0x180, URZ ;  /* 0x000001801a0e7890 */ /* 0x000fe4000ff1e0ff */
        /* <DEDUP_REMOVED lines=9> */
[----:B------:R-:W-:Y:S02]  /*20b0*/  UIADD3.X UR5, UPT, UPT, URZ, UR27, URZ, UP1, !UPT ;  /* 0x0000001bff057290 */ /* 0x000fe40008ffe4ff */
[----:B------:R-:W-:Y:S02]  /*20c0*/  UIADD3 UR8, UPT, UPT, UR6, 0x24800, UR8 ;  /* 0x0002480006087890 */ /* 0x000fe4000fffe008 */
[----:B------:R-:W-:Y:S01]  /*20d0*/  UIADD3.X UR15, UPT, UPT, URZ, UR27, URZ, UP0, !UPT ;  /* 0x0000001bff0f7290 */ /* 0x000fe200087fe4ff */
[----:B------:R-:W-:Y:S01]  /*20e0*/  UMOV UR28, 0x0 ;  /* 0x00000000001c7882 */ /* 0x000fe20000000000 */
[----:B------:R-:W-:Y:S01]  /*20f0*/  UMOV UR29, 0x10000000 ;  /* 0x10000000001d7882 */ /* 0x000fe20000000000 */
[----:B------:R-:W-:Y:S01]  /*2100*/  UMOV UR19, UR35 ;  /* 0x0000002300137c82 */ /* 0x000fe20008000000 */
[----:B------:R-:W-:Y:S01]  /*2110*/  UMOV UR20, UR36 ;  /* 0x0000002400147c82 */ /* 0x000fe20008000000 */
[----:B------:R-:W-:Y:S01]  /*2120*/  UMOV UR12, UR36 ;  /* 0x00000024000c7c82 */ /* 0x000fe20008000000 */
[----:B------:R1:W-:Y:S01]  /*2130*/  UTMALDG.3D.MULTICAST.2CTA [UR16], [UR4], UR10, desc[UR28] ;  /* 0x00001c10040073b4 */ /* 0x0003e2000821180a */
[----:B------:R-:W-:Y:S01]  /*2140*/  UMOV UR9, UR17 ;  /* 0x0000001100097c82 */ /* 0x000fe20008000000 */
[----:B------:R-:W-:-:S04]  /*2150*/  UIADD3 UR13, UPT, UPT, UR13, 0x1, URZ ;  /* 0x000000010d0d7890 */ /* 0x000fc8000fffe0ff */
[----:B------:R-:W-:Y:S01]  /*2160*/  UISETP.NE.AND UP0, UPT, UR13, UR24, UPT ;  /* 0x000000180d00728c */ /* 0x000fe2000bf05270 */
[----:B-1----:R-:W-:Y:S01]  /*2170*/  UMOV UR10, UR18 ;  /* 0x00000012000a7c82 */ /* 0x002fe20008000000 */
[----:B------:R-:W-:Y:S01]  /*2180*/  UMOV UR4, UR7 ;  /* 0x0000000700047c82 */ /* 0x000fe20008000000 */
[----:B------:R3:W-:Y:S06]  /*2190*/  UTMALDG.3D.2CTA [UR8], [UR14], desc[UR28] ;  /* 0x00001c080e0075b4 */ /* 0x0007ec0008211000 */
[----:B---3--:R-:W-:Y:S05]  /*21a0*/  BRA.U UP0, `(.L_x_38) ;  /* 0xfffffffd00447547 */ /* 0x008fea000b83ffff */
.L_x_32:
[C---:B------:R-:W-:Y:S01]  /*21b0*/  LEA R3, R11.reuse, UR6, 0x3 ;  /* 0x000000060b037c11 */ /* 0x040fe2000f8e18ff */
[----:B------:R-:W-:Y:S01]  /*21c0*/  NOP ;  /* 0x0000000000007918 */ /* 0x000fe20000000000 */
[----:B-1----:R-:W-:Y:S02]  /*21d0*/  SHF.L.U32 R0, R10, 0x1f, RZ ;  /* 0x0000001f0a007819 */ /* 0x002fe400000006ff */
[----:B------:R-:W-:Y:S02]  /*21e0*/  LEA R5, R11, UR6, 0x4 ;  /* 0x000000060b057c11 */ /* 0x000fe4000f8e20ff */
[----:B--2-4-:R-:W1:Y:S02]  /*21f0*/  SYNCS.PHASECHK.TRANS64.TRYWAIT P0, [R3+URZ+0xa0], R0 ;  /* 0x0000a000030075a7 */ /* 0x014e6400080011ff */
[----:B-1----:R-:W-:Y:S05]  /*2200*/  @!P0 BRA `(.L_x_39) ;  /* 0x0000009800508947 */ /* 0x002fea0003800000 */
.L_x_151:
[----:B------:R-:W2:Y:S01]  /*2210*/  LDS.128 R4, [R5+0x110] ;  /* 0x0001100005047984 */ /* 0x000ea20000000c00 */
[----:B------:R-:W-:Y:S01]  /*2220*/  UISETP.GE.AND UP0, UPT, UR42, 0x1, UPT ;  /* 0x000000012a00788c */ /* 0x000fe2000bf06270 */
[----:B------:R-:W-:Y:S01]  /*2230*/  @!PT LDS RZ, [RZ] ;  /* 0x00000000fffff984 */ /* 0x000fe20000000800 */
[----:B------:R-:W-:Y:S01]  /*2240*/  @!PT LDS RZ, [RZ] ;  /* 0x00000000fffff984 */ /* 0x000fe20000000800 */
[----:B------:R-:W-:Y:S01]  /*2250*/  @!PT LDS RZ, [RZ] ;  /* 0x00000000fffff984 */ /* 0x000fe20000000800 */
[----:B------:R-:W-:Y:S01]  /*2260*/  @!PT LDS RZ, [RZ] ;  /* 0x00000000fffff984 */ /* 0x000fe20000000800 */
[----:B------:R3:W-:Y:S06]  /*2270*/  MEMBAR.ALL.CTA ;  /* 0x0000000000007992 */ /* 0x0007ec0000008000 */
[----:B---3--:R-:W3:Y:S01]  /*2280*/  FENCE.VIEW.ASYNC.S ;  /* 0x00000000000073c6 */ /* 0x008ee20000000000 */
[----:B--2---:R-:W-:-:S13]  /*2290*/  LOP3.LUT P0, RZ, R6, 0x1, RZ, 0xc0, !PT ;  /* 0x0000000106ff7812 */ /* 0x004fda000780c0ff */
[----:B---3--:R-:W-:Y:S01]  /*22a0*/  VOTEU.ANY UP1, P0 ;  /* 0x0000000000ff7886 */ /* 0x008fe20000020100 */
[----:B------:R-:W-:-:S13]  /*22b0*/  PLOP3.LUT P0, PT, PT, PT, UP1, 0x80, 0x8 ;  /* 0x000000000008781c */ /* 0x000fda0003f0f018 */
[----:B-1----:R-:W-:Y:S02]  /*22c0*/  @P0 LOP3.LUT R0, R5, 0xffff, RZ, 0xc0, !PT ;  /* 0x0000ffff05000812 */ /* 0x002fe400078ec0ff */
[----:B------:R-:W-:Y:S02]  /*22d0*/  @P0 MOV R2, R4 ;  /* 0x0000000400020202 */ /* 0x000fe40000000f00 */
[----:B------:R-:W-:Y:S01]  /*22e0*/  @P0 R2UR UR5, R0 ;  /* 0x00000000000502ca */ /* 0x000fe200000e0000 */
[----:B------:R-:W-:Y:S01]  /*22f0*/  VIADD R0, R3, 0xb0 ;  /* 0x000000b003007836 */ /* 0x000fe20000000000 */
[----:B------:R-:W-:Y:S02]  /*2300*/  @P0 SHF.R.U32.HI R4, RZ, 0x10, R5 ;  /* 0x00000010ff040819 */ /* 0x000fe40000011605 */
[----:B------:R-:W-:Y:S02]  /*2310*/  @P0 R2UR UR8, R2 ;  /* 0x00000000020802ca */ /* 0x000fe400000e0000 */
[----:B------:R-:W-:-:S02]  /*2320*/  PRMT R0, RZ, 0x654, R0 ;  /* 0x00000654ff007816 */ /* 0x000fc40000000000 */
[----:B------:R-:W-:Y:S02]  /*2330*/  @P0 R2UR UR4, R4 ;  /* 0x00000000040402ca */ /* 0x000fe400000e0000 */
[----:B------:R1:W-:Y:S03]  /*2340*/  SYNCS.ARRIVE.TRANS64.RED.A1T0 RZ, [R0+URZ], RZ ;  /* 0x000000ff00ff79a7 */ /* 0x0003e600081004ff */
[----:B------:R-:W-:-:S04]  /*2350*/  @UP1 UMOV UR30, UR5 ;  /* 0x00000005001e1c82 */ /* 0x000fc80008000000 */
[----:B------:R-:W-:-:S04]  /*2360*/  @UP1 UMOV UR31, UR8 ;  /* 0x00000008001f1c82 */ /* 0x000fc80008000000 */
[----:B------:R-:W-:Y:S01]  /*2370*/  @UP1 UMOV UR36, UR4 ;  /* 0x0000000400241c82 */ /* 0x000fe20008000000 */
[----:B------:R-:W-:Y:S05]  /*2380*/  BRA.U !UP0, `(.L_x_40) ;  /* 0x0000000108d47547 */ /* 0x000fea000b800000 */
[----:B------:R-:W2:Y:S01]  /*2390*/  LDCU.128 UR12, c[0x0][0xb10] ;  /* 0x00016200ff0c77ac */ /* 0x000ea20008000c00 */
[----:B------:R-:W3:Y:S01]  /*23a0*/  LDCU UR24, c[0x0][0xb20] ;  /* 0x00016400ff1877ac */ /* 0x000ee20008000800 */
[----:B------:R-:W4:Y:S01]  /*23b0*/  LDCU UR20, c[0x0][0xb0c] ;  /* 0x00016180ff1477ac */ /* 0x000f220008000800 */
[----:B------:R-:W1:Y:S01]  /*23c0*/  LDCU.64 UR10, c[0x0][0xb28] ;  /* 0x00016500ff0a77ac */ /* 0x000e620008000a00 */
[----:B------:R-:W-:Y:S02]  /*23d0*/  UISETP.NE.AND UP3, UPT, UR42, 0x1, UPT ;  /* 0x000000012a00788c */ /* 0x000fe4000bf65270 */
[----:B--2---:R-:W-:Y:S02]  /*23e0*/  UIMAD.WIDE.U32 UR8, UR37, UR15, URZ ;  /* 0x0000000f250872a5 */ /* 0x004fe4000f8e00ff */
[----:B------:R-:W-:Y:S02]  /*23f0*/  UIMAD.WIDE.U32 UR4, UR38, UR12, URZ ;  /* 0x0000000c260472a5 */ /* 0x000fe4000f8e00ff */
[----:B------:R-:W-:-:S02]  /*2400*/  UISETP.NE.AND UP0, UPT, UR14, 0x1, UPT ;  /* 0x000000010e00788c */ /* 0x000fc4000bf05270 */
[----:B------:R-:W-:Y:S01]  /*2410*/  UIMAD.WIDE.U32 UR28, UR30, UR15, URZ ;  /* 0x0000000f1e1c72a5 */ /* 0x000fe2000f8e00ff */
[----:B------:R-:W-:Y:S02]  /*2420*/  UMOV UR8, UR9 ;  /* 0x0000000900087c82 */ /* 0x000fe40008000000 */
[----:B------:R-:W-:Y:S01]  /*2430*/  UMOV UR4, UR5 ;  /* 0x0000000500047c82 */ /* 0x000fe20008000000 */
[----:B---3--:R-:W-:Y:S02]  /*2440*/  USHF.R.U32.HI UR8, URZ, UR24, UR8 ;  /* 0x00000018ff087299 */ /* 0x008fe40008011608 */
[----:B----4-:R-:W-:Y:S02]  /*2450*/  UISETP.NE.AND UP2, UPT, UR20, 0x1, UPT ;  /* 0x000000011400788c */ /* 0x010fe4000bf45270 */
[----:B------:R-:W-:Y:S02]  /*2460*/  USHF.R.U32.HI UR4, URZ, UR13, UR4 ;  /* 0x0000000dff047299 */ /* 0x000fe40008011604 */
[----:B------:R-:W-:-:S02]  /*2470*/  USEL UR5, UR37, UR8, !UP0 ;  /* 0x0000000825057287 */ /* 0x000fc4000c000000 */
[----:B------:R-:W-:Y:S02]  /*2480*/  USEL UR8, UR38, UR4, !UP2 ;  /* 0x0000000426087287 */ /* 0x000fe4000d000000 */
[----:B-1----:R-:W-:Y:S01]  /*2490*/  UIMAD.WIDE.U32 UR16, UR5, UR10, URZ ;  /* 0x0000000a051072a5 */ /* 0x002fe2000f8e00ff */
[----:B------:R-:W-:Y:S01]  /*24a0*/  UMOV UR4, UR29 ;  /* 0x0000001d00047c82 */ /* 0x000fe20008000000 */
[----:B------:R-:W-:Y:S02]  /*24b0*/  UIMAD.WIDE.U32 UR18, UR31, UR12, URZ ;  /* 0x0000000c1f1272a5 */ /* 0x000fe4000f8e00ff */
[----:B------:R-:W-:-:S03]  /*24c0*/  UIMAD.WIDE.U32 UR28, UR8, UR10, URZ ;  /* 0x0000000a081c72a5 */ /* 0x000fc6000f8e00ff */
[----:B------:R-:W-:Y:S01]  /*24d0*/  UMOV UR16, UR17 ;  /* 0x0000001100107c82 */ /* 0x000fe20008000000 */
[----:B------:R-:W-:Y:S02]  /*24e0*/  USHF.R.U32.HI UR4, URZ, UR24, UR4 ;  /* 0x00000018ff047299 */ /* 0x000fe40008011604 */
[----:B------:R-:W-:Y:S01]  /*24f0*/  @UP3 USHF.R.U32.HI UR5, URZ, UR11, UR16 ;  /* 0x0000000bff053299 */ /* 0x000fe20008011610 */
[----:B------:R-:W-:Y:S01]  /*2500*/  UMOV UR18, UR19 ;  /* 0x0000001300127c82 */ /* 0x000fe20008000000 */
[----:B------:R-:W-:Y:S01]  /*2510*/  UMOV UR28, UR29 ;  /* 0x0000001d001c7c82 */ /* 0x000fe20008000000 */
[----:B------:R-:W-:Y:S02]  /*2520*/  USHF.R.U32.HI UR13, URZ, UR13, UR18 ;  /* 0x0000000dff0d7299 */ /* 0x000fe40008011612 */
[----:B------:R-:W-:Y:S02]  /*2530*/  USEL UR4, UR30, UR4, !UP0 ;  /* 0x000000041e047287 */ /* 0x000fe4000c000000 */
[----:B------:R-:W-:-:S02]  /*2540*/  @UP3 USHF.R.U32.HI UR8, URZ, UR11, UR28 ;  /* 0x0000000bff083299 */ /* 0x000fc4000801161c */
[----:B------:R-:W-:Y:S02]  /*2550*/  UIMAD UR9, UR42, UR5, URZ ;  /* 0x000000052a0972a4 */ /* 0x000fe4000f8e02ff */
[----:B------:R-:W-:Y:S02]  /*2560*/  USEL UR5, UR31, UR13, !UP2 ;  /* 0x0000000d1f057287 */ /* 0x000fe4000d000000 */
[----:B------:R-:W-:Y:S02]  /*2570*/  UIMAD UR12, UR42, UR8, URZ ;  /* 0x000000082a0c72a4 */ /* 0x000fe4000f8e02ff */
[----:B------:R-:W-:Y:S02]  /*2580*/  UISETP.GE.AND UP0, UPT, UR4, UR9, UPT ;  /* 0x000000090400728c */ /* 0x000fe4000bf06270 */
[----:B------:R-:W-:Y:S02]  /*2590*/  UIMAD.WIDE.U32 UR16, UR4, UR10, URZ ;  /* 0x0000000a041072a5 */ /* 0x000fe4000f8e00ff */
[----:B------:R-:W-:-:S02]  /*25a0*/  UISETP.GE.OR UP0, UPT, UR5, UR12, UP0 ;  /* 0x0000000c0500728c */ /* 0x000fc40008706670 */
        /* <DEDUP_REMOVED lines=19> */
.L_x_40:
[----:B------:R-:W2:Y:S02]  /*26e0*/  LDCU UR4, c[0x0][0xb30] ;  /* 0x00016600ff0477ac */ /* 0x000ea40008000800 */
[----:B--2---:R-:W-:-:S09]  /*26f0*/  UISETP.NE.AND UP0, UPT, UR4, 0x1, UPT ;  /* 0x000000010400788c */ /* 0x004fd2000bf05270 */
[----:B------:R-:W-:Y:S05]  /*2700*/  BRA.U UP0, `(.L_x_41) ;  /* 0x0000000100447547 */ /* 0x000fea000b800000 */
[----:B------:R-:W2:Y:S01]  /*2710*/  LDCU.128 UR12, c[0x0][0xb10] ;  /* 0x00016200ff0c77ac */ /* 0x000ea20008000c00 */
[----:B------:R-:W3:Y:S01]  /*2720*/  LDCU UR10, c[0x0][0xb0c] ;  /* 0x00016180ff0a77ac */ /* 0x000ee20008000800 */
[----:B------:R-:W4:Y:S01]  /*2730*/  LDCU UR11, c[0x0][0xb20] ;  /* 0x00016400ff0b77ac */ /* 0x000f220008000800 */
[----:B--2---:R-:W-:Y:S02]  /*2740*/  UIMAD.WIDE.U32 UR8, UR31, UR12, URZ ;  /* 0x0000000c1f0872a5 */ /* 0x004fe4000f8e00ff */
[----:B------:R-:W-:Y:S02]  /*2750*/  UIMAD.WIDE.U32 UR4, UR30, UR15, URZ ;  /* 0x0000000f1e0472a5 */ /* 0x000fe4000f8e00ff */
[----:B---3--:R-:W-:Y:S02]  /*2760*/  UISETP.NE.AND UP2, UPT, UR10, 0x1, UPT ;  /* 0x000000010a00788c */ /* 0x008fe4000bf45270 */
[----:B------:R-:W-:Y:S01]  /*2770*/  UISETP.NE.AND UP0, UPT, UR14, 0x1, UPT ;  /* 0x000000010e00788c */ /* 0x000fe2000bf05270 */
[----:B------:R-:W-:-:S02]  /*2780*/  UMOV UR8, UR9 ;  /* 0x0000000900087c82 */ /* 0x000fc40008000000 */
[----:B------:R-:W-:Y:S01]  /*2790*/  UMOV UR4, UR5 ;  /* 0x0000000500047c82 */ /* 0x000fe20008000000 */
[----:B------:R-:W-:Y:S02]  /*27a0*/  USHF.R.U32.HI UR13, URZ, UR13, UR8 ;  /* 0x0000000dff0d7299 */ /* 0x000fe40008011608 */
[----:B----4-:R-:W-:Y:S02]  /*27b0*/  USHF.R.U32.HI UR4, URZ, UR11, UR4 ;  /* 0x0000000bff047299 */ /* 0x010fe40008011604 */
[----:B------:R-:W-:Y:S02]  /*27c0*/  USEL UR5, UR31, UR13, !UP2 ;  /* 0x0000000d1f057287 */ /* 0x000fe4000d000000 */
[----:B------:R-:W-:-:S04]  /*27d0*/  USEL UR4, UR30, UR4, !UP0 ;  /* 0x000000041e047287 */ /* 0x000fc8000c000000 */
[----:B------:R-:W-:Y:S02]  /*27e0*/  UIADD3 UR8, UPT, UPT, UR5, -UR4, URZ ;  /* 0x8000000405087290 */ /* 0x000fe4000fffe0ff */
[----:B------:R-:W-:Y:S02]  /*27f0*/  UIADD3 UR4, UPT, UPT, -UR5, UR4, URZ ;  /* 0x0000000405047290 */ /* 0x000fe4000fffe1ff */
[----:B------:R-:W-:Y:S02]  /*2800*/  UIMAD UR30, UR8, UR14, UR30 ;  /* 0x0000000e081e72a4 */ /* 0x000fe4000f8e021e */
[----:B------:R-:W-:-:S12]  /*2810*/  UIMAD UR31, UR4, UR10, UR31 ;  /* 0x0000000a041f72a4 */ /* 0x000fd8000f8e021f */
.L_x_41:
[----:B------:R-:W-:Y:S01]  /*2820*/  VIADD R11, R11, 0x1 ;  /* 0x000000010b0b7836 */ /* 0x000fe20000000000 */
[----:B------:R-:W-:Y:S01]  /*2830*/  R2UR UR4, R148 ;  /* 0x00000000940472ca */ /* 0x000fe200000e0000 */
[----:B------:R-:W-:Y:S01]  /*2840*/  UIADD3 UR20, UPT, UPT, UR30, UR63, URZ ;  /* 0x0000003f1e147290 */ /* 0x000fe2000fffe0ff */
[----:B------:R-:W-:Y:S02]  /*2850*/  PLOP3.LUT P1, PT, PT, PT, PT, 0x80, 0x8 ;  /* 0x000000000008781c */ /* 0x000fe40003f2f070 */
[----:B------:R-:W-:-:S04]  /*2860*/  ISETP.NE.AND P0, PT, R11, 0x2, PT ;  /* 0x000000020b00780c */ /* 0x000fc80003f05270 */
[----:B------:R-:W-:Y:S02]  /*2870*/  SEL R3, RZ, 0x1, P0 ;  /* 0x00000001ff037807 */ /* 0x000fe40000000000 */
[----:B------:R-:W-:Y:S02]  /*2880*/  SEL R11, R11, RZ, P0 ;  /* 0x000000ff0b0b7207 */ /* 0x000fe40000000000 */
[----:B------:R-:W-:Y:S01]  /*2890*/  LOP3.LUT R10, R10, R3, RZ, 0x3c, !PT ;  /* 0x000000030a0a7212 */ /* 0x000fe200078e3cff */
[----:B------:R-:W-:Y:S01]  /*28a0*/  UIADD3 UR16, UPT, UPT, UR31, UR4, URZ ;  /* 0x000000041f107290 */ /* 0x000fe2000fffe0ff */
[----:B------:R-:W-:Y:S11]  /*28b0*/  BRA.U UP1, `(.L_x_42) ;  /* 0xfffffff101287547 */ /* 0x000ff6000b83ffff */
[----:B------:R-:W-:Y:S01]  /*28c0*/  UIADD3 UR8, UPT, UPT, UR6, 0x28, URZ ;  /* 0x0000002806087890 */ /* 0x000fe2000fffe0ff */
[----:B------:R-:W-:-:S03]  /*28d0*/  SHF.L.U32 R3, R12, 0x1f, RZ ;  /* 0x0000001f0c037819 */ /* 0x000fc600000006ff */
[----:B------:R-:W-:-:S09]  /*28e0*/  ULEA UR4, UR7, UR8, 0x3 ;  /* 0x0000000807047291 */ /* 0x000fd2000f8e18ff */
[----:B------:R-:W2:Y:S02]  /*28f0*/  SYNCS.PHASECHK.TRANS64.TRYWAIT P0, [UR4], R3 ;  /* 0x00000003ff0075a7 */ /* 0x000ea40008001104 */
[----:B--2---:R-:W-:Y:S05]  /*2900*/  @!P0 BRA `(.L_x_43) ;  /* 0x0000009000a48947 */ /* 0x004fea0003800000 */
.L_x_153:
[----:B------:R-:W-:-:S04]  /*2910*/  UIADD3 UR4, UPT, UPT, UR7, 0x1, URZ ;  /* 0x0000000107047890 */ /* 0x000fc8000fffe0ff */
[----:B------:R-:W-:-:S04]  /*2920*/  UISETP.NE.AND UP0, UPT, UR4, 0x5, UPT ;  /* 0x000000050400788c */ /* 0x000fc8000bf05270 */
[----:B------:R-:W-:Y:S02]  /*2930*/  USEL UR6, URZ, 0x1, UP0 ;  /* 0x00000001ff067887 */ /* 0x000fe40008000000 */
[----:B------:R-:W-:-:S04]  /*2940*/  USEL UR4, UR4, URZ, UP0 ;  /* 0x000000ff04047287 */ /* 0x000fc80008000000 */
[----:B------:R-:W-:Y:S01]  /*2950*/  ULEA UR5, UR4, UR8, 0x3 ;  /* 0x0000000804057291 */ /* 0x000fe2000f8e18ff */
[----:B------:R-:W-:-:S04]  /*2960*/  LOP3.LUT R2, R12, UR6, RZ, 0x3c, !PT ;  /* 0x000000060c027c12 */ /* 0x000fc8000f8e3cff */
[----:B-1----:R-:W-:-:S04]  /*2970*/  SHF.L.U32 R3, R2, 0x1f, RZ ;  /* 0x0000001f02037819 */ /* 0x002fc800000006ff */
[----:B------:R-:W1:Y:S02]  /*2980*/  SYNCS.PHASECHK.TRANS64.TRYWAIT P0, [UR5], R3 ;  /* 0x00000003ff0075a7 */ /* 0x000e640008001105 */
[----:B-1----:R-:W-:Y:S05]  /*2990*/  @!P0 BRA `(.L_x_44) ;  /* 0x0000009000988947 */ /* 0x002fea0003800000 */
.L_x_155:
        /* <DEDUP_REMOVED lines=9> */
.L_x_157:
        /* <DEDUP_REMOVED lines=9> */
.L_x_159:
[----:B------:R-:W-:-:S04]  /*2ac0*/  UIADD3 UR4, UPT, UPT, UR4, 0x1, URZ ;  /* 0x0000000104047890 */ /* 0x000fc8000fffe0ff */
[----:B------:R-:W-:-:S04]  /*2ad0*/  UISETP.NE.AND UP0, UPT, UR4, 0x5, UPT ;  /* 0x000000050400788c */ /* 0x000fc8000bf05270 */
[----:B------:R-:W-:Y:S02]  /*2ae0*/  USEL UR5, URZ, 0x1, UP0 ;  /* 0x00000001ff057887 */ /* 0x000fe40008000000 */
[----:B------:R-:W-:-:S04]  /*2af0*/  USEL UR4, UR4, URZ, UP0 ;  /* 0x000000ff04047287 */ /* 0x000fc80008000000 */
[----:B------:R-:W-:Y:S01]  /*2b00*/  ULEA UR4, UR4, UR8, 0x3 ;  /* 0x0000000804047291 */ /* 0x000fe2000f8e18ff */
[----:B-1----:R-:W-:-:S04]  /*2b10*/  LOP3.LUT R3, R2, UR5, RZ, 0x3c, !PT ;  /* 0x0000000502037c12 */ /* 0x002fc8000f8e3cff */
[----:B------:R-:W-:Y:S01]  /*2b20*/  SHF.L.U32 R3, R3, 0x1f, RZ ;  /* 0x0000001f03037819 */ /* 0x000fe200000006ff */
[----:B------:R-:W-:-:S07]  /*2b30*/  IMAD.U32 R0, RZ, RZ, UR4 ;  /* 0x00000004ff007e24 */ /* 0x000fce000f8e00ff */
.L_x_47:
[----:B-1----:R1:W2:Y:S02]  /*2b40*/  SYNCS.PHASECHK.TRANS64.TRYWAIT P0, [R0+URZ], R3 ;  /* 0x00000003000075a7 */ /* 0x0022a400080011ff */
[----:B--2---:R-:W-:Y:S05]  /*2b50*/  @!P0 NANOSLEEP.SYNCS 0x989680 ;  /* 0x009896800000895d */ /* 0x004fea0003900000 */
[----:B------:R-:W2:Y:S02]  /*2b60*/  @!P0 SYNCS.PHASECHK.TRANS64 P0, [R0+URZ], R3 ;  /* 0x00000003000085a7 */ /* 0x000ea400080010ff */
[----:B--2---:R-:W-:Y:S05]  /*2b70*/  @P0 EXIT ;  /* 0x000000000000094d */ /* 0x004fea0003800000 */
[----:B------:R-:W-:Y:S05]  /*2b80*/  BRA `(.L_x_47) ;  /* 0xfffffffc00ec7947 */ /* 0x000fea000383ffff */
.L_x_22:
[----:B------:R-:W-:-:S04]  /*2b90*/  UISETP.NE.AND UP0, UPT, UR47, URZ, UPT ;  /* 0x000000ff2f00728c */ /* 0x000fc8000bf05270 */
[----:B------:R-:W-:-:S09]  /*2ba0*/  UISETP.NE.OR UP0, UPT, UR17, 0x1, UP0 ;  /* 0x000000011100788c */ /* 0x000fd20008705670 */
[----:B------:R-:W-:Y:S05]  /*2bb0*/  BRA.U UP0, `(.L_x_48) ;  /* 0x0000000500487547 */ /* 0x000fea000b800000 */
[----:B------:R-:W-:Y:S01]  /*2bc0*/  ISETP.GE.U32.AND P2, PT, R0, 0x4, PT ;  /* 0x000000040000780c */ /* 0x000fe20003f46070 */
[----:B------:R-:W-:Y:S01]  /*2bd0*/  IMAD.MOV.U32 R12, RZ, RZ, 0x1 ;  /* 0x00000001ff0c7424 */ /* 0x000fe200078e00ff */
[----:B------:R-:W-:Y:S02]  /*2be0*/  CS2R R10, SRZ ;  /* 0x00000000000a7805 */ /* 0x000fe4000001ff00 */
[----:B------:R-:W-:Y:S01]  /*2bf0*/  CS2R R8, SRZ ;  /* 0x0000000000087805 */ /* 0x000fe2000001ff00 */
[----:B------:R-:W-:Y:S01]  /*2c00*/  UMOV UR6, 0x400 ;  /* 0x0000040000067882 */ /* 0x000fe20000000000 */
[----:B------:R-:W-:Y:S01]  /*2c10*/  UMOV UR5, URZ ;  /* 0x000000ff00057c82 */ /* 0x000fe20008000000 */
[----:B------:R-:W-:-:S12]  /*2c20*/  ULEA UR6, UR47, UR6, 0x18 ;  /* 0x000000062f067291 */ /* 0x000fd8000f8ec0ff */
.L_x_52:
[----:B------:R-:W-:Y:S02]  /*2c30*/  LEA R2, R8, UR6, 0x3 ;  /* 0x0000000608027c11 */ /* 0x000fe4000f8e18ff */
[----:B------:R-:W-:-:S03]  /*2c40*/  SHF.L.U32 R5, R9, 0x1f, RZ ;  /* 0x0000001f09057819 */ /* 0x000fc600000006ff */
[----:B------:R-:W-:Y:S01]  /*2c50*/  VIADD R4, R2, 0xf0 ;  /* 0x000000f002047836 */ /* 0x000fe20000000000 */
[----:B------:R-:W1:Y:S02]  /*2c60*/  SYNCS.PHASECHK.TRANS64.TRYWAIT P0, [R2+URZ+0xe0], R5 ;  /* 0x0000e005020075a7 */ /* 0x000e6400080011ff */
[----:B-1----:R-:W-:Y:S05]  /*2c70*/  @!P0 BRA `(.L_x_49) ;  /* 0x0000009000288947 */ /* 0x002fea0003800000 */
.L_x_160:
[----:B------:R-:W-:Y:S01]  /*2c80*/  ULEA UR4, UR5, UR6, 0x3 ;  /* 0x0000000605047291 */ /* 0x000fe2000f8e18ff */
[----:B------:R-:W-:Y:S02]  /*2c90*/  PRMT R4, RZ, 0x654, R4 ;  /* 0x00000654ff047816 */ /* 0x000fe40000000004 */
[----:B-1----:R-:W-:Y:S01]  /*2ca0*/  SHF.L.U32 R5, R12, 0x1f, RZ ;  /* 0x0000001f0c057819 */ /* 0x002fe200000006ff */
[----:B------:R-:W-:Y:S01]  /*2cb0*/  UIADD3 UR7, UPT, UPT, UR4, 0xa0, URZ ;  /* 0x000000a004077890 */ /* 0x000fe2000fffe0ff */
[----:B------:R1:W-:Y:S05]  /*2cc0*/  SYNCS.ARRIVE.TRANS64.RED.A1T0 RZ, [R4+URZ], RZ ;  /* 0x000000ff04ff79a7 */ /* 0x0003ea00081004ff */
[----:B------:R-:W-:Y:S01]  /*2cd0*/  IMAD.U32 R7, RZ, RZ, UR7 ;  /* 0x00000007ff077e24 */ /* 0x000fe2000f8e00ff */
[----:B------:R-:W2:Y:S04]  /*2ce0*/  SYNCS.PHASECHK.TRANS64.TRYWAIT P0, [UR4+0xb0], R5 ;  /* 0x0000b005ff0075a7 */ /* 0x000ea80008001104 */
[----:B------:R-:W-:Y:S01]  /*2cf0*/  PRMT R6, R0, 0x654, R7 ;  /* 0x0000065400067816 */ /* 0x000fe20000000007 */
[----:B-1----:R-:W-:Y:S01]  /*2d00*/  @!P2 IMAD.MOV.U32 R4, RZ, RZ, 0x10 ;  /* 0x00000010ff04a424 */ /* 0x002fe200078e00ff */
[----:B--2---:R-:W-:Y:S06]  /*2d10*/  @!P0 BRA `(.L_x_50) ;  /* 0x0000009000148947 */ /* 0x004fec0003800000 */
.L_x_162:
[----:B------:R-:W-:Y:S01]  /*2d20*/  ULEA UR8, UR5, UR6, 0x4 ;  /* 0x0000000605087291 */ /* 0x000fe2000f8e20ff */
[----:B------:R-:W-:Y:S01]  /*2d30*/  SEL R3, R6, R3, !P2 ;  /* 0x0000000306037207 */ /* 0x000fe20005000000 */
[----:B------:R-:W-:Y:S01]  /*2d40*/  UIADD3 UR9, UPT, UPT, UR4, 0xa0, URZ ;  /* 0x000000a004097890 */ /* 0x000fe2000fffe0ff */
[----:B-1----:R-:W-:Y:S01]  /*2d50*/  LEA R2, R11, UR6, 0x3 ;  /* 0x000000060b027c11 */ /* 0x002fe2000f8e18ff */
[----:B------:R-:W-:Y:S01]  /*2d60*/  UIADD3 UR8, UPT, UPT, UR8, 0x110, URZ ;  /* 0x0000011008087890 */ /* 0x000fe2000fffe0ff */
[----:B------:R-:W-:Y:S01]  /*2d70*/  SHF.L.U32 R5, R10, 0x1f, RZ ;  /* 0x0000001f0a057819 */ /* 0x000fe200000006ff */
[----:B------:R1:W-:Y:S01]  /*2d80*/  @!P2 SYNCS.ARRIVE.TRANS64.RED RZ, [R3+URZ], R4 ;  /* 0x0000000403ffa9a7 */ /* 0x0003e200080004ff */
[----:B------:R-:W-:Y:S01]  /*2d90*/  UIADD3 UR4, UPT, UPT, UR5, 0x1, URZ ;  /* 0x0000000105047890 */ /* 0x000fe2000fffe0ff */
[----:B------:R-:W-:-:S03]  /*2da0*/  VIADD R8, R8, 0x1 ;  /* 0x0000000108087836 */ /* 0x000fc60000000000 */
[----:B------:R-:W-:Y:S02]  /*2db0*/  UISETP.NE.AND UP0, UPT, UR4, 0x2, UPT ;  /* 0x000000020400788c */ /* 0x000fe4000bf05270 */
[----:B------:R-:W-:Y:S06]  /*2dc0*/  UGETNEXTWORKID.BROADCAST [UR8], [UR9] ;  /* 0x00000000080073ca */ /* 0x000fec0008000100 */
[----:B------:R-:W-:Y:S01]  /*2dd0*/  USEL UR7, URZ, 0x1, UP0 ;  /* 0x00000001ff077887 */ /* 0x000fe20008000000 */
[----:B------:R-:W-:Y:S01]  /*2de0*/  ISETP.NE.AND P0, PT, R8, 0x2, PT ;  /* 0x000000020800780c */ /* 0x000fe20003f05270 */
[----:B------:R-:W-:Y:S01]  /*2df0*/  USEL UR5, UR4, URZ, UP0 ;  /* 0x000000ff04057287 */ /* 0x000fe20008000000 */
[----:B------:R-:W2:Y:S03]  /*2e00*/  SYNCS.PHASECHK.TRANS64.TRYWAIT P1, [R2+URZ+0xa0], R5 ;  /* 0x0000a005020075a7 */ /* 0x000ea600080211ff */
[----:B------:R-:W-:Y:S01]  /*2e10*/  LOP3.LUT R12, R12, UR7, RZ, 0x3c, !PT ;  /* 0x000000070c0c7c12 */ /* 0x000fe2000f8e3cff */
[----:B-12---:R-:W-:Y:S07]  /*2e20*/  @!P1 BRA `(.L_x_51) ;  /* 0x0000008c00e89947 */ /* 0x006fee0003800000 */
.L_x_163:
[C---:B------:R-:W-:Y:S01]  /*2e30*/  LEA R4, R11.reuse, UR6, 0x4 ;  /* 0x000000060b047c11 */ /* 0x040fe2000f8e20ff */
[----:B-1----:R-:W-:Y:S01]  /*2e40*/  VIADD R2, R2, 0xb0 ;  /* 0x000000b002027836 */ /* 0x002fe20000000000 */
[----:B------:R-:W-:Y:S01]  /*2e50*/  SEL R8, R8, RZ, P0 ;  /* 0x000000ff08087207 */ /* 0x000fe20000000000 */
[----:B------:R-:W-:-:S03]  /*2e60*/  VIADD R11, R11, 0x1 ;  /* 0x000000010b0b7836 */ /* 0x000fc60000000000 */
[----:B------:R-:W1:Y:S01]  /*2e70*/  LDS.128 R4, [R4+0x110] ;  /* 0x0001100004047984 */ /* 0x000e620000000c00 */
[----:B------:R-:W-:Y:S02]  /*2e80*/  PRMT R2, RZ, 0x654, R2 ;  /* 0x00000654ff027816 */ /* 0x000fe40000000002 */
[C---:B------:R-:W-:Y:S01]  /*2e90*/  ISETP.NE.AND P1, PT, R11.reuse, 0x2, PT ;  /* 0x000000020b00780c */ /* 0x040fe20003f25270 */
[----:B------:R-:W-:Y:S01]  /*2ea0*/  @!PT LDS RZ, [RZ] ;  /* 0x00000000fffff984 */ /* 0x000fe20000000800 */
[----:B------:R-:W-:Y:S01]  /*2eb0*/  @!PT LDS RZ, [RZ] ;  /* 0x00000000fffff984 */ /* 0x000fe20000000800 */
[----:B------:R-:W-:Y:S01]  /*2ec0*/  @!PT LDS RZ, [RZ] ;  /* 0x00000000fffff984 */ /* 0x000fe20000000800 */
[----:B------:R-:W-:Y:S01]  /*2ed0*/  @!PT LDS RZ, [RZ] ;  /* 0x00000000fffff984 */ /* 0x000fe20000000800 */
[----:B------:R2:W-:Y:S06]  /*2ee0*/  MEMBAR.ALL.CTA ;  /* 0x0000000000007992 */ /* 0x0005ec0000008000 */
[----:B--2---:R-:W2:Y:S01]  /*2ef0*/  FENCE.VIEW.ASYNC.S ;  /* 0x00000000000073c6 */ /* 0x004ea20000000000 */
[----:B------:R-:W-:Y:S01]  /*2f00*/  SEL R11, R11, RZ, P1 ;  /* 0x000000ff0b0b7207 */ /* 0x000fe20000800000 */
[----:B--2---:R2:W-:Y:S01]  /*2f10*/  SYNCS.ARRIVE.TRANS64.RED.A1T0 RZ, [R2+URZ], RZ ;  /* 0x000000ff02ff79a7 */ /* 0x0045e200081004ff */
[----:B-1----:R-:W-:-:S02]  /*2f20*/  LOP3.LUT P3, RZ, R6, 0x1, RZ, 0xc0, !PT ;  /* 0x0000000106ff7812 */ /* 0x002fc4000786c0ff */
[----:B------:R-:W-:-:S04]  /*2f30*/  SEL R5, RZ, 0x1, P1 ;  /* 0x00000001ff057807 */ /* 0x000fc80000800000 */
[----:B------:R-:W-:Y:S02]  /*2f40*/  LOP3.LUT R10, R10, R5, RZ, 0x3c, !PT ;  /* 0x000000050a0a7212 */ /* 0x000fe400078e3cff */
[----:B--2---:R-:W-:-:S04]  /*2f50*/  SEL R2, RZ, 0x1, P0 ;  /* 0x00000001ff027807 */ /* 0x004fc80000000000 */
[----:B------:R-:W-:Y:S01]  /*2f60*/  LOP3.LUT R9, R9, R2, RZ, 0x3c, !PT ;  /* 0x0000000209097212 */ /* 0x000fe200078e3cff */
[----:B------:R-:W-:Y:S06]  /*2f70*/  @P3 BRA `(.L_x_52) ;  /* 0xfffffffc002c3947 */ /* 0x000fec000383ffff */
[----:B------:R-:W-:Y:S01]  /*2f80*/  ULEA UR4, UR5, UR6, 0x3 ;  /* 0x0000000605047291 */ /* 0x000fe2000f8e18ff */
[----:B------:R-:W-:-:S08]  /*2f90*/  SHF.L.U32 R3, R12, 0x1f, RZ ;  /* 0x0000001f0c037819 */ /* 0x000fd000000006ff */
[----:B------:R-:W1:Y:S02]  /*2fa0*/  SYNCS.PHASECHK.TRANS64 P0, [UR4+0xb0], R3 ;  /* 0x0000b003ff0075a7 */ /* 0x000e640008001004 */
[----:B-1----:R-:W-:Y:S05]  /*2fb0*/  @P0 BRA `(.L_x_53) ;  /* 0x0000000000080947 */ /* 0x002fea0003800000 */
[----:B------:R-:W1:Y:S02]  /*2fc0*/  SYNCS.PHASECHK.TRANS64.TRYWAIT P0, [UR4+0xb0], R3 ;  /* 0x0000b003ff0075a7 */ /* 0x000e640008001104 */
[----:B-1----:R-:W-:Y:S05]  /*2fd0*/  @!P0 BRA `(.L_x_54) ;  /* 0x0000008c00908947 */ /* 0x002fea0003800000 */
.L_x_53:
[----:B------:R-:W-:-:S04]  /*2fe0*/  UIADD3 UR7, UPT, UPT, UR5, 0x1, URZ ;  /* 0x0000000105077890 */ /* 0x000fc8000fffe0ff */
[----:B------:R-:W-:-:S04]  /*2ff0*/  UISETP.NE.AND UP0, UPT, UR7, 0x2, UPT ;  /* 0x000000020700788c */ /* 0x000fc8000bf05270 */
[----:B------:R-:W-:Y:S02]  /*3000*/  USEL UR8, URZ, 0x1, UP0 ;  /* 0x00000001ff087887 */ /* 0x000fe40008000000 */
[----:B------:R-:W-:-:S04]  /*3010*/  USEL UR7, UR7, URZ, UP0 ;  /* 0x000000ff07077287 */ /* 0x000fc80008000000 */
[----:B------:R-:W-:Y:S01]  /*3020*/  ULEA UR7, UR7, UR6, 0x3 ;  /* 0x0000000607077291 */ /* 0x000fe2000f8e18ff */
[----:B-1----:R-:W-:-:S04]  /*3030*/  LOP3.LUT R3, R12, UR8, RZ, 0x3c, !PT ;  /* 0x000000080c037c12 */ /* 0x002fc8000f8e3cff */
[----:B------:R-:W-:-:S04]  /*3040*/  SHF.L.U32 R0, R3, 0x1f, RZ ;  /* 0x0000001f03007819 */ /* 0x000fc800000006ff */
[----:B------:R-:W1:Y:S02]  /*3050*/  SYNCS.PHASECHK.TRANS64 P0, [UR7+0xb0], R0 ;  /* 0x0000b000ff0075a7 */ /* 0x000e640008001007 */
[----:B-1----:R-:W-:Y:S05]  /*3060*/  @P0 EXIT ;  /* 0x000000000000094d */ /* 0x002fea0003800000 */
[----:B------:R-:W-:Y:S02]  /*3070*/  SHF.L.U32 R3, R3, 0x1f, RZ ;  /* 0x0000001f03037819 */ /* 0x000fe400000006ff */
[----:B------:R-:W-:-:S07]  /*3080*/  MOV R0, UR7 ;  /* 0x0000000700007c02 */ /* 0x000fce0008000f00 */
.L_x_55:
[----:B-1----:R1:W2:Y:S02]  /*3090*/  SYNCS.PHASECHK.TRANS64.TRYWAIT P0, [R0+URZ+0xb0], R3 ;  /* 0x0000b003000075a7 */ /* 0x0022a400080011ff */
[----:B--2---:R-:W-:Y:S05]  /*30a0*/  @!P0 NANOSLEEP.SYNCS 0x989680 ;  /* 0x009896800000895d */ /* 0x004fea0003900000 */
[----:B------:R-:W2:Y:S02]  /*30b0*/  @!P0 SYNCS.PHASECHK.TRANS64 P0, [R0+URZ+0xb0], R3 ;  /* 0x0000b003000085a7 */ /* 0x000ea400080010ff */
[----:B--2---:R-:W-:Y:S05]  /*30c0*/  @P0 EXIT ;  /* 0x000000000000094d */ /* 0x004fea0003800000 */
[----:B------:R-:W-:Y:S05]  /*30d0*/  BRA `(.L_x_55) ;  /* 0xfffffffc00ec7947 */ /* 0x000fea000383ffff */
.L_x_48:
[----:B------:R-:W-:Y:S05]  /*30e0*/  BRA.U UP4, `(.L_x_56) ;  /* 0x0000001104907547 */ /* 0x000fea000b800000 */
[----:B------:R-:W-:Y:S01]  /*30f0*/  UMOV UR4, 0x40 ;  /* 0x0000004000047882 */ /* 0x000fe20000000000 */
[----:B------:R-:W-:Y:S01]  /*3100*/  NOP ;  /* 0x0000000000007918 */ /* 0x000fe20000000000 */
[----:B------:R-:W-:Y:S01]  /*3110*/  ULEA UR5, UR47, UR4, 0x18 ;  /* 0x000000042f057291 */ /* 0x000fe2000f8ec0ff */
[----:B------:R-:W-:Y:S02]  /*3120*/  UMOV UR6, 0x400 ;  /* 0x0000040000067882 */ /* 0x000fe40000000000 */
[----:B------:R-:W-:-:S06]  /*3130*/  ULEA UR6, UR47, UR6, 0x18 ;  /* 0x000000062f067291 */ /* 0x000fcc000f8ec0ff */
[----:B------:R-:W1:Y:S02]  /*3140*/  LDS.U8 R0, [UR5+0x1c] ;  /* 0x00001c05ff007984 */ /* 0x000e640008000000 */
[----:B-1----:R-:W-:-:S13]  /*3150*/  ISETP.NE.AND P0, PT, R0, RZ, PT ;  /* 0x000000ff0000720c */ /* 0x002fda0003f05270 */
[----:B------:R-:W-:Y:S05]  /*3160*/  @P0 BRA `(.L_x_57) ;  /* 0x0000000400080947 */ /* 0x000fea0003800000 */
[----:B------:R-:W-:Y:S02]  /*3170*/  UISETP.NE.U32.AND UP1, UPT, UR46, 0x1, UPT ;  /* 0x000000012e00788c */ /* 0x000fe4000bf25070 */
[----:B------:R-:W-:-:S07]  /*3180*/  UIADD3 UR7, UPT, UPT, UR5, 0x8, URZ ;  /* 0x0000000805077890 */ /* 0x000fce000fffe0ff */
[----:B------:R-:W-:Y:S05]  /*3190*/  BRA.U !UP1, `(.L_x_58) ;  /* 0x00000001099c7547 */ /* 0x000fea000b800000 */
[----:B------:R-:W-:Y:S01]  /*31a0*/  ELECT P0, URZ, PT ;  /* 0x0000000000ff782f */ /* 0x000fe20003800000 */
[----:B------:R-:W-:-:S12]  /*31b0*/  BSSY B0, `(.L_x_58) ;  /* 0x0000025000007945 */ /* 0x000fd80003800000 */
[----:B------:R-:W-:Y:S05]  /*31c0*/  @!P0 BRA `(.L_x_59) ;  /* 0x00000000008c8947 */ /* 0x000fea0003800000 */
[----:B------:R-:W-:-:S05]  /*31d0*/  UMOV UR4, 0x10 ;  /* 0x0000001000047882 */ /* 0x000fca0000000000 */
[----:B------:R-:W-:Y:S04]  /*31e0*/  DEPBAR.LE SB1, 0x36 ;  /* 0x00009d800000791a */ /* 0x000fe80000000000 */
[----:B------:R-:W1:Y:S02]  /*31f0*/  UTCATOMSWS.2CTA.FIND_AND_SET.ALIGN UP0, UR4, UR4 ;  /* 0x00000004000475e3 */ /* 0x000e640008200800 */
[----:B-1----:R-:W-:Y:S01]  /*3200*/  MOV R11, UR4 ;  /* 0x00000004000b7c02 */ /* 0x002fe20008000f00 */
[----:B------:R-:W-:Y:S06]  /*3210*/  BRA.U UP0, `(.L_x_60) ;  /* 0x0000000100187547 */ /* 0x000fec000b800000 */
.L_x_61:
[----:B------:R-:W-:Y:S05]  /*3220*/  NANOSLEEP 0x64 ;  /* 0x000000640000795d */ /* 0x000fea0003800000 */
[----:B------:R-:W-:-:S05]  /*3230*/  UMOV UR4, 0x10 ;  /* 0x0000001000047882 */ /* 0x000fca0000000000 */
[----:B------:R-:W-:Y:S04]  /*3240*/  DEPBAR.LE SB1, 0x36 ;  /* 0x00009d800000791a */ /* 0x000fe80000000000 */
[----:B------:R-:W1:Y:S02]  /*3250*/  UTCATOMSWS.2CTA.FIND_AND_SET.ALIGN UP0, UR4, UR4 ;  /* 0x00000004000475e3 */ /* 0x000e640008200800 */
[----:B-1----:R-:W-:Y:S01]  /*3260*/  MOV R11, UR4 ;  /* 0x00000004000b7c02 */ /* 0x002fe20008000f00 */
[----:B------:R-:W-:Y:S05]  /*3270*/  BRA.U !UP0, `(.L_x_61) ;  /* 0xfffffffd08e87547 */ /* 0x000fea000b83ffff */
.L_x_60:
[----:B------:R-:W1:Y:S01]  /*3280*/  LDS R7, [UR5+0x10] ;  /* 0x00001005ff077984 */ /* 0x000e620008000800 */
[----:B------:R-:W-:Y:S01]  /*3290*/  IMAD.U32 R5, RZ, RZ, UR6 ;  /* 0x00000006ff057e24 */ /* 0x000fe2000f8e00ff */
[----:B------:R-:W-:-:S03]  /*32a0*/  MOV R4, UR48 ;  /* 0x0000003000047c02 */ /* 0x000fc60008000f00 */
[----:B------:R-:W-:Y:S01]  /*32b0*/  VIADD R5, R5, 0x130 ;  /* 0x0000013005057836 */ /* 0x000fe20000000000 */
[----:B-1----:R-:W-:-:S04]  /*32c0*/  SHF.L.U32 R7, R7, 0x1f, RZ ;  /* 0x0000001f07077819 */ /* 0x002fc800000006ff */
[----:B------:R-:W1:Y:S02]  /*32d0*/  SYNCS.PHASECHK.TRANS64.TRYWAIT P0, [UR5+0x8], R7 ;  /* 0x00000807ff0075a7 */ /* 0x000e640008001105 */
[----:B-1----:R-:W-:Y:S05]  /*32e0*/  @P0 BRA `(.L_x_62) ;  /* 0x0000000000080947 */ /* 0x002fea0003800000 */
[----:B------:R-:W1:Y:S02]  /*32f0*/  SYNCS.PHASECHK.TRANS64.TRYWAIT P0, [UR5+0x8], R7 ;  /* 0x00000807ff0075a7 */ /* 0x000e640008001105 */
[----:B-1----:R-:W-:Y:S05]  /*3300*/  @!P0 BRA `(.L_x_63) ;  /* 0x0000008800dc8947 */ /* 0x002fea0003800000 */
.L_x_62:
[----:B-1----:R-:W-:Y:S01]  /*3310*/  HFMA2 R0, -RZ, RZ, 0, 5.9604644775390625e-08 ;  /* 0x00000001ff007431 */ /* 0x002fe200000001ff */
[----:B------:R-:W-:Y:S01]  /*3320*/  UPRMT UR4, UR48, 0x654, UR7 ;  /* 0x0000065430047896 */ /* 0x000fe20008000007 */
[----:B------:R-:W-:Y:S01]  /*3330*/  IMAD.MOV.U32 R8, RZ, RZ, 0xffff ;  /* 0x0000ffffff087424 */ /* 0x000fe200078e00ff */
[----:B------:R-:W-:Y:S01]  /*3340*/  PRMT R4, R4, 0x654, R5 ;  /* 0x0000065404047816 */ /* 0x000fe20000000005 */
[----:B------:R-:W-:Y:S02]  /*3350*/  IMAD.MOV.U32 R6, RZ, RZ, 0x4 ;  /* 0x00000004ff067424 */ /* 0x000fe400078e00ff */
[----:B------:R-:W-:Y:S01]  /*3360*/  IMAD.SHL.U32 R9, R11, 0x20, RZ ;  /* 0x000000200b097824 */ /* 0x000fe200078e00ff */
[----:B------:R-:W-:Y:S02]  /*3370*/  MOV R5, UR4 ;  /* 0x0000000400057c02 */ /* 0x000fe40008000f00 */
[-C--:B------:R-:W-:Y:S01]  /*3380*/  SHF.L.U32 R8, R8, R11.reuse, RZ ;  /* 0x0000000b08087219 */ /* 0x080fe200000006ff */
[----:B------:R1:W-:Y:S01]  /*3390*/  SYNCS.ARRIVE.TRANS64.RED RZ, [UR4], R6 ;  /* 0x00000006ffff79a7 */ /* 0x0003e20008000404 */
[----:B------:R-:W-:Y:S01]  /*33a0*/  SHF.L.U32 R7, R0, R11, RZ ;  /* 0x0000000b00077219 */ /* 0x000fe200000006ff */
[----:B------:R1:W-:Y:S04]  /*33b0*/  STS [UR6+0x130], R9 ;  /* 0x00013009ff007988 */ /* 0x0003e80008000806 */
[----:B------:R1:W-:Y:S04]  /*33c0*/  STAS [R4.64], R11 ;  /* 0x0000000b04007dbd */ /* 0x0003e8000c0008ff */
[----:B------:R1:W-:Y:S04]  /*33d0*/  ATOMS.OR RZ, [UR5+0x14], R8 ;  /* 0x00001408ffff798c */ /* 0x0003e8000b000005 */
[----:B------:R1:W-:Y:S04]  /*33e0*/  ATOMS.OR RZ, [UR5+0x18], R7 ;  /* 0x00001807ffff798c */ /* 0x0003e8000b000005 */
[----:B------:R1:W-:Y:S02]  /*33f0*/  ATOMS.XOR RZ, [UR5+0x10], R0 ;  /* 0x00001000ffff798c */ /* 0x0003e4000b800005 */
.L_x_59:
[----:B------:R-:W-:Y:S05]  /*3400*/  BSYNC B0 ;  /* 0x0000000000007941 */ /* 0x000fea0003800000 */
.L_x_58:
[----:B------:R-:W-:Y:S05]  /*3410*/  BRA.U UP1, `(.L_x_64) ;  /* 0x00000001016c7547 */ /* 0x000fea000b800000 */
[----:B------:R-:W-:-:S03]  /*3420*/  UMOV UR4, 0xffffffff ;  /* 0xffffffff00047882 */ /* 0x000fc60000000000 */
[----:B------:R-:W-:Y:S05]  /*3430*/  BRA.DIV UR4, `(.L_x_65) ;  /* 0x0000008a04a87947 */ /* 0x000fea000b800000 */
[----:B------:R-:W-:-:S13]  /*3440*/  ELECT P6, URZ, PT ;  /* 0x0000000000ff782f */ /* 0x000fda00038c0000 */
.L_x_167:
[----:B------:R-:W-:Y:S05]  /*3450*/  @!P6 BRA `(.L_x_64) ;  /* 0x00000000005ce947 */ /* 0x000fea0003800000 */
[----:B-1----:R-:W1:Y:S02]  /*3460*/  LDS R5, [UR5+0x10] ;  /* 0x00001005ff057984 */ /* 0x002e640008000800 */
[----:B-1----:R-:W-:-:S04]  /*3470*/  SHF.L.U32 R5, R5, 0x1f, RZ ;  /* 0x0000001f05057819 */ /* 0x002fc800000006ff */
[----:B------:R-:W1:Y:S02]  /*3480*/  SYNCS.PHASECHK.TRANS64.TRYWAIT P0, [UR5+0x8], R5 ;  /* 0x00000805ff0075a7 */ /* 0x000e640008001105 */
[----:B-1----:R-:W-:Y:S05]  /*3490*/  @P0 BRA `(.L_x_66) ;  /* 0x0000000000080947 */ /* 0x002fea0003800000 */
[----:B------:R-:W1:Y:S02]  /*34a0*/  SYNCS.PHASECHK.TRANS64.TRYWAIT P0, [UR5+0x8], R5 ;  /* 0x00000805ff0075a7 */ /* 0x000e640008001105 */
[----:B-1----:R-:W-:Y:S05]  /*34b0*/  @!P0 BRA `(.L_x_67) ;  /* 0x0000008800a88947 */ /* 0x002fea0003800000 */
.L_x_66:
[----:B------:R-:W2:Y:S01]  /*34c0*/  LDS R7, [UR6+0x130] ;  /* 0x00013006ff077984 */ /* 0x000ea20008000800 */
[----:B-1----:R-:W-:Y:S02]  /*34d0*/  HFMA2 R0, -RZ, RZ, 0, 5.9604644775390625e-08 ;  /* 0x00000001ff007431 */ /* 0x002fe400000001ff */
[----:B------:R-:W-:Y:S01]  /*34e0*/  IMAD.MOV.U32 R4, RZ, RZ, 0xffff ;  /* 0x0000ffffff047424 */ /* 0x000fe200078e00ff */
[----:B------:R-:W-:Y:S01]  /*34f0*/  UPRMT UR4, UR48, 0x654, UR7 ;  /* 0x0000065430047896 */ /* 0x000fe20008000007 */
[----:B--2---:R-:W-:-:S03]  /*3500*/  IMAD.SHL.U32 R5, R7, 0x20, RZ ;  /* 0x0000002007057824 */ /* 0x004fc600078e00ff */
[-C--:B------:R-:W-:Y:S02]  /*3510*/  SHF.L.U32 R4, R4, R7.reuse, RZ ;  /* 0x0000000704047219 */ /* 0x080fe400000006ff */
[----:B------:R-:W-:Y:S01]  /*3520*/  SHF.L.U32 R7, R0, R7, RZ ;  /* 0x0000000700077219 */ /* 0x000fe200000006ff */
[----:B------:R2:W-:Y:S04]  /*3530*/  STS [UR6+0x130], R5 ;  /* 0x00013005ff007988 */ /* 0x0005e80008000806 */
[----:B------:R2:W-:Y:S04]  /*3540*/  ATOMS.OR RZ, [UR5+0x14], R4 ;  /* 0x00001404ffff798c */ /* 0x0005e8000b000005 */
[----:B------:R2:W-:Y:S01]  /*3550*/  ATOMS.OR RZ, [UR5+0x18], R7 ;  /* 0x00001807ffff798c */ /* 0x0005e2000b000005 */
[----:B------:R-:W-:Y:S03]  /*3560*/  SYNCS.ARRIVE.TRANS64.RED.A1T0 RZ, [UR4], RZ ;  /* 0x000000ffffff79a7 */ /* 0x000fe60008100404 */
[----:B------:R2:W-:Y:S01]  /*3570*/  ATOMS.XOR RZ, [UR5+0x10], R0 ;  /* 0x00001000ffff798c */ /* 0x0005e2000b800005 */
[----:B------:R-:W-:Y:S05]  /*3580*/  BRA `(.L_x_64) ;  /* 0x0000000000107947 */ /* 0x000fea0003800000 */
.L_x_57:
[----:B------:R-:W-:Y:S02]  /*3590*/  MOV R0, 0xffffffff ;  /* 0xffffffff00007802 */ /* 0x000fe40000000f00 */
[----:B------:R-:W-:-:S03]  /*35a0*/  MOV R4, 0x35d0 ;  /* 0x000035d000047802 */ /* 0x000fc60000000f00 */
[----:B------:R1:W-:Y:S04]  /*35b0*/  STS [UR6+0x130], R0 ;  /* 0x00013000ff007988 */ /* 0x0003e80008000806 */
[----:B-1---5:R-:W-:Y:S05]  /*35c0*/  CALL.REL.NOINC `($__internal_1_$__cuda_sm10x_tcgen05_guardrail_trap_phase_invalid_during_alloc) ;  /* 0x00000090004c7944 */ /* 0x022fea0003c00000 */
.L_x_64:
[----:B------:R-:W-:Y:S05]  /*35d0*/  WARPSYNC.ALL ;  /* 0x0000000000007948 */ /* 0x000fea0003800000 */
[----:B------:R-:W3:Y:S01]  /*35e0*/  S2UR UR4, SR_CgaCtaId ;  /* 0x00000000000479c3 */ /* 0x000ee20000008800 */
[----:B------:R-:W-:Y:S01]  /*35f0*/  UMOV UR26, 0x400 ;  /* 0x00000400001a7882 */ /* 0x000fe20000000000 */
[----:B------:R-:W-:-:S06]  /*3600*/  NOP ;  /* 0x0000000000007918 */ /* 0x000fcc0000000000 */
[----:B------:R-:W-:Y:S06]  /*3610*/  BAR.ARV 0x6, 0xa0 ;  /* 0x0182800000007b1d */ /* 0x000fec0000002000 */
[----:B------:R-:W4:Y:S01]  /*3620*/  LDCU UR6, c[0x0][0x38c] ;  /* 0x00007180ff0677ac */ /* 0x000f220008000800 */
[----:B------:R-:W-:Y:S01]  /*3630*/  LOP3.LUT R3, R3, 0xffff, RZ, 0xc0, !PT ;  /* 0x0000ffff03037812 */ /* 0x000fe200078ec0ff */
[----:B-1----:R-:W-:Y:S01]  /*3640*/  IMAD.MOV.U32 R9, RZ, RZ, 0x1 ;  /* 0x00000001ff097424 */ /* 0x002fe200078e00ff */
[----:B------:R-:W-:Y:S01]  /*3650*/  LOP3.LUT R2, R2, 0xffff, RZ, 0xc0, !PT ;  /* 0x0000ffff02027812 */ /* 0x000fe200078ec0ff */
[----:B------:R-:W-:Y:S01]  /*3660*/  IMAD.MOV.U32 R8, RZ, RZ, RZ ;  /* 0x000000ffff087224 */ /* 0x000fe200078e00ff */
[----:B------:R-:W-:Y:S01]  /*3670*/  R2UR UR28, R3 ;  /* 0x00000000031c72ca */ /* 0x000fe200000e0000 */
[----:B------:R-:W-:Y:S01]  /*3680*/  UMOV UR32, URZ ;  /* 0x000000ff00207c82 */ /* 0x000fe20008000000 */
[----:B------:R-:W-:-:S02]  /*3690*/  R2UR UR42, R2 ;  /* 0x00000000022a72ca */ /* 0x000fc400000e0000 */
[----:B------:R-:W-:Y:S01]  /*36a0*/  CS2R R2, SRZ ;  /* 0x0000000000027805 */ /* 0x000fe2000001ff00 */
[----:B------:R-:W-:Y:S01]  /*36b0*/  UMOV UR23, URZ ;  /* 0x000000ff00177c82 */ /* 0x000fe20008000000 */
[----:B---3--:R-:W-:Y:S01]  /*36c0*/  ULEA UR26, UR4, UR26, 0x18 ;  /* 0x0000001a041a7291 */ /* 0x008fe2000f8ec0ff */
[----:B------:R-:W-:Y:S01]  /*36d0*/  UMOV UR22, URZ ;  /* 0x000000ff00167c82 */ /* 0x000fe20008000000 */
[----:B------:R-:W-:Y:S02]  /*36e0*/  UISETP.NE.AND UP3, UPT, UR46, URZ, UPT ;  /* 0x000000ff2e00728c */ /* 0x000fe4000bf65270 */
[----:B------:R-:W-:Y:S02]  /*36f0*/  UIADD3 UR5, UPT, UPT, UR26, 0x10800, URZ ;  /* 0x000108001a057890 */ /* 0x000fe4000fffe0ff */
[----:B------:R-:W-:-:S03]  /*3700*/  UIADD3 UR4, UPT, UPT, UR26, 0x24800, URZ ;  /* 0x000248001a047890 */ /* 0x000fc6000fffe0ff */
[----:B--2---:R-:W1:Y:S01]  /*3710*/  LDS R0, [UR26+0x130] ;  /* 0x0001301aff007984 */ /* 0x004e620008000800 */
[----:B----4-:R-:W-:Y:S02]  /*3720*/  UIADD3 UR6, UPT, UPT, UR6, 0x3f, URZ ;  /* 0x0000003f06067890 */ /* 0x010fe4000fffe0ff */
[----:B------:R-:W-:Y:S02]  /*3730*/  USHF.R.U32.HI UR5, URZ, 0x4, UR5 ;  /* 0x00000004ff057899 */ /* 0x000fe40008011605 */
[----:B------:R-:W-:Y:S02]  /*3740*/  USHF.R.S32.HI UR33, URZ, 0x1f, UR6 ;  /* 0x0000001fff217899 */ /* 0x000fe40008011406 */
[----:B------:R-:W-:Y:S02]  /*3750*/  USHF.R.U32.HI UR4, URZ, 0x4, UR4 ;  /* 0x00000004ff047899 */ /* 0x000fe40008011604 */
[----:B------:R-:W-:Y:S02]  /*3760*/  ULEA.HI UR33, UR33, UR6, URZ, 0x6 ;  /* 0x0000000621217291 */ /* 0x000fe4000f8f30ff */
[----:B------:R-:W-:-:S02]  /*3770*/  ULOP3.LUT UR5, UR5, 0x3fff, URZ, 0xc0, !UPT ;  /* 0x00003fff05057892 */ /* 0x000fc4000f8ec0ff */
[----:B------:R-:W-:Y:S02]  /*3780*/  USHF.R.S32.HI UR33, URZ, 0x6, UR33 ;  /* 0x00000006ff217899 */ /* 0x000fe40008011421 */
[----:B------:R-:W-:Y:S02]  /*3790*/  ULOP3.LUT UR30, UR4, 0x3fff, URZ, 0xc0, !UPT ;  /* 0x00003fff041e7892 */ /* 0x000fe4000f8ec0ff */
[----:B------:R-:W-:Y:S01]  /*37a0*/  UISETP.LT.AND UP0, UPT, UR33, 0x1, UPT ;  /* 0x000000012100788c */ /* 0x000fe2000bf01270 */
[----:B------:R-:W-:Y:S01]  /*37b0*/  UMOV UR40, 0x0 ;  /* 0x0000000000287882 */ /* 0x000fe20000000000 */
[----:B------:R-:W-:Y:S01]  /*37c0*/  UMOV UR41, 0x10400490 ;  /* 0x1040049000297882 */ /* 0x000fe20000000000 */
[----:B------:R-:W-:Y:S02]  /*37d0*/  ULOP3.LUT UR29, UR5, 0x10000, URZ, 0xfc, !UPT ;  /* 0x00010000051d7892 */ /* 0x000fe4000f8efcff */
[----:B------:R-:W-:Y:S02]  /*37e0*/  ULOP3.LUT UR30, UR30, 0x10000, URZ, 0xfc, !UPT ;  /* 0x000100001e1e7892 */ /* 0x000fe4000f8efcff */
[----:B------:R-:W-:Y:S01]  /*37f0*/  USEL UR43, UR33, 0x1, !UP0 ;  /* 0x00000001212b7887 */ /* 0x000fe2000c000000 */
[----:B------:R-:W-:Y:S01]  /*3800*/  UMOV UR38, 0x0 ;  /* 0x0000000000267882 */ /* 0x000fe20000000000 */
[----:B------:R-:W-:Y:S01]  /*3810*/  UMOV UR39, 0x10400490 ;  /* 0x1040049000277882 */ /* 0x000fe20000000000 */
[----:B------:R-:W-:Y:S01]  /*3820*/  UMOV UR36, 0x0 ;  /* 0x0000000000247882 */ /* 0x000fe20000000000 */
[----:B------:R-:W-:Y:S01]  /*3830*/  UMOV UR37, 0x10400490 ;  /* 0x1040049000257882 */ /* 0x000fe20000000000 */
[----:B------:R-:W-:Y:S01]  /*3840*/  UMOV UR34, 0x0 ;  /* 0x0000000000227882 */ /* 0x000fe20000000000 */
[----:B------:R-:W-:Y:S01]  /*3850*/  UMOV UR35, 0x10400490 ;  /* 0x1040049000237882 */ /* 0x000fe20000000000 */
[----:B-1----:R-:W-:-:S15]  /*3860*/  R2UR UR44, R0 ;  /* 0x00000000002c72ca */ /* 0x002fde00000e0000 */
.L_x_75:
[C---:B------:R-:W-:Y:S02]  /*3870*/  LEA R0, R8.reuse, UR26, 0x3 ;  /* 0x0000001a08007c11 */ /* 0x040fe4000f8e18ff */
[----:B------:R-:W-:Y:S02]  /*3880*/  SHF.L.U32 R5, R3, 0x1f, RZ ;  /* 0x0000001f03057819 */ /* 0x000fe400000006ff */
[----:B------:R-:W-:Y:S02]  /*3890*/  LEA R4, R8, UR26, 0x4 ;  /* 0x0000001a08047c11 */ /* 0x000fe4000f8e20ff */
[----:B------:R-:W1:Y:S02]  /*38a0*/  SYNCS.PHASECHK.TRANS64.TRYWAIT P0, [R0+URZ+0xa0], R5 ;  /* 0x0000a005000075a7 */ /* 0x000e6400080011ff */
[----:B-1-3--:R-:W-:Y:S05]  /*38b0*/  @!P0 BRA `(.L_x_68) ;  /* 0x0000008400c08947 */ /* 0x00afea0003800000 */
.L_x_168:
[----:B-1----:R-:W1:Y:S01]  /*38c0*/  LDS.128 R4, [R4+0x110] ;  /* 0x0001100004047984 */ /* 0x002e620000000c00 */
[----:B------:R-:W-:Y:S02]  /*38d0*/  VIADD R0, R0, 0xb0 ;  /* 0x000000b000007836 */ /* 0x000fe40000000000 */
[----:B------:R-:W-:Y:S01]  /*38e0*/  VIADD R8, R8, 0x1 ;  /* 0x0000000108087836 */ /* 0x000fe20000000000 */
[----:B------:R-:W-:Y:S01]  /*38f0*/  @!PT LDS RZ, [RZ] ;  /* 0x00000000fffff984 */ /* 0x000fe20000000800 */
[----:B------:R-:W-:Y:S01]  /*3900*/  @!PT LDS RZ, [RZ] ;  /* 0x00000000fffff984 */ /* 0x000fe20000000800 */
[----:B------:R-:W-:Y:S01]  /*3910*/  @!PT LDS RZ, [RZ] ;  /* 0x00000000fffff984 */ /* 0x000fe20000000800 */
[----:B------:R-:W-:Y:S01]  /*3920*/  @!PT LDS RZ, [RZ] ;  /* 0x00000000fffff984 */ /* 0x000fe20000000800 */
[----:B------:R2:W-:Y:S06]  /*3930*/  MEMBAR.ALL.CTA ;  /* 0x0000000000007992 */ /* 0x0005ec0000008000 */
[----:B--2---:R-:W2:Y:S01]  /*3940*/  FENCE.VIEW.ASYNC.S ;  /* 0x00000000000073c6 */ /* 0x004ea20000000000 */
[----:B------:R-:W-:-:S04]  /*3950*/  PRMT R0, RZ, 0x654, R0 ;  /* 0x00000654ff007816 */ /* 0x000fc80000000000 */
[----:B--2---:R2:W-:Y:S01]  /*3960*/  SYNCS.ARRIVE.TRANS64.RED.A1T0 RZ, [R0+URZ], RZ ;  /* 0x000000ff00ff79a7 */ /* 0x0045e200081004ff */
[----:B-1----:R-:W-:Y:S01]  /*3970*/  LOP3.LUT P1, RZ, R6, 0x1, RZ, 0xc0, !PT ;  /* 0x0000000106ff7812 */ /* 0x002fe2000782c0ff */
[----:B--2---:R-:W-:-:S12]  /*3980*/  BRA.U UP3, `(.L_x_69) ;  /* 0x0000000503087547 */ /* 0x004fd8000b800000 */
[----:B------:R-:W1:Y:S01]  /*3990*/  LDCU UR4, c[0x0][0x38c] ;  /* 0x00007180ff0477ac */ /* 0x000e620008000800 */
[----:B------:R-:W-:Y:S02]  /*39a0*/  PLOP3.LUT P2, PT, PT, PT, PT, 0x80, 0x8 ;  /* 0x000000000008781c */ /* 0x000fe40003f4f070 */
[----:B------:R-:W-:Y:S01]  /*39b0*/  SHF.L.U32 R5, R9, 0x1f, RZ ;  /* 0x0000001f09057819 */ /* 0x000fe200000006ff */
[----:B------:R-:W-:Y:S02]  /*39c0*/  ULEA UR31, UR32, UR26, 0x3 ;  /* 0x0000001a201f7291 */ /* 0x000fe4000f8e18ff */
[----:B------:R-:W-:Y:S02]  /*39d0*/  ULEA UR11, UR32, UR44, 0x8 ;  /* 0x0000002c200b7291 */ /* 0x000fe4000f8e40ff */
[----:B-1----:R-:W-:-:S06]  /*39e0*/  UISETP.GE.AND UP0, UPT, UR4, 0x1, UPT ;  /* 0x000000010400788c */ /* 0x002fcc000bf06270 */
[----:B------:R-:W-:-:S05]  /*39f0*/  PLOP3.LUT P0, PT, PT, PT, UP0, 0x80, 0x8 ;  /* 0x000000000008781c */ /* 0x000fca0003f0f008 */
[----:B------:R-:W-:-:S08]  /*3a00*/  @UP0 ULEA UR4, UR23, UR26, 0x3 ;  /* 0x0000001a17040291 */ /* 0x000fd0000f8e18ff */
[----:B------:R-:W-:-:S04]  /*3a10*/  @P0 SHF.L.U32 R0, R2, 0x1f, RZ ;  /* 0x0000001f02000819 */ /* 0x000fc800000006ff */
[----:B------:R1:W2:Y:S01]  /*3a20*/  @P0 SYNCS.PHASECHK.TRANS64.TRYWAIT P2, [UR4], R0 ;  /* 0x00000000ff0005a7 */ /* 0x0002a20008041104 */
[----:B------:R-:W3:Y:S02]  /*3a30*/  SYNCS.PHASECHK.TRANS64.TRYWAIT P0, [UR31+0xd0], R5 ;  /* 0x0000d005ff0075a7 */ /* 0x000ee4000800111f */
[----:B-123--:R-:W-:Y:S05]  /*3a40*/  @!P0 BRA `(.L_x_70) ;  /* 0x0000008400708947 */ /* 0x00efea0003800000 */
.L_x_170:
[----:B------:R-:W-:Y:S01]  /*3a50*/  UMOV UR27, UR22 ;  /* 0x00000016001b7c82 */ /* 0x000fe20008000000 */
[----:B------:R-:W-:Y:S05]  /*3a60*/  BRA.U !UP0, `(.L_x_71) ;  /* 0x0000000108c07547 */ /* 0x000fea000b800000 */
[----:B------:R-:W-:Y:S02]  /*3a70*/  UIADD3 UR27, UPT, UPT, UR43, UR22, URZ ;  /* 0x000000162b1b7290 */ /* 0x000fe4000fffe0ff */
[----:B------:R-:W-:Y:S01]  /*3a80*/  UPLOP3.LUT UP2, UPT, UPT, UPT, UPT, 0x40, 0x4 ;  /* 0x000000000004789c */ /* 0x000fe20003f4e870 */
[----:B------:R-:W-:Y:S01]  /*3a90*/  UMOV UR24, UR33 ;  /* 0x0000002100187c82 */ /* 0x000fe20008000000 */
[----:B------:R-:W-:-:S09]  /*3aa0*/  UMOV UR10, UR23 ;  /* 0x00000017000a7c82 */ /* 0x000fd20008000000 */
.L_x_74:
[----:B--2---:R-:W-:Y:S01]  /*3ab0*/  ULEA UR5, UR10, UR26, 0x3 ;  /* 0x0000001a0a057291 */ /* 0x004fe2000f8e18ff */
[----:B---3--:R-:W-:Y:S11]  /*3ac0*/  @P2 BRA `(.L_x_72) ;  /* 0x00000000000c2947 */ /* 0x008ff60003800000 */
[----:B-1----:R-:W-:Y:S04]  /*3ad0*/  SHF.L.U32 R5, R2, 0x1f, RZ ;  /* 0x0000001f02057819 */ /* 0x002fe800000006ff */
[----:B------:R-:W1:Y:S02]  /*3ae0*/  SYNCS.PHASECHK.TRANS64.TRYWAIT P0, [UR5], R5 ;  /* 0x00000005ff0075a7 */ /* 0x000e640008001105 */
[----:B-1----:R-:W-:Y:S05]  /*3af0*/  @!P0 BRA `(.L_x_73) ;  /* 0x00000084005c8947 */ /* 0x002fea0003800000 */
.L_x_72:
[----:B------:R-:W-:Y:S01]  /*3b00*/  UISETP.NE.AND UP0, UPT, UR24, 0x1, UPT ;  /* 0x000000011800788c */ /* 0x000fe2000bf05270 */
[----:B------:R-:W-:Y:S01]  /*3b10*/  PLOP3.LUT P2, PT, PT, PT, PT, 0x80, 0x8 ;  /* 0x000000000008781c */ /* 0x000fe20003f4f070 */
[----:B------:R-:W-:Y:S02]  /*3b20*/  UIADD3 UR4, UPT, UPT, UR10, 0x1, URZ ;  /* 0x000000010a047890 */ /* 0x000fe4000fffe0ff */
[----:B------:R-:W-:Y:S02]  /*3b30*/  UIADD3 UR25, UPT, UPT, UR5, 0x28, URZ ;  /* 0x0000002805197890 */ /* 0x000fe4000fffe0ff */
[----:B------:R-:W-:Y:S01]  /*3b40*/  UISETP.NE.AND UP1, UPT, UR4, 0x5, UPT ;  /* 0x000000050400788c */ /* 0x000fe2000bf25270 */
[----:B------:R-:W-:Y:S01]  /*3b50*/  PLOP3.LUT P0, PT, PT, PT, UP0, 0x80, 0x8 ;  /* 0x000000000008781c */ /* 0x000fe20003f0f008 */
[----:B------:R-:W-:Y:S02]  /*3b60*/  UIADD3 UR22, UPT, UPT, UR22, 0x1, URZ ;  /* 0x0000000116167890 */ /* 0x000fe4000fffe0ff */
[----:B------:R-:W-:Y:S02]  /*3b70*/  USEL UR6, URZ, 0x1, UP1 ;  /* 0x00000001ff067887 */ /* 0x000fe40008800000 */
[----:B------:R-:W-:Y:S02]  /*3b80*/  USEL UR23, UR4, URZ, UP1 ;  /* 0x000000ff04177287 */ /* 0x000fe40008800000 */
[----:B------:R-:W-:Y:S02]  /*3b90*/  UIADD3 UR24, UPT, UPT, UR24, -0x1, URZ ;  /* 0xffffffff18187890 */ /* 0x000fe4000fffe0ff */
[----:B------:R-:W-:Y:S01]  /*3ba0*/  @UP0 ULEA UR4, UR23, UR26, 0x3 ;  /* 0x0000001a17040291 */ /* 0x000fe2000f8e18ff */
[----:B------:R-:W-:Y:S01]  /*3bb0*/  LOP3.LUT R2, R2, UR6, RZ, 0x3c, !PT ;  /* 0x0000000602027c12 */ /* 0x000fe2000f8e3cff */
[----:B------:R-:W-:Y:S02]  /*3bc0*/  ULEA UR6, UR10, UR30, 0xa ;  /* 0x0000001e0a067291 */ /* 0x000fe4000f8e50ff */
[----:B------:R-:W-:Y:S01]  /*3bd0*/  UISETP.NE.AND UP0, UPT, UR22, UR27, UPT ;  /* 0x0000001b1600728c */ /* 0x000fe2000bf05270 */
[----:B-1----:R-:W-:Y:S01]  /*3be0*/  @P0 SHF.L.U32 R0, R2, 0x1f, RZ ;  /* 0x0000001f02000819 */ /* 0x002fe200000006ff */
[----:B------:R-:W-:Y:S02]  /*3bf0*/  UIADD3 UR20, UPT, UPT, UR6, 0x2, URZ ;  /* 0x0000000206147890 */ /* 0x000fe4000fffe0ff */
[----:B------:R-:W-:Y:S01]  /*3c00*/  UIADD3 UR16, UPT, UPT, UR6, 0x4, URZ ;  /* 0x0000000406107890 */ /* 0x000fe2000fffe0ff */
[----:B------:R2:W3:Y:S01]  /*3c10*/  @P0 SYNCS.PHASECHK.TRANS64.TRYWAIT P2, [UR4], R0 ;  /* 0x00000000ff0005a7 */ /* 0x0004e20008041104 */
[----:B------:R-:W-:Y:S02]  /*3c20*/  ULEA UR4, UR10, UR29, 0xa ;  /* 0x0000001d0a047291 */ /* 0x000fe4000f8e50ff */
[----:B------:R-:W-:Y:S02]  /*3c30*/  UIADD3 UR12, UPT, UPT, UR6, 0x6, URZ ;  /* 0x00000006060c7890 */ /* 0x000fe4000fffe0ff */
[----:B------:R-:W-:Y:S02]  /*3c40*/  UIADD3 UR18, UPT, UPT, UR4, 0x2, URZ ;  /* 0x0000000204127890 */ /* 0x000fe4000fffe0ff */
[----:B------:R-:W-:Y:S02]  /*3c50*/  UIADD3 UR14, UPT, UPT, UR4, 0x4, URZ ;  /* 0x00000004040e7890 */ /* 0x000fe4000fffe0ff */
[----:B------:R-:W-:Y:S01]  /*3c60*/  UIADD3 UR8, UPT, UPT, UR4, 0x6, URZ ;  /* 0x0000000604087890 */ /* 0x000fe2000fffe0ff */
[----:B------:R-:W-:Y:S01]  /*3c70*/  UMOV UR7, 0x40004040 ;  /* 0x4000404000077882 */ /* 0x000fe20000000000 */
[----:B------:R-:W-:Y:S01]  /*3c80*/  UMOV UR5, 0x40004040 ;  /* 0x4000404000057882 */ /* 0x000fe20000000000 */
[----:B------:R-:W-:Y:S01]  /*3c90*/  UMOV UR21, 0x40004040 ;  /* 0x4000404000157882 */ /* 0x000fe20000000000 */
[----:B------:R2:W-:Y:S01]  /*3ca0*/  UTCHMMA.2CTA gdesc[UR4], gdesc[UR6], tmem[UR11], tmem[UR40], idesc[UR41], UP2 ;  /* 0x00ff2806040075ea */ /* 0x0005e2000920000b */
[----:B------:R-:W-:Y:S01]  /*3cb0*/  UPLOP3.LUT UP2, UPT, UPT, UPT, UPT, 0x80, 0x8 ;  /* 0x000000000008789c */ /* 0x000fe20003f4f070 */
[----:B------:R-:W-:Y:S01]  /*3cc0*/  UMOV UR19, 0x40004040 ;  /* 0x4000404000137882 */ /* 0x000fe20000000000 */
[----:B------:R-:W-:Y:S01]  /*3cd0*/  UMOV UR17, 0x40004040 ;  /* 0x4000404000117882 */ /* 0x000fe20000000000 */
[----:B------:R2:W-:Y:S01]  /*3ce0*/  UTCHMMA.2CTA gdesc[UR18], gdesc[UR20], tmem[UR11], tmem[UR38], idesc[UR39], UPT ;  /* 0x00ff2614120075ea */ /* 0x0005e2000ba0000b */
[----:B------:R-:W-:Y:S01]  /*3cf0*/  UMOV UR15, 0x40004040 ;  /* 0x40004040000f7882 */ /* 0x000fe20000000000 */
[----:B------:R-:W-:Y:S01]  /*3d00*/  UMOV UR13, 0x40004040 ;  /* 0x40004040000d7882 */ /* 0x000fe20000000000 */
[----:B------:R-:W-:Y:S01]  /*3d10*/  UMOV UR9, 0x40004040 ;  /* 0x4000404000097882 */ /* 0x000fe20000000000 */
[----:B------:R2:W-:Y:S01]  /*3d20*/  UTCHMMA.2CTA gdesc[UR14], gdesc[UR16], tmem[UR11], tmem[UR36], idesc[UR37], UPT ;  /* 0x00ff24100e0075ea */ /* 0x0005e2000ba0000b */
[----:B------:R2:W-:Y:S01]  /*3d30*/  UTCHMMA.2CTA gdesc[UR8], gdesc[UR12], tmem[UR11], tmem[UR34], idesc[UR35], UPT ;  /* 0x00ff220c080075ea */ /* 0x0005e2000ba0000b */
[----:B------:R2:W-:Y:S01]  /*3d40*/  UTCBAR.2CTA.MULTICAST [UR25], URZ, UR28 ;  /* 0x000000ff190073e9 */ /* 0x0005e2000820081c */
[----:B------:R-:W-:Y:S01]  /*3d50*/  UMOV UR10, UR23 ;  /* 0x00000017000a7c82 */ /* 0x000fe20008000000 */
[----:B------:R-:W-:Y:S05]  /*3d60*/  BRA.U UP0, `(.L_x_74) ;  /* 0xfffffffd00507547 */ /* 0x000fea000b83ffff */
.L_x_71:
[----:B--2---:R-:W-:Y:S01]  /*3d70*/  UIADD3 UR4, UPT, UPT, UR31, 0xc0, URZ ;  /* 0x000000c01f047890 */ /* 0x004fe2000fffe0ff */
[----:B------:R-:W-:-:S08]  /*3d80*/  UMOV UR22, UR27 ;  /* 0x0000001b00167c82 */ /* 0x000fd00008000000 */
[----:B------:R2:W-:Y:S01]  /*3d90*/  UTCBAR.2CTA.MULTICAST [UR4], URZ, UR42 ;  /* 0x000000ff040073e9 */ /* 0x0005e2000820082a */
[----:B------:R-:W-:Y:S02]  /*3da0*/  NOP ;  /* 0x0000000000007918 */ /* 0x000fe40000000000 */
.L_x_69:
[----:B--2---:R-:W-:Y:S01]  /*3db0*/  UIADD3 UR4, UPT, UPT, UR32, 0x1, URZ ;  /* 0x0000000120047890 */ /* 0x004fe2000fffe0ff */
[----:B------:R-:W-:-:S03]  /*3dc0*/  ISETP.NE.AND P0, PT, R8, 0x2, PT ;  /* 0x000000020800780c */ /* 0x000fc60003f05270 */
[----:B------:R-:W-:Y:S01]  /*3dd0*/  UISETP.NE.AND UP0, UPT, UR4, 0x2, UPT ;  /* 0x000000020400788c */ /* 0x000fe2000bf05270 */
[----:B-1----:R-:W-:Y:S02]  /*3de0*/  SEL R0, RZ, 0x1, P0 ;  /* 0x00000001ff007807 */ /* 0x002fe40000000000 */
[----:B------:R-:W-:Y:S01]  /*3df0*/  SEL R8, R8, RZ, P0 ;  /* 0x000000ff08087207 */ /* 0x000fe20000000000 */
[----:B------:R-:W-:Y:S01]  /*3e00*/  USEL UR5, URZ, 0x1, UP0 ;  /* 0x00000001ff057887 */ /* 0x000fe20008000000 */
[----:B------:R-:W-:Y:S01]  /*3e10*/  LOP3.LUT R3, R3, R0, RZ, 0x3c, !PT ;  /* 0x0000000003037212 */ /* 0x000fe200078e3cff */
[----:B------:R-:W-:-:S04]  /*3e20*/  USEL UR32, UR4, URZ, UP0 ;  /* 0x000000ff04207287 */ /* 0x000fc80008000000 */
[----:B------:R-:W-:Y:S01]  /*3e30*/  LOP3.LUT R9, R9, UR5, RZ, 0x3c, !PT ;  /* 0x0000000509097c12 */ /* 0x000fe2000f8e3cff */
[----:B------:R-:W-:Y:S07]  /*3e40*/  @P1 BRA `(.L_x_75) ;  /* 0xfffffff800881947 */ /* 0x000fee000383ffff */
[----:B------:R-:W1:Y:S01]  /*3e50*/  S2UR UR8, SR_CgaCtaId ;  /* 0x00000000000879c3 */ /* 0x000e620000008800 */
[----:B------:R-:W-:Y:S01]  /*3e60*/  ELECT P0, URZ, PT ;  /* 0x0000000000ff782f */ /* 0x000fe20003800000 */
[----:B------:R-:W-:Y:S01]  /*3e70*/  HFMA2 R0, -RZ, RZ, 0, 5.9604644775390625e-08 ;  /* 0x00000001ff007431 */ /* 0x000fe200000001ff */
[----:B------:R-:W-:-:S05]  /*3e80*/  UMOV UR4, 0x40 ;  /* 0x0000004000047882 */ /* 0x000fca0000000000 */
[----:B------:R-:W-:Y:S01]  /*3e90*/  UVIRTCOUNT.DEALLOC.SMPOOL 0x80 ;  /* 0x000000800000784c */ /* 0x000fe20000000000 */
[----:B------:R-:W-:Y:S02]  /*3ea0*/  UISETP.NE.AND UP0, UPT, UR46, URZ, UPT ;  /* 0x000000ff2e00728c */ /* 0x000fe4000bf05270 */
[----:B-1----:R-:W-:-:S09]  /*3eb0*/  ULEA UR8, UR8, UR4, 0x18 ;  /* 0x0000000408087291 */ /* 0x002fd2000f8ec0ff */
[----:B------:R1:W-:Y:S01]  /*3ec0*/  @P0 STS.U8 [UR8+0x1c], R0 ;  /* 0x00001c00ff000988 */ /* 0x0003e20008000008 */
[----:B------:R-:W-:Y:S05]  /*3ed0*/  BRA.U UP0, `(.L_x_76) ;  /* 0x0000000100587547 */ /* 0x000fea000b800000 */
[----:B------:R-:W-:Y:S01]  /*3ee0*/  UIADD3 UR5, UPT, UPT, UR26, 0xd0, URZ ;  /* 0x000000d01a057890 */ /* 0x000fe2000fffe0ff */
[----:B------:R-:W-:-:S03]  /*3ef0*/  SHF.L.U32 R3, R9, 0x1f, RZ ;  /* 0x0000001f09037819 */ /* 0x000fc600000006ff */
[----:B------:R-:W-:-:S09]  /*3f00*/  ULEA UR4, UR32, UR5, 0x3 ;  /* 0x0000000520047291 */ /* 0x000fd2000f8e18ff */
[----:B------:R-:W2:Y:S02]  /*3f10*/  SYNCS.PHASECHK.TRANS64.TRYWAIT P0, [UR4], R3 ;  /* 0x00000003ff0075a7 */ /* 0x000ea40008001104 */
[----:B--2---:R-:W-:Y:S05]  /*3f20*/  @!P0 BRA `(.L_x_77) ;  /* 0x0000008000688947 */ /* 0x004fea0003800000 */
.L_x_173:
[----:B------:R-:W-:-:S04]  /*3f30*/  UIADD3 UR4, UPT, UPT, UR32, 0x1, URZ ;  /* 0x0000000120047890 */ /* 0x000fc8000fffe0ff */
[----:B------:R-:W-:-:S04]  /*3f40*/  UISETP.NE.AND UP1, UPT, UR4, 0x2, UPT ;  /* 0x000000020400788c */ /* 0x000fc8000bf25270 */
[----:B------:R-:W-:Y:S02]  /*3f50*/  USEL UR6, URZ, 0x1, UP1 ;  /* 0x00000001ff067887 */ /* 0x000fe40008800000 */
[----:B------:R-:W-:-:S04]  /*3f60*/  USEL UR4, UR4, URZ, UP1 ;  /* 0x000000ff04047287 */ /* 0x000fc80008800000 */
[----:B------:R-:W-:Y:S01]  /*3f70*/  ULEA UR4, UR4, UR5, 0x3 ;  /* 0x0000000504047291 */ /* 0x000fe2000f8e18ff */
[----:B-1----:R-:W-:-:S04]  /*3f80*/  LOP3.LUT R3, R9, UR6, RZ, 0x3c, !PT ;  /* 0x0000000609037c12 */ /* 0x002fc8000f8e3cff */
[----:B------:R-:W-:Y:S01]  /*3f90*/  SHF.L.U32 R3, R3, 0x1f, RZ ;  /* 0x0000001f03037819 */ /* 0x000fe200000006ff */
[----:B------:R-:W-:-:S04]  /*3fa0*/  IMAD.U32 R0, RZ, RZ, UR4 ;  /* 0x00000004ff007e24 */ /* 0x000fc8000f8e00ff */
[----:B------:R1:W2:Y:S03]  /*3fb0*/  SYNCS.PHASECHK.TRANS64.TRYWAIT P0, [R0+URZ], R3 ;  /* 0x00000003000075a7 */ /* 0x0002a600080011ff */
[----:B--2---:R-:W-:Y:S05]  /*3fc0*/  @!P0 NANOSLEEP.SYNCS 0x989680 ;  /* 0x009896800000895d */ /* 0x004fea0003900000 */
[----:B------:R-:W2:Y:S02]  /*3fd0*/  @!P0 SYNCS.PHASECHK.TRANS64 P0, [R0+URZ], R3 ;  /* 0x00000003000085a7 */ /* 0x000ea400080010ff */
[----:B--2---:R-:W-:Y:S05]  /*3fe0*/  @P0 BRA `(.L_x_78) ;  /* 0x0000000000200947 */ /* 0x004fea0003800000 */
.L_x_79:
[----:B--2---:R2:W4:Y:S02]  /*3ff0*/  SYNCS.PHASECHK.TRANS64.TRYWAIT P0, [R0+URZ], R3 ;  /* 0x00000003000075a7 */ /* 0x00452400080011ff */
[----:B----4-:R-:W-:Y:S05]  /*4000*/  @!P0 NANOSLEEP.SYNCS 0x989680 ;  /* 0x009896800000895d */ /* 0x010fea0003900000 */
[----:B------:R-:W4:Y:S02]  /*4010*/  @!P0 SYNCS.PHASECHK.TRANS64 P0, [R0+URZ], R3 ;  /* 0x00000003000085a7 */ /* 0x000f2400080010ff */
[----:B----4-:R-:W-:Y:S05]  /*4020*/  @!P0 BRA `(.L_x_79) ;  /* 0xfffffffc00f08947 */ /* 0x010fea000383ffff */
[----:B------:R-:W-:Y:S05]  /*4030*/  BRA `(.L_x_78) ;  /* 0x00000000000c7947 */ /* 0x000fea0003800000 */
.L_x_76:
[----:B------:R-:W-:-:S04]  /*4040*/  UIADD3 UR4, UPT, UPT, UR26, 0x100, URZ ;  /* 0x000001001a047890 */ /* 0x000fc8000fffe0ff */
[----:B------:R-:W-:-:S09]  /*4050*/  UPRMT UR4, UR48, 0x654, UR4 ;  /* 0x0000065430047896 */ /* 0x000fd20008000004 */
[----:B------:R-:W-:Y:S03]  /*4060*/  SYNCS.ARRIVE.TRANS64.RED.A1T0 RZ, [UR4], RZ ;  /* 0x000000ffffff79a7 */ /* 0x000fe60008100404 */
.L_x_78:
[----:B-12---:R-:W-:Y:S01]  /*4070*/  SHF.L.U32 R3, RZ, 0x1f, RZ ;  /* 0x0000001fff037819 */ /* 0x006fe200000006ff */
[----:B------:R-:W-:Y:S01]  /*4080*/  UIADD3 UR4, UPT, UPT, UR26, 0x100, URZ ;  /* 0x000001001a047890 */ /* 0x000fe2000fffe0ff */
[----:B------:R-:W-:Y:S02]  /*4090*/  PLOP3.LUT P0, PT, PT, PT, UP0, 0x80, 0x8 ;  /* 0x000000000008781c */ /* 0x000fe40003f0f008 */
[----:B------:R-:W1:Y:S02]  /*40a0*/  SYNCS.PHASECHK.TRANS64.TRYWAIT P1, [UR26+0x100], R3 ;  /* 0x00010003ff0075a7 */ /* 0x000e64000802111a */
[----:B-1----:R-:W-:Y:S09]  /*40b0*/  @!P1 BRA `(.L_x_80) ;  /* 0x00000080001c9947 */ /* 0x002ff20003800000 */
.L_x_175:
[----:B------:R-:W-:Y:S01]  /*40c0*/  @!UP0 UPRMT UR4, UR48, 0x654, UR4 ;  /* 0x0000065430048896 */ /* 0x000fe20008000004 */
[----:B------:R-:W-:Y:S01]  /*40d0*/  UMOV UR5, 0xffff ;  /* 0x0000ffff00057882 */ /* 0x000fe20000000000 */
[----:B------:R-:W-:-:S07]  /*40e0*/  UMOV UR6, 0x1 ;  /* 0x0000000100067882 */ /* 0x000fce0000000000 */
[----:B------:R-:W-:Y:S01]  /*40f0*/  @!P0 SYNCS.ARRIVE.TRANS64.RED.A1T0 RZ, [UR4], RZ ;  /* 0x000000ffffff89a7 */ /* 0x000fe20008100404 */
[----:B------:R-:W-:Y:S01]  /*4100*/  NOP ;  /* 0x0000000000007918 */ /* 0x000fe20000000000 */
[----:B-1----:R-:W1:Y:S01]  /*4110*/  LDS R0, [UR8+0x14] ;  /* 0x00001408ff007984 */ /* 0x002e620008000800 */
[----:B------:R-:W-:-:S04]  /*4120*/  ULOP3.LUT UR4, UR44, 0xffff, URZ, 0xc0, !UPT ;  /* 0x0000ffff2c047892 */ /* 0x000fc8000f8ec0ff */
[----:B------:R-:W-:-:S04]  /*4130*/  USHF.R.U32.HI UR4, URZ, 0x5, UR4 ;  /* 0x00000005ff047899 */ /* 0x000fc80008011604 */
[----:B------:R-:W-:Y:S02]  /*4140*/  USHF.L.U32 UR5, UR5, UR4, URZ ;  /* 0x0000000405057299 */ /* 0x000fe400080006ff */
[----:B------:R-:W-:-:S04]  /*4150*/  USHF.L.U32 UR4, UR6, UR4, URZ ;  /* 0x0000000406047299 */ /* 0x000fc800080006ff */
[----:B-1----:R-:W-:-:S04]  /*4160*/  LOP3.LUT R0, R0, UR5, RZ, 0xc0, !PT ;  /* 0x0000000500007c12 */ /* 0x002fc8000f8ec0ff */
[----:B------:R-:W-:-:S13]  /*4170*/  ISETP.NE.AND P0, PT, R0, UR5, PT ;  /* 0x0000000500007c0c */ /* 0x000fda000bf05270 */
[----:B------:R-:W-:Y:S05]  /*4180*/  @P0 BRA `(.L_x_81) ;  /* 0x0000000000580947 */ /* 0x000fea0003800000 */
[----:B------:R-:W1:Y:S02]  /*4190*/  LDS R0, [UR8+0x18] ;  /* 0x00001808ff007984 */ /* 0x000e640008000800 */
[----:B-1----:R-:W-:-:S04]  /*41a0*/  LOP3.LUT R0, R0, UR4, RZ, 0xc0, !PT ;  /* 0x0000000400007c12 */ /* 0x002fc8000f8ec0ff */
[----:B------:R-:W-:-:S13]  /*41b0*/  ISETP.NE.AND P0, PT, R0, UR4, PT ;  /* 0x0000000400007c0c */ /* 0x000fda000bf05270 */
[----:B------:R-:W-:Y:S05]  /*41c0*/  @P0 BRA `(.L_x_82) ;  /* 0x00000000003c0947 */ /* 0x000fea0003800000 */
[----:B------:R-:W1:Y:S01]  /*41d0*/  S2R R2, SR_LANEID ;  /* 0x0000000000027919 */ /* 0x000e620000000000 */
[----:B------:R-:W-:Y:S01]  /*41e0*/  ULOP3.LUT UR5, URZ, UR5, URZ, 0x33, !UPT ;  /* 0x00000005ff057292 */ /* 0x000fe2000f8e33ff */
[----:B------:R-:W-:Y:S01]  /*41f0*/  LOP3.LUT R4, RZ, UR4, RZ, 0x33, !PT ;  /* 0x00000004ff047c12 */ /* 0x000fe2000f8e33ff */
[----:B------:R-:W-:Y:S02]  /*4200*/  VOTEU.ANY UR4, UPT, PT ;  /* 0x0000000000047886 */ /* 0x000fe400038e0100 */
[----:B------:R-:W-:Y:S01]  /*4210*/  UFLO.U32 UR4, UR4 ;  /* 0x00000004000472bd */ /* 0x000fe200080e0000 */
[----:B------:R-:W2:Y:S01]  /*4220*/  REDUX UR6, R4 ;  /* 0x00000000040673c4 */ /* 0x000ea20000000000 */
[----:B------:R-:W-:-:S06]  /*4230*/  IMAD.U32 R0, RZ, RZ, UR5 ;  /* 0x00000005ff007e24 */ /* 0x000fcc000f8e00ff */
[----:B------:R4:W-:Y:S01]  /*4240*/  UTCATOMSWS.AND URZ, UR5 ;  /* 0x0000000500ff79e3 */ /* 0x0009e20008000000 */
[----:B------:R-:W3:Y:S01]  /*4250*/  REDUX UR7, R0 ;  /* 0x00000000000773c4 */ /* 0x000ee20000000000 */
[----:B-1----:R-:W-:Y:S01]  /*4260*/  ISETP.EQ.U32.AND P0, PT, R2, UR4, PT ;  /* 0x0000000402007c0c */ /* 0x002fe2000bf02070 */
[----:B--2---:R-:W-:Y:S01]  /*4270*/  IMAD.U32 R2, RZ, RZ, UR6 ;  /* 0x00000006ff027e24 */ /* 0x004fe2000f8e00ff */
[----:B---3--:R-:W-:-:S11]  /*4280*/  MOV R3, UR7 ;  /* 0x0000000700037c02 */ /* 0x008fd60008000f00 */
[----:B------:R4:W-:Y:S04]  /*4290*/  @P0 ATOMS.AND RZ, [UR8+0x14], R3 ;  /* 0x00001403ffff098c */ /* 0x0009e8000a800008 */
[----:B------:R4:W-:Y:S01]  /*42a0*/  @P0 ATOMS.AND RZ, [UR8+0x18], R2 ;  /* 0x00001802ffff098c */ /* 0x0009e2000a800008 */
[----:B------:R-:W-:Y:S05]  /*42b0*/  BRA `(.L_x_83) ;  /* 0x0000000000147947 */ /* 0x000fea0003800000 */
.L_x_82:
[----:B------:R-:W-:Y:S02]  /*42c0*/  MOV R2, 0x42e0 ;  /* 0x000042e000027802 */ /* 0x000fe40000000f00 */
[----:B---3-5:R-:W-:Y:S05]  /*42d0*/  CALL.REL.NOINC `($__internal_0_$__cuda_sm10x_tcgen05_guardrail_trap_col_being_dealloced_not_returned_by_alloc) ;  /* 0x0000008000fc7944 */ /* 0x028fea0003c00000 */
[----:B------:R-:W-:Y:S05]  /*42e0*/  BRA `(.L_x_83) ;  /* 0x0000000000087947 */ /* 0x000fea0003800000 */
.L_x_81:
[----:B------:R-:W-:Y:S02]  /*42f0*/  MOV R2, 0x4310 ;  /* 0x0000431000027802 */ /* 0x000fe40000000f00 */
[----:B---3-5:R-:W-:Y:S05]  /*4300*/  CALL.REL.NOINC `($__internal_2_$__cuda_sm10x_tcgen05_guardrail_trap_unallocated_columns_being_dealloced) ;  /* 0x0000008400087944 */ /* 0x028fea0003c00000 */
.L_x_83:
[----:B------:R-:W-:Y:S01]  /*4310*/  NOP ;  /* 0x0000000000007918 */ /* 0x000fe20000000000 */
[----:B----4-:R-:W-:Y:S05]  /*4320*/  EXIT ;  /* 0x000000000000794d */ /* 0x010fea0003800000 */
.L_x_56:
[----:B------:R-:W-:-:S09]  /*4330*/  UISETP.NE.OR UP0, UPT, UR17, 0x3, !UP3 ;  /* 0x000000031100788c */ /* 0x000fd2000df05670 */
[----:B------:R-:W-:Y:S05]  /*4340*/  BRA.U UP0, `(.L_x_84) ;  /* 0x0000001100547547 */ /* 0x000fea000b800000 */
[----:B------:R-:W1:Y:S01]  /*4350*/  LDCU UR31, c[0x0][0x370] ;  /* 0x00006e00ff1f77ac */ /* 0x000e620008000800 */
[----:B------:R-:W2:Y:S01]  /*4360*/  LDC.64 R16, c[0x0][0x348] ;  /* 0x0000d200ff107b82 */ /* 0x000ea20000000a00 */
[----:B------:R-:W-:Y:S02]  /*4370*/  HFMA2 R13, -RZ, RZ, 0, 0 ;  /* 0x00000000ff0d7431 */ /* 0x000fe400000001ff */
[----:B------:R-:W-:Y:S01]  /*4380*/  IMAD.MOV.U32 R15, RZ, RZ, 0x1 ;  /* 0x00000001ff0f7424 */ /* 0x000fe200078e00ff */
[----:B------:R-:W1:Y:S01]  /*4390*/  LDCU.128 UR48, c[0x0][0xb10] ;  /* 0x00016200ff3077ac */ /* 0x000e620008000c00 */
[----:B------:R-:W-:Y:S01]  /*43a0*/  IMAD.MOV.U32 R14, RZ, RZ, RZ ;  /* 0x000000ffff0e7224 */ /* 0x000fe200078e00ff */
[----:B------:R-:W-:Y:S01]  /*43b0*/  MOV R7, 0x4000 ;  /* 0x0000400000077802 */ /* 0x000fe20000000f00 */
[----:B------:R-:W3:Y:S01]  /*43c0*/  LDCU UR30, c[0x0][0x374] ;  /* 0x00006e80ff1e77ac */ /* 0x000ee20008000800 */
[----:B------:R-:W4:Y:S01]  /*43d0*/  LDC.64 R2, c[0x0][0x888] ;  /* 0x00022200ff027b82 */ /* 0x000f220000000a00 */
[----:B------:R-:W3:Y:S01]  /*43e0*/  LDCU UR15, c[0x0][0xb0c] ;  /* 0x00016180ff0f77ac */ /* 0x000ee20008000800 */
[----:B------:R-:W2:Y:S06]  /*43f0*/  LDCU UR40, c[0x0][0xb20] ;  /* 0x00016400ff2877ac */ /* 0x000eac0008000800 */
[----:B------:R-:W4:Y:S01]  /*4400*/  LDC.64 R4, c[0x0][0x890] ;  /* 0x00022400ff047b82 */ /* 0x000f220000000a00 */
[----:B------:R-:W2:Y:S01]  /*4410*/  LDCU UR4, c[0x0][0xb30] ;  /* 0x00016600ff0477ac */ /* 0x000ea20008000800 */
[----:B------:R-:W-:Y:S01]  /*4420*/  UMOV UR21, 0x400 ;  /* 0x0000040000157882 */ /* 0x000fe20000000000 */
[----:B-1----:R-:W-:-:S02]  /*4430*/  UIMAD.WIDE.U32 UR6, UR31, UR48, URZ ;  /* 0x000000301f0672a5 */ /* 0x002fc4000f8e00ff */
[----:B---3--:R-:W-:Y:S02]  /*4440*/  UIMAD.WIDE.U32 UR8, UR30, UR51, URZ ;  /* 0x000000331e0872a5 */ /* 0x008fe4000f8e00ff */
[----:B------:R-:W-:Y:S02]  /*4450*/  ULEA UR21, UR47, UR21, 0x18 ;  /* 0x000000152f157291 */ /* 0x000fe4000f8ec0ff */
[----:B------:R-:W-:Y:S02]  /*4460*/  UPLOP3.LUT UP3, UPT, UPT, UPT, UPT, 0x40, 0x4 ;  /* 0x000000000004789c */ /* 0x000fe40003f6e870 */
[----:B------:R-:W-:Y:S01]  /*4470*/  UIADD3 UR37, UPT, UPT, UR21, 0x68, URZ ;  /* 0x0000006815257890 */ /* 0x000fe2000fffe0ff */
[----:B------:R-:W-:Y:S01]  /*4480*/  UMOV UR6, UR7 ;  /* 0x0000000700067c82 */ /* 0x000fe20008000000 */
[----:B------:R-:W-:Y:S01]  /*4490*/  UMOV UR38, UR9 ;  /* 0x0000000900267c82 */ /* 0x000fe20008000000 */
[----:B------:R-:W-:Y:S02]  /*44a0*/  UISETP.GE.AND UP0, UPT, UR42, 0x1, UPT ;  /* 0x000000012a00788c */ /* 0x000fe4000bf06270 */
[----:B------:R-:W-:Y:S01]  /*44b0*/  UISETP.NE.AND UP4, UPT, UR42, 0x1, UPT ;  /* 0x000000012a00788c */ /* 0x000fe2000bf85270 */
[----:B------:R-:W1:Y:S01]  /*44c0*/  LDCU.64 UR22, c[0x0][0xb28] ;  /* 0x00016500ff1677ac */ /* 0x000e620008000a00 */
[----:B------:R-:W-:-:S02]  /*44d0*/  UISETP.NE.AND UP6, UPT, UR15, 0x1, UPT ;  /* 0x000000010f00788c */ /* 0x000fc4000bfc5270 */
[----:B------:R-:W-:Y:S02]  /*44e0*/  UISETP.NE.AND UP5, UPT, UR50, 0x1, UPT ;  /* 0x000000013200788c */ /* 0x000fe4000bfa5270 */
[----:B------:R-:W-:Y:S02]  /*44f0*/  UIADD3 UR33, UPT, UPT, UR21, 0x50, URZ ;  /* 0x0000005015217890 */ /* 0x000fe4000fffe0ff */
[----:B------:R-:W-:Y:S02]  /*4500*/  UIADD3 UR25, UPT, UPT, UR21, 0x58, URZ ;  /* 0x0000005815197890 */ /* 0x000fe4000fffe0ff */
[----:B------:R-:W-:Y:S02]  /*4510*/  UIADD3 UR17, UPT, UPT, UR21, 0x60, URZ ;  /* 0x0000006015117890 */ /* 0x000fe4000fffe0ff */
[----:B------:R-:W-:Y:S02]  /*4520*/  UPRMT UR37, UR47, 0x654, UR37 ;  /* 0x000006542f257896 */ /* 0x000fe40008000025 */
[----:B------:R-:W-:-:S02]  /*4530*/  USHF.R.U32.HI UR39, URZ, UR49, UR6 ;  /* 0x00000031ff277299 */ /* 0x000fc40008011606 */
[----:B--2---:R-:W-:Y:S02]  /*4540*/  USHF.R.U32.HI UR38, URZ, UR40, UR38 ;  /* 0x00000028ff267299 */ /* 0x004fe40008011626 */
[----:B------:R-:W-:-:S11]  /*4550*/  UISETP.NE.AND UP2, UPT, UR4, 0x1, UPT ;  /* 0x000000010400788c */ /* 0x000fd6000bf45270 */
.L_x_95:
[C---:B------:R-:W-:Y:S02]  /*4560*/  LEA R12, R14.reuse, UR21, 0x3 ;  /* 0x000000150e0c7c11 */ /* 0x040fe4000f8e18ff */
[----:B------:R-:W-:Y:S02]  /*4570*/  SHF.L.U32 R9, R13, 0x1f, RZ ;  /* 0x0000001f0d097819 */ /* 0x000fe400000006ff */
[----:B------:R-:W-:Y:S02]  /*4580*/  LEA R10, R14, UR21, 0x4 ;  /* 0x000000150e0a7c11 */ /* 0x000fe4000f8e20ff */
[----:B--2---:R-:W2:Y:S02]  /*4590*/  SYNCS.PHASECHK.TRANS64.TRYWAIT P0, [R12+URZ+0xa0], R9 ;  /* 0x0000a0090c0075a7 */ /* 0x004ea400080011ff */
[----:B--2---:R-:W-:Y:S05]  /*45a0*/  @!P0 BRA `(.L_x_85) ;  /* 0x0000007800f88947 */ /* 0x004fea0003800000 */
.L_x_176:
[----:B--2---:R-:W2:Y:S01]  /*45b0*/  LDS.128 R8, [R10+0x110] ;  /* 0x000110000a087984 */ /* 0x004ea20000000c00 */
[----:B------:R-:W-:Y:S01]  /*45c0*/  UISETP.GE.AND UP0, UPT, UR42, 0x1, UPT ;  /* 0x000000012a00788c */ /* 0x000fe2000bf06270 */
[----:B------:R-:W-:Y:S01]  /*45d0*/  @!PT LDS RZ, [RZ] ;  /* 0x00000000fffff984 */ /* 0x000fe20000000800 */
[----:B------:R-:W-:Y:S01]  /*45e0*/  @!PT LDS RZ, [RZ] ;  /* 0x00000000fffff984 */ /* 0x000fe20000000800 */
[----:B------:R-:W-:Y:S01]  /*45f0*/  @!PT LDS RZ, [RZ] ;  /* 0x00000000fffff984 */ /* 0x000fe20000000800 */
[----:B------:R-:W-:Y:S01]  /*4600*/  @!PT LDS RZ, [RZ] ;  /* 0x00000000fffff984 */ /* 0x000fe20000000800 */
[----:B------:R3:W-:Y:S06]  /*4610*/  MEMBAR.ALL.CTA ;  /* 0x0000000000007992 */ /* 0x0007ec0000008000 */
[----:B---3--:R-:W3:Y:S01]  /*4620*/  FENCE.VIEW.ASYNC.S ;  /* 0x00000000000073c6 */ /* 0x008ee20000000000 */
[----:B--2---:R-:W-:Y:S11]  /*4630*/  LOP3.LUT P0, RZ, R10, 0x1, RZ, 0xc0, !PT ;  /* 0x000000010aff7812 */ /* 0x004ff6000780c0ff */
[----:B------:R-:W-:Y:S02]  /*4640*/  @!UPT UIADD3 URZ, UPT, UPT, URZ, URZ, URZ ;  /* 0x000000fffffff290 */ /* 0x000fe4000fffe0ff */
[----:B---3--:R-:W-:Y:S01]  /*4650*/  VOTEU.ANY UP1, P0 ;  /* 0x0000000000ff7886 */ /* 0x008fe20000020100 */
[----:B------:R-:W-:Y:S11]  /*4660*/  PLOP3.LUT P0, PT, PT, PT, UP1, 0x80, 0x8 ;  /* 0x000000000008781c */ /* 0x000ff60003f0f018 */
[----:B------:R-:W-:Y:S02]  /*4670*/  @!UPT UIADD3 URZ, UPT, UPT, URZ, URZ, URZ ;  /* 0x000000fffffff290 */ /* 0x000fe4000fffe0ff */
[----:B------:R-:W-:Y:S02]  /*4680*/  @P0 SHF.R.U32.HI R0, RZ, 0x10, R9 ;  /* 0x00000010ff000819 */ /* 0x000fe40000011609 */
[----:B------:R-:W-:Y:S02]  /*4690*/  @P0 MOV R6, R8 ;  /* 0x0000000800060202 */ /* 0x000fe40000000f00 */
[----:B------:R-:W-:Y:S01]  /*46a0*/  @P0 R2UR UR4, R0 ;  /* 0x00000000000402ca */ /* 0x000fe200000e0000 */
[----:B------:R-:W-:Y:S01]  /*46b0*/  VIADD R0, R12, 0xb0 ;  /* 0x000000b00c007836 */ /* 0x000fe20000000000 */
[----:B------:R-:W-:Y:S02]  /*46c0*/  @P0 LOP3.LUT R8, R9, 0xffff, RZ, 0xc0, !PT ;  /* 0x0000ffff09080812 */ /* 0x000fe400078ec0ff */
[----:B------:R-:W-:Y:S02]  /*46d0*/  @P0 R2UR UR6, R6 ;  /* 0x00000000060602ca */ /* 0x000fe400000e0000 */
[----:B------:R-:W-:Y:S02]  /*46e0*/  PRMT R0, RZ, 0x654, R0 ;  /* 0x00000654ff007816 */ /* 0x000fe40000000000 */
[----:B------:R-:W-:Y:S02]  /*46f0*/  @P0 R2UR UR5, R8 ;  /* 0x00000000080502ca */ /* 0x000fe400000e0000 */
[----:B------:R2:W-:Y:S03]  /*4700*/  SYNCS.ARRIVE.TRANS64.RED.A1T0 RZ, [R0+URZ], RZ ;  /* 0x000000ff00ff79a7 */ /* 0x0005e600081004ff */
[----:B------:R-:W-:Y:S04]  /*4710*/  @UP1 UMOV UR29, UR4 ;  /* 0x00000004001d1c82 */ /* 0x000fe80008000000 */
[----:B------:R-:W-:Y:S04]  /*4720*/  @UP1 UMOV UR14, UR6 ;  /* 0x00000006000e1c82 */ /* 0x000fe80008000000 */
[----:B------:R-:W-:Y:S01]  /*4730*/  @UP1 UMOV UR13, UR5 ;  /* 0x00000005000d1c82 */ /* 0x000fe20008000000 */
[----:B------:R-:W-:Y:S05]  /*4740*/  BRA.U !UP0, `(.L_x_86) ;  /* 0x0000000108a47547 */ /* 0x000fea000b800000 */
[----:B------:R-:W-:Y:S02]  /*4750*/  UIMAD.WIDE.U32 UR18, UR13, UR51, URZ ;  /* 0x000000330d1272a5 */ /* 0x000fe4000f8e00ff */
[----:B------:R-:W-:Y:S02]  /*4760*/  UIMAD.WIDE.U32 UR26, UR14, UR48, URZ ;  /* 0x000000300e1a72a5 */ /* 0x000fe4000f8e00ff */
[----:B------:R-:W-:Y:S02]  /*4770*/  USEL UR4, UR30, UR38, !UP5 ;  /* 0x000000261e047287 */ /* 0x000fe4000e800000 */
[----:B------:R-:W-:Y:S02]  /*4780*/  USEL UR7, UR31, UR39, !UP6 ;  /* 0x000000271f077287 */ /* 0x000fe4000f000000 */
[----:B-1----:R-:W-:Y:S02]  /*4790*/  UIMAD.WIDE.U32 UR8, UR4, UR22, URZ ;  /* 0x00000016040872a5 */ /* 0x002fe4000f8e00ff */
[----:B------:R-:W-:Y:S01]  /*47a0*/  UIMAD.WIDE.U32 UR10, UR7, UR22, URZ ;  /* 0x00000016070a72a5 */ /* 0x000fe2000f8e00ff */
[----:B------:R-:W-:Y:S02]  /*47b0*/  UMOV UR5, UR19 ;  /* 0x0000001300057c82 */ /* 0x000fe40008000000 */
[----:B------:R-:W-:Y:S03]  /*47c0*/  USHF.R.U32.HI UR6, URZ, UR40, UR5 ;  /* 0x00000028ff067299 */ /* 0x000fe60008011605 */
[----:B------:R-:W-:Y:S01]  /*47d0*/  UMOV UR5, UR27 ;  /* 0x0000001b00057c82 */ /* 0x000fe20008000000 */
[----:B------:R-:W-:Y:S02]  /*47e0*/  USEL UR6, UR13, UR6, !UP5 ;  /* 0x000000060d067287 */ /* 0x000fe4000e800000 */
[----:B------:R-:W-:Y:S03]  /*47f0*/  USHF.R.U32.HI UR12, URZ, UR49, UR5 ;  /* 0x00000031ff0c7299 */ /* 0x000fe60008011605 */
[----:B------:R-:W-:Y:S02]  /*4800*/  UMOV UR5, UR9 ;  /* 0x0000000900057c82 */ /* 0x000fe40008000000 */
[----:B------:R-:W-:Y:S03]  /*4810*/  @UP4 USHF.R.U32.HI UR4, URZ, UR23, UR5 ;  /* 0x00000017ff044299 */ /* 0x000fe60008011605 */
[----:B------:R-:W-:Y:S01]  /*4820*/  UMOV UR5, UR11 ;  /* 0x0000000b00057c82 */ /* 0x000fe20008000000 */
[----:B------:R-:W-:Y:S02]  /*4830*/  UIMAD UR4, UR42, UR4, URZ ;  /* 0x000000042a0472a4 */ /* 0x000fe4000f8e02ff */
[----:B------:R-:W-:Y:S02]  /*4840*/  @UP4 USHF.R.U32.HI UR7, URZ, UR23, UR5 ;  /* 0x00000017ff074299 */ /* 0x000fe40008011605 */
[----:B------:R-:W-:Y:S02]  /*4850*/  UIMAD.WIDE.U32 UR10, UR6, UR22, URZ ;  /* 0x00000016060a72a5 */ /* 0x000fe4000f8e00ff */
[----:B------:R-:W-:Y:S02]  /*4860*/  USEL UR5, UR14, UR12, !UP6 ;  /* 0x0000000c0e057287 */ /* 0x000fe4000f000000 */
[----:B------:R-:W-:Y:S02]  /*4870*/  UIMAD UR8, UR42, UR7, URZ ;  /* 0x000000072a0872a4 */ /* 0x000fe4000f8e02ff */
[----:B------:R-:W-:Y:S03]  /*4880*/  UISETP.GE.AND UP0, UPT, UR6, UR4, UPT ;  /* 0x000000040600728c */ /* 0x000fe6000bf06270 */
[----:B------:R-:W-:Y:S01]  /*4890*/  UMOV UR4, UR11 ;  /* 0x0000000b00047c82 */ /* 0x000fe20008000000 */
[----:B------:R-:W-:Y:S02]  /*48a0*/  UISETP.GE.OR UP0, UPT, UR5, UR8, UP0 ;  /* 0x000000080500728c */ /* 0x000fe40008706670 */
[----:B------:R-:W-:Y:S02]  /*48b0*/  USHF.R.U32.HI UR4, URZ, UR23, UR4 ;  /* 0x00000017ff047299 */ /* 0x000fe40008011604 */
[----:B------:R-:W-:Y:S02]  /*48c0*/  UIMAD.WIDE.U32 UR8, UR5, UR22, URZ ;  /* 0x00000016050872a5 */ /* 0x000fe4000f8e00ff */
[----:B------:R-:W-:Y:S04]  /*48d0*/  USEL UR10, UR6, UR4, !UP4 ;  /* 0x00000004060a7287 */ /* 0x000fe8000e000000 */
[----:B------:R-:W-:Y:S01]  /*48e0*/  UIADD3 UR11, UPT, UPT, -UR10, URZ, URZ ;  /* 0x000000ff0a0b7290 */ /* 0x000fe2000fffe1ff */
[----:B------:R-:W-:Y:S02]  /*48f0*/  @!UP0 UMOV UR4, UR9 ;  /* 0x0000000900048c82 */ /* 0x000fe40008000000 */
[----:B------:R-:W-:Y:S02]  /*4900*/  @!UP0 USHF.R.U32.HI UR4, URZ, UR23, UR4 ;  /* 0x00000017ff048299 */ /* 0x000fe40008011604 */
[----:B------:R-:W-:Y:S02]  /*4910*/  UIMAD UR8, UR42, UR11, UR6 ;  /* 0x0000000b2a0872a4 */ /* 0x000fe4000f8e0206 */
[----:B------:R-:W-:Y:S04]  /*4920*/  @!UP0 USEL UR4, UR5, UR4, !UP4 ;  /* 0x0000000405048287 */ /* 0x000fe8000e000000 */
[----:B------:R-:W-:Y:S02]  /*4930*/  @!UP0 UIMAD UR8, UR7, UR8, UR4 ;  /* 0x00000008070882a4 */ /* 0x000fe4000f8e0204 */
[----:B------:R-:W-:Y:S02]  /*4940*/  @!UP0 UIADD3 UR9, UPT, UPT, UR10, -UR4, URZ ;  /* 0x800000040a098290 */ /* 0x000fe4000fffe0ff */
[----:B------:R-:W-:Y:S02]  /*4950*/  UIADD3 UR4, UPT, UPT, -UR5, URZ, URZ ;  /* 0x000000ff05047290 */ /* 0x000fe4000fffe1ff */
[----:B------:R-:W-:Y:S02]  /*4960*/  UIADD3 UR7, UPT, UPT, -UR6, URZ, URZ ;  /* 0x000000ff06077290 */ /* 0x000fe4000fffe1ff */
[----:B------:R-:W-:Y:S02]  /*4970*/  @!UP0 UIMAD UR6, UR9, UR42, UR5 ;  /* 0x0000002a090682a4 */ /* 0x000fe4000f8e0205 */
[----:B------:R-:W-:Y:S02]  /*4980*/  UIMAD UR14, UR15, UR4, UR14 ;  /* 0x000000040f0e72a4 */ /* 0x000fe4000f8e020e */
[----:B------:R-:W-:Y:S01]  /*4990*/  UIMAD UR13, UR50, UR7, UR13 ;  /* 0x00000007320d72a4 */ /* 0x000fe2000f8e020d */
[----:B------:R-:W-:Y:S02]  /*49a0*/  @!UP0 UMOV UR5, UR8 ;  /* 0x0000000800058c82 */ /* 0x000fe40008000000 */
[----:B------:R-:W-:Y:S02]  /*49b0*/  UIMAD UR14, UR5, UR15, UR14 ;  /* 0x0000000f050e72a4 */ /* 0x000fe4000f8e020e */
[----:B------:R-:W-:Y:S11]  /*49c0*/  UIMAD UR13, UR6, UR50, UR13 ;  /* 0x00000032060d72a4 */ /* 0x000ff6000f8e020d */
[----:B------:R-:W-:Y:S01]  /*49d0*/  @!UPT UIADD3 URZ, UPT, UPT, URZ, URZ, URZ ;  /* 0x000000fffffff290 */ /* 0x000fe2000fffe0ff */
.L_x_86:
[----:B------:R-:W3:Y:S01]  /*49e0*/  @!UP2 LDCU.128 UR8, c[0x0][0xb10] ;  /* 0x00016200ff08a7ac */ /* 0x000ee20008000c00 */
[C---:B----4-:R-:W-:Y:S02]  /*49f0*/  ISETP.NE.U32.AND P1, PT, R4.reuse, RZ, PT ;  /* 0x000000ff0400720c */ /* 0x050fe40003f25070 */
[----:B------:R-:W-:Y:S02]  /*4a00*/  ISETP.NE.U32.AND P0, PT, R4, RZ, PT ;  /* 0x000000ff0400720c */ /* 0x000fe40003f05070 */
[C---:B------:R-:W-:Y:S02]  /*4a10*/  ISETP.NE.AND.EX P1, PT, R5.reuse, RZ, PT, P1 ;  /* 0x000000ff0500720c */ /* 0x040fe40003f25310 */
[----:B------:R-:W-:Y:S01]  /*4a20*/  ISETP.NE.AND.EX P0, PT, R5, RZ, PT, P0 ;  /* 0x000000ff0500720c */ /* 0x000fe20003f05300 */
[----:B------:R-:W4:Y:S01]  /*4a30*/  @!UP2 LDCU UR5, c[0x0][0xb0c] ;  /* 0x00016180ff05a7ac */ /* 0x000f220008000800 */
[----:B------:R-:W-:Y:S01]  /*4a40*/  SHF.L.U32 R9, R15, 0x1f, RZ ;  /* 0x0000001f0f097819 */ /* 0x000fe200000006ff */
[----:B------:R-:W-:Y:S02]  /*4a50*/  USHF.L.U32 UR35, UR16, 0x7, URZ ;  /* 0x0000000710237899 */ /* 0x000fe400080006ff */
[----:B------:R-:W-:Y:S02]  /*4a60*/  USHF.L.U32 UR34, UR20, 0x8, URZ ;  /* 0x0000000814227899 */ /* 0x000fe400080006ff */
[----:B---3--:R-:W-:Y:S07]  /*4a70*/  UIMAD.WIDE.U32 UR6, UR14, UR8, URZ ;  /* 0x000000080e0672a5 */ /* 0x008fee000f8e00ff */
[----:B------:R-:W-:Y:S01]  /*4a80*/  @!UP2 UMOV UR4, UR7 ;  /* 0x000000070004ac82 */ /* 0x000fe20008000000 */
[----:B----4-:R-:W-:Y:S02]  /*4a90*/  @!UP2 UISETP.NE.AND UP0, UPT, UR5, 0x1, UPT ;  /* 0x000000010500a88c */ /* 0x010fe4000bf05270 */
[----:B------:R-:W-:Y:S02]  /*4aa0*/  @!UP2 USHF.R.U32.HI UR4, URZ, UR9, UR4 ;  /* 0x00000009ff04a299 */ /* 0x000fe40008011604 */
[----:B------:R-:W-:Y:S02]  /*4ab0*/  UIMAD.WIDE.U32 UR6, UR13, UR11, URZ ;  /* 0x0000000b0d0672a5 */ /* 0x000fe4000f8e00ff */
[----:B------:R-:W-:Y:S02]  /*4ac0*/  @!UP2 USEL UR8, UR14, UR4, !UP0 ;  /* 0x000000040e08a287 */ /* 0x000fe4000c000000 */
[----:B------:R-:W-:Y:S03]  /*4ad0*/  @!UP2 UISETP.NE.AND UP0, UPT, UR10, 0x1, UPT ;  /* 0x000000010a00a88c */ /* 0x000fe6000bf05270 */
[----:B------:R-:W-:Y:S02]  /*4ae0*/  @!UP2 UMOV UR6, UR7 ;  /* 0x000000070006ac82 */ /* 0x000fe40008000000 */
[----:B------:R-:W3:Y:S02]  /*4af0*/  @!UP2 LDCU UR4, c[0x0][0xb20] ;  /* 0x00016400ff04a7ac */ /* 0x000ee40008000800 */
[----:B---3--:R-:W-:Y:S04]  /*4b00*/  @!UP2 USHF.R.U32.HI UR6, URZ, UR4, UR6 ;  /* 0x00000004ff06a299 */ /* 0x008fe80008011606 */
[----:B------:R-:W-:Y:S04]  /*4b10*/  @!UP2 USEL UR6, UR13, UR6, !UP0 ;  /* 0x000000060d06a287 */ /* 0x000fe8000c000000 */
[----:B------:R-:W-:Y:S02]  /*4b20*/  @!UP2 UIADD3 UR4, UPT, UPT, -UR8, UR6, URZ ;  /* 0x000000060804a290 */ /* 0x000fe4000fffe1ff */
[----:B------:R-:W-:Y:S02]  /*4b30*/  @!UP2 UIADD3 UR6, UPT, UPT, UR8, -UR6, URZ ;  /* 0x800000060806a290 */ /* 0x000fe4000fffe0ff */
[----:B------:R-:W-:Y:S02]  /*4b40*/  @!UP2 UIMAD UR14, UR4, UR5, UR14 ;  /* 0x00000005040ea2a4 */ /* 0x000fe4000f8e020e */
[----:B------:R-:W-:Y:S01]  /*4b50*/  @!UP2 UIMAD UR13, UR6, UR10, UR13 ;  /* 0x0000000a060da2a4 */ /* 0x000fe2000f8e020d */
[----:B------:R-:W-:Y:S11]  /*4b60*/  BRA.U UP3, `(.L_x_87) ;  /* 0x0000000103107547 */ /* 0x000ff6000b800000 */
[----:B--2---:R-:W-:Y:S04]  /*4b70*/  MOV R0, UR41 ;  /* 0x0000002900007c02 */ /* 0x004fe80008000f00 */
[----:B------:R-:W-:Y:S04]  /*4b80*/  SHF.L.U32 R11, R0, 0x1f, RZ ;  /* 0x0000001f000b7819 */ /* 0x000fe800000006ff */
[----:B------:R-:W2:Y:S02]  /*4b90*/  SYNCS.PHASECHK.TRANS64.TRYWAIT P2, [UR21+0x98], R11 ;  /* 0x0000980bff0075a7 */ /* 0x000ea40008041115 */
[----:B--2---:R-:W-:Y:S05]  /*4ba0*/  @!P2 BRA `(.L_x_88) ;  /* 0x00000074008ca947 */ /* 0x004fea0003800000 */
.L_x_87:
[----:B------:R-:W-:Y:S05]  /*4bb0*/  @!P1 BRA `(.L_x_89) ;  /* 0x0000000000309947 */ /* 0x000fea0003800000 */
[----:B------:R-:W-:Y:S01]  /*4bc0*/  ISETP.NE.U32.AND P1, PT, R2, RZ, PT ;  /* 0x000000ff0200720c */ /* 0x000fe20003f25070 */
[----:B------:R-:W3:Y:S01]  /*4bd0*/  LDCU.64 UR4, c[0x0][0x358] ;  /* 0x00006b00ff0477ac */ /* 0x000ee20008000a00 */
[----:B------:R-:W-:Y:S02]  /*4be0*/  IMAD.MOV.U32 R146, RZ, RZ, 0x1 ;  /* 0x00000001ff927424 */ /* 0x000fe400078e00ff */
[----:B------:R-:W-:Y:S11]  /*4bf0*/  ISETP.NE.AND.EX P1, PT, R3, RZ, PT, P1 ;  /* 0x000000ff0300720c */ /* 0x000ff60003f25310 */
[----:B------:R-:W-:Y:S02]  /*4c00*/  @!UPT UIADD3 URZ, UPT, UPT, URZ, URZ, URZ ;  /* 0x000000fffffff290 */ /* 0x000fe4000fffe0ff */
[----:B--2---:R-:W2:Y:S01]  /*4c10*/  @P1 LDC.64 R10, c[0x0][0x888] ;  /* 0x00022200ff0a1b82 */ /* 0x004ea20000000a00 */
[----:B------:R-:W-:Y:S04]  /*4c20*/  @P1 IMAD R0, R4, UR36, RZ ;  /* 0x0000002404001c24 */ /* 0x000fe8000f8e02ff */
[----:B--2---:R-:W-:Y:S04]  /*4c30*/  @P1 IMAD.WIDE R10, R0, 0x4, R10 ;  /* 0x00000004000a1825 */ /* 0x004fe800078e020a */
[----:B------:R-:W-:Y:S01]  /*4c40*/  HFMA2 R0, -RZ, RZ, 0, 5.9604644775390625e-08 ;  /* 0x00000001ff007431 */ /* 0x000fe200000001ff */
[----:B---3-5:R3:W5:Y:S04]  /*4c50*/  @P1 LDG.E R73, desc[UR4][R10.64] ;  /* 0x000000040a491981 */ /* 0x028768000c1e1900 */
[----:B------:R-:W-:Y:S01]  /*4c60*/  @!P1 PRMT R146, R0, 0x7610, R146 ;  /* 0x0000761000929816 */ /* 0x000fe20000000092 */
[----:B---3--:R-:W4:Y:S06]  /*4c70*/  @!P1 LDC R73, c[0x0][0x880] ;  /* 0x00022000ff499b82 */ /* 0x008f2c0000000800 */
.L_x_89:
[----:B----45:R-:W-:Y:S01]  /*4c80*/  @!P0 FSETP.EQ.AND P1, PT, R73, RZ, PT ;  /* 0x000000ff4900820b */ /* 0x030fe20003f22000 */
[----:B------:R-:W-:Y:S01]  /*4c90*/  @!UPT UIADD3 URZ, UPT, UPT, URZ, URZ, URZ ;  /* 0x000000fffffff290 */ /* 0x000fe2000fffe0ff */
[----:B------:R-:W-:Y:S11]  /*4ca0*/  @!P0 BRA `(.L_x_90) ;  /* 0x0000000000188947 */ /* 0x000ff60003800000 */
[----:B------:R-:W-:Y:S02]  /*4cb0*/  LOP3.LUT P0, RZ, R146, 0xff, RZ, 0xc0, !PT ;  /* 0x000000ff92ff7812 */ /* 0x000fe4000780c0ff */
[----:B------:R-:W-:Y:S04]  /*4cc0*/  ISETP.NE.U32.AND P1, PT, R2, RZ, PT ;  /* 0x000000ff0200720c */ /* 0x000fe80003f25070 */
[----:B------:R-:W-:Y:S04]  /*4cd0*/  ISETP.NE.AND.EX P1, PT, R3, RZ, PT, P1 ;  /* 0x000000ff0300720c */ /* 0x000fe80003f25310 */
[----:B------:R-:W-:Y:S03]  /*4ce0*/  PLOP3.LUT P1, PT, P1, PT, PT, 0x8, 0x80 ;  /* 0x000000000080781c */ /* 0x000fe60000f2e170 */
[----:B------:R-:W-:Y:S11]  /*4cf0*/  @P0 FSETP.EQ.AND P1, PT, R73, RZ, PT ;  /* 0x000000ff4900020b */ /* 0x000ff60003f22000 */
[----:B------:R-:W-:Y:S02]  /*4d00*/  @!UPT UIADD3 URZ, UPT, UPT, URZ, URZ, URZ ;  /* 0x000000fffffff290 */ /* 0x000fe4000fffe0ff */
.L_x_90:
[----:B------:R-:W3:Y:S01]  /*4d10*/  SYNCS.PHASECHK.TRANS64.TRYWAIT P2, [UR21+0x70], R9 ;  /* 0x00007009ff0075a7 */ /* 0x000ee20008041115 */
[----:B------:R-:W-:Y:S04]  /*4d20*/  ELECT P0, URZ, PT ;  /* 0x0000000000ff782f */ /* 0x000fe80003800000 */
[----:B------:R-:W-:Y:S11]  /*4d30*/  PLOP3.LUT P1, PT, P1, P0, PT, 0xf2, 0x2f ;  /* 0x00000000002f781c */ /* 0x000ff60000f21e72 */
[----:B------:R-:W-:Y:S02]  /*4d40*/  @!UPT UIADD3 URZ, UPT, UPT, URZ, URZ, URZ ;  /* 0x000000fffffff290 */ /* 0x000fe4000fffe0ff */
[----:B------:R-:W-:Y:S05]  /*4d50*/  @!P1 IADD3 R8, P0, PT, R16, 0x580, RZ ;  /* 0x0000058010089810 */ /* 0x000fea0007f1e0ff */
[----:B------:R-:W-:Y:S01]  /*4d60*/  @!P1 IMAD.X R6, RZ, RZ, R17, P0 ;  /* 0x000000ffff069224 */ /* 0x000fe200000e0611 */
[----:B---3--:R-:W-:Y:S07]  /*4d70*/  @!P2 BRA `(.L_x_91) ;  /* 0x000000740030a947 */ /* 0x008fee0003800000 */
.L_x_179:
[----:B------:R-:W-:Y:S01]  /*4d80*/  @!P1 R2UR UR5, R8 ;  /* 0x00000000080592ca */ /* 0x000fe200000e0000 */
[----:B------:R-:W-:Y:S01]  /*4d90*/  VOTEU.ALL UP0, P1 ;  /* 0x0000000000ff7886 */ /* 0x000fe20000800000 */
[----:B------:R-:W-:Y:S01]  /*4da0*/  @!P1 R2UR UR4, R6 ;  /* 0x00000000060492ca */ /* 0x000fe200000e0000 */
[----:B--2---:R-:W-:Y:S01]  /*4db0*/  @!P1 IMAD.MOV.U32 R0, RZ, RZ, 0x4000 ;  /* 0x00004000ff009424 */ /* 0x004fe200078e00ff */
[----:B------:R-:W-:Y:S01]  /*4dc0*/  UMOV UR8, 0x0 ;  /* 0x0000000000087882 */ /* 0x000fe20000000000 */
[----:B------:R-:W-:Y:S01]  /*4dd0*/  UMOV UR9, 0x10000000 ;  /* 0x1000000000097882 */ /* 0x000fe20000000000 */
[----:B------:R-:W-:Y:S01]  /*4de0*/  @!UP0 UIADD3 UR32, UPT, UPT, UR21, 0x400, URZ ;  /* 0x0000040015208890 */ /* 0x000fe2000fffe0ff */
[----:B------:R-:W-:Y:S01]  /*4df0*/  @!P1 IADD3 R8, P0, PT, R16, 0x580, RZ ;  /* 0x0000058010089810 */ /* 0x000fe20007f1e0ff */
[----:B------:R-:W-:Y:S01]  /*4e00*/  VOTEU.ALL UP0, P1 ;  /* 0x0000000000ff7886 */ /* 0x000fe20000800000 */
[----:B------:R-:W-:Y:S03]  /*4e10*/  UPRMT UR6, UR47, 0x654, UR33 ;  /* 0x000006542f067896 */ /* 0x000fe60008000021 */
[----:B------:R-:W-:Y:S02]  /*4e20*/  @!P1 IMAD.X R6, RZ, RZ, R17, P0 ;  /* 0x000000ffff069224 */ /* 0x000fe400000e0611 */
[----:B------:R-:W-:Y:S02]  /*4e30*/  IMAD.U32 R10, RZ, RZ, UR5 ;  /* 0x00000005ff0a7e24 */ /* 0x000fe4000f8e00ff */
[----:B------:R-:W-:Y:S03]  /*4e40*/  IMAD.U32 R11, RZ, RZ, UR4 ;  /* 0x00000004ff0b7e24 */ /* 0x000fe6000f8e00ff */
[----:B------:R-:W-:Y:S02]  /*4e50*/  @!P1 R2UR UR4, R10 ;  /* 0x000000000a0492ca */ /* 0x000fe400000e0000 */
[----:B------:R-:W-:Y:S11]  /*4e60*/  @!P1 R2UR UR5, R11 ;  /* 0x000000000b0592ca */ /* 0x000ff600000e0000 */
[----:B------:R-:W-:Y:S02]  /*4e70*/  @!UPT UIADD3 URZ, UPT, UPT, URZ, URZ, URZ ;  /* 0x000000fffffff290 */ /* 0x000fe4000fffe0ff */
[----:B------:R2:W-:Y:S01]  /*4e80*/  @!UP0 UTMALDG.3D [UR32], [UR4], desc[UR8] ;  /* 0x00000820040085b4 */ /* 0x0005e20008011000 */
[----:B------:R2:W-:Y:S01]  /*4e90*/  @!P1 SYNCS.ARRIVE.TRANS64.RED.A0TR RZ, [UR21+0x50], R0 ;  /* 0x00005000ffff99a7 */ /* 0x0005e20008300415 */
[----:B------:R-:W-:Y:S01]  /*4ea0*/  SYNCS.ARRIVE.TRANS64.RED.A1T0 RZ, [UR6], RZ ;  /* 0x000000ffffff79a7 */ /* 0x000fe20008100406 */
[----:B------:R-:W3:Y:S02]  /*4eb0*/  SYNCS.PHASECHK.TRANS64.TRYWAIT P2, [UR21+0x78], R9 ;  /* 0x00007809ff0075a7 */ /* 0x000ee40008041115 */
[----:B--23--:R-:W-:Y:S05]  /*4ec0*/  @!P2 BRA `(.L_x_92) ;  /* 0x0000007000f4a947 */ /* 0x00cfea0003800000 */
.L_x_181:
        /* <DEDUP_REMOVED lines=8> */
[----:B------:R-:W-:Y:S01]  /*4f50*/  @!UP0 UIADD3 UR24, UPT, UPT, UR21, 0x4400, URZ ;  /* 0x0000440015188890 */ /* 0x000fe2000fffe0ff */
[----:B------:R-:W-:Y:S01]  /*4f60*/  VOTEU.ALL UP0, P1 ;  /* 0x0000000000ff7886 */ /* 0x000fe20000800000 */
[----:B------:R-:W-:Y:S01]  /*4f70*/  UMOV UR27, UR35 ;  /* 0x00000023001b7c82 */ /* 0x000fe20008000000 */
[----:B------:R-:W-:Y:S02]  /*4f80*/  UMOV UR28, UR36 ;  /* 0x00000024001c7c82 */ /* 0x000fe40008000000 */
[----:B------:R-:W-:Y:S01]  /*4f90*/  IMAD.U32 R10, RZ, RZ, UR5 ;  /* 0x00000005ff0a7e24 */ /* 0x000fe2000f8e00ff */
[----:B------:R-:W-:Y:S01]  /*4fa0*/  UPRMT UR6, UR47, 0x654, UR25 ;  /* 0x000006542f067896 */ /* 0x000fe20008000019 */
[----:B------:R-:W-:Y:S02]  /*4fb0*/  IMAD.U32 R11, RZ, RZ, UR4 ;  /* 0x00000004ff0b7e24 */ /* 0x000fe4000f8e00ff */
[----:B------:R-:W-:Y:S01]  /*4fc0*/  @!P1 IMAD.X R6, RZ, RZ, R17, P0 ;  /* 0x000000ffff069224 */ /* 0x000fe200000e0611 */
        /* <DEDUP_REMOVED lines=8> */
.L_x_183:
[----:B------:R-:W-:Y:S01]  /*5050*/  @!P1 R2UR UR5, R8 ;  /* 0x00000000080592ca */ /* 0x000fe200000e0000 */
[----:B------:R-:W-:Y:S01]  /*5060*/  VOTEU.ALL UP0, P1 ;  /* 0x0000000000ff7886 */ /* 0x000fe20000800000 */
[----:B------:R-:W-:Y:S01]  /*5070*/  @!P1 R2UR UR4, R6 ;  /* 0x00000000060492ca */ /* 0x000fe200000e0000 */
[----:B--2---:R-:W-:Y:S01]  /*5080*/  @!P1 IMAD.MOV.U32 R0, RZ, RZ, 0x4000 ;  /* 0x00004000ff009424 */ /* 0x004fe200078e00ff */
[----:B------:R-:W-:Y:S01]  /*5090*/  UMOV UR8, 0x0 ;  /* 0x0000000000087882 */ /* 0x000fe20000000000 */
[----:B------:R-:W-:Y:S01]  /*50a0*/  UMOV UR9, 0x10000000 ;  /* 0x1000000000097882 */ /* 0x000fe20000000000 */
[----:B------:R-:W-:Y:S01]  /*50b0*/  @!UP0 UIADD3 UR18, UPT, UPT, UR34, 0x80, URZ ;  /* 0x0000008022128890 */ /* 0x000fe2000fffe0ff */
[----:B------:R-:W-:Y:S01]  /*50c0*/  VIADD R14, R14, 0x1 ;  /* 0x000000010e0e7836 */ /* 0x000fe20000000000 */
[----:B------:R-:W-:Y:S01]  /*50d0*/  @!UP0 UIADD3 UR16, UPT, UPT, UR21, 0x8400, URZ ;  /* 0x0000840015108890 */ /* 0x000fe2000fffe0ff */
[----:B------:R-:W-:Y:S01]  /*50e0*/  VOTEU.ALL UP0, P1 ;  /* 0x0000000000ff7886 */ /* 0x000fe20000800000 */
[----:B------:R-:W-:Y:S01]  /*50f0*/  UMOV UR19, UR35 ;  /* 0x0000002300137c82 */ /* 0x000fe20008000000 */
[----:B------:R-:W-:Y:S02]  /*5100*/  UMOV UR20, UR36 ;  /* 0x0000002400147c82 */ /* 0x000fe40008000000 */
[----:B------:R-:W-:Y:S01]  /*5110*/  IMAD.U32 R10, RZ, RZ, UR5 ;  /* 0x00000005ff0a7e24 */ /* 0x000fe2000f8e00ff */
[----:B------:R-:W-:Y:S01]  /*5120*/  UPRMT UR6, UR47, 0x654, UR17 ;  /* 0x000006542f067896 */ /* 0x000fe20008000011 */
        /* <DEDUP_REMOVED lines=9> */
.L_x_185:
[----:B------:R-:W-:Y:S01]  /*51c0*/  @!P1 IADD3 R6, P0, PT, R16, 0x580, RZ ;  /* 0x0000058010069810 */ /* 0x000fe20007f1e0ff */
[----:B------:R-:W-:Y:S01]  /*51d0*/  VOTEU.ALL UP0, P1 ;  /* 0x0000000000ff7886 */ /* 0x000fe20000800000 */
[----:B------:R-:W-:Y:S01]  /*51e0*/  UMOV UR6, 0x0 ;  /* 0x0000000000067882 */ /* 0x000fe20000000000 */
[----:B------:R-:W-:Y:S01]  /*51f0*/  UMOV UR7, 0x10000000 ;  /* 0x1000000000077882 */ /* 0x000fe20000000000 */
[----:B------:R-:W-:Y:S01]  /*5200*/  @!P1 R2UR UR5, R6 ;  /* 0x00000000060592ca */ /* 0x000fe200000e0000 */
[----:B--2---:R-:W-:Y:S01]  /*5210*/  @!P1 IMAD.X R0, RZ, RZ, R17, P0 ;  /* 0x000000ffff009224 */ /* 0x004fe200000e0611 */
[----:B------:R-:W-:Y:S01]  /*5220*/  @!UP0 UIADD3 UR10, UPT, UPT, UR34, 0xc0, URZ ;  /* 0x000000c0220a8890 */ /* 0x000fe2000fffe0ff */
[----:B------:R-:W-:Y:S01]  /*5230*/  R2UR UR16, R148 ;  /* 0x00000000941072ca */ /* 0x000fe200000e0000 */
[----:B------:R-:W-:Y:S01]  /*5240*/  @!UP0 UIADD3 UR8, UPT, UPT, UR21, 0xc400, URZ ;  /* 0x0000c40015088890 */ /* 0x000fe2000fffe0ff */
[----:B------:R-:W-:Y:S01]  /*5250*/  ISETP.NE.AND P0, PT, R14, 0x2, PT ;  /* 0x000000020e00780c */ /* 0x000fe20003f05270 */
[----:B------:R-:W-:Y:S01]  /*5260*/  @!UP0 UIADD3 UR9, UPT, UPT, UR21, 0x68, URZ ;  /* 0x0000006815098890 */ /* 0x000fe2000fffe0ff */
[----:B------:R-:W-:Y:S01]  /*5270*/  @!P1 R2UR UR4, R0 ;  /* 0x00000000000492ca */ /* 0x000fe200000e0000 */
[----:B------:R-:W-:Y:S01]  /*5280*/  VOTEU.ALL UP0, P1 ;  /* 0x0000000000ff7886 */ /* 0x000fe20000800000 */
[----:B------:R-:W-:Y:S01]  /*5290*/  UMOV UR11, UR35 ;  /* 0x00000023000b7c82 */ /* 0x000fe20008000000 */
[----:B------:R-:W-:Y:S01]  /*52a0*/  UMOV UR12, UR36 ;  /* 0x00000024000c7c82 */ /* 0x000fe20008000000 */
[----:B------:R-:W-:Y:S01]  /*52b0*/  SEL R0, RZ, 0x1, P0 ;  /* 0x00000001ff007807 */ /* 0x000fe20000000000 */
[----:B------:R-:W-:Y:S01]  /*52c0*/  UIADD3 UR20, UPT, UPT, UR13, UR63, URZ ;  /* 0x0000003f0d147290 */ /* 0x000fe2000fffe0ff */
[----:B------:R-:W-:Y:S01]  /*52d0*/  IMAD.U32 R8, RZ, RZ, UR5 ;  /* 0x00000005ff087e24 */ /* 0x000fe2000f8e00ff */
[----:B------:R-:W-:Y:S01]  /*52e0*/  LOP3.LUT R15, R15, 0x1, RZ, 0x3c, !PT ;  /* 0x000000010f0f7812 */ /* 0x000fe200078e3cff */
[----:B------:R-:W-:Y:S01]  /*52f0*/  UPLOP3.LUT UP3, UPT, UPT, UPT, UPT, 0x80, 0x8 ;  /* 0x000000000008789c */ /* 0x000fe20003f6f070 */
[----:B------:R-:W-:Y:S01]  /*5300*/  LOP3.LUT R13, R13, R0, RZ, 0x3c, !PT ;  /* 0x000000000d0d7212 */ /* 0x000fe200078e3cff */
[----:B------:R-:W-:Y:S01]  /*5310*/  UIADD3 UR16, UPT, UPT, UR14, UR16, URZ ;  /* 0x000000100e107290 */ /* 0x000fe2000fffe0ff */
[----:B------:R-:W-:Y:S01]  /*5320*/  SEL R14, R14, RZ, P0 ;  /* 0x000000ff0e0e7207 */ /* 0x000fe20000000000 */
[----:B------:R-:W-:Y:S01]  /*5330*/  UMOV UR36, UR29 ;  /* 0x0000001d00247c82 */ /* 0x000fe20008000000 */
[----:B------:R-:W-:Y:S01]  /*5340*/  IMAD.U32 R9, RZ, RZ, UR4 ;  /* 0x00000004ff097e24 */ /* 0x000fe2000f8e00ff */
[----:B------:R-:W-:Y:S04]  /*5350*/  @!P1 R2UR UR4, R8 ;  /* 0x00000000080492ca */ /* 0x000fe800000e0000 */
[----:B------:R-:W-:Y:S11]  /*5360*/  @!P1 R2UR UR5, R9 ;  /* 0x00000000090592ca */ /* 0x000ff600000e0000 */
[----:B------:R-:W-:Y:S02]  /*5370*/  @!UPT UIADD3 URZ, UPT, UPT, URZ, URZ, URZ ;  /* 0x000000fffffff290 */ /* 0x000fe4000fffe0ff */
[----:B------:R2:W-:Y:S01]  /*5380*/  @!UP0 UTMALDG.3D [UR8], [UR4], desc[UR6] ;  /* 0x00000608040085b4 */ /* 0x0005e20008011000 */
[----:B------:R2:W-:Y:S01]  /*5390*/  @!P1 SYNCS.ARRIVE.TRANS64.RED.A0TR RZ, [UR21+0x68], R7 ;  /* 0x00006807ffff99a7 */ /* 0x0005e20008300415 */
[----:B------:R-:W-:Y:S01]  /*53a0*/  SYNCS.ARRIVE.TRANS64.RED.A1T0 RZ, [UR37], RZ ;  /* 0x000000ffffff79a7 */ /* 0x000fe20008100425 */
[----:B------:R-:W-:Y:S05]  /*53b0*/  BRA.U UP1, `(.L_x_95) ;  /* 0xfffffff101687547 */ /* 0x000fea000b83ffff */
[----:B------:R-:W-:-:S04]  /*53c0*/  SHF.L.U32 R3, R15, 0x1f, RZ ;  /* 0x0000001f0f037819 */ /* 0x000fc800000006ff */
[----:B------:R-:W3:Y:S02]  /*53d0*/  SYNCS.PHASECHK.TRANS64.TRYWAIT P0, [UR21+0x70], R3 ;  /* 0x00007003ff0075a7 */ /* 0x000ee40008001115 */
[----:B---3--:R-:W-:Y:S05]  /*53e0*/  @!P0 BRA `(.L_x_96) ;  /* 0x0000006c00f48947 */ /* 0x008fea0003800000 */
.L_x_187:
[----:B------:R-:W4:Y:S02]  /*53f0*/  SYNCS.PHASECHK.TRANS64.TRYWAIT P0, [UR21+0x78], R3 ;  /* 0x00007803ff0075a7 */ /* 0x000f240008001115 */
[----:B----4-:R-:W-:Y:S05]  /*5400*/  @!P0 BRA `(.L_x_97) ;  /* 0x0000007000048947 */ /* 0x010fea0003800000 */
.L_x_189:
[----:B------:R-:W4:Y:S02]  /*5410*/  SYNCS.PHASECHK.TRANS64.TRYWAIT P0, [UR21+0x80], R3 ;  /* 0x00008003ff0075a7 */ /* 0x000f240008001115 */
[----:B----4-:R-:W-:Y:S05]  /*5420*/  @!P0 BRA `(.L_x_98) ;  /* 0x0000007000148947 */ /* 0x010fea0003800000 */
.L_x_191:
[----:B---3--:R-:W-:-:S07]  /*5430*/  MOV R0, UR21 ;  /* 0x0000001500007c02 */ /* 0x008fce0008000f00 */
.L_x_99:
[----:B---3--:R-:W-:-:S04]  /*5440*/  SHF.L.U32 R3, R15, 0x1f, RZ ;  /* 0x0000001f0f037819 */ /* 0x008fc800000006ff */
[----:B------:R3:W4:Y:S03]  /*5450*/  SYNCS.PHASECHK.TRANS64.TRYWAIT P0, [R0+URZ+0x88], R3 ;  /* 0x00008803000075a7 */ /* 0x00072600080011ff */
[----:B----4-:R-:W-:Y:S05]  /*5460*/  @!P0 NANOSLEEP.SYNCS 0x989680 ;  /* 0x009896800000895d */ /* 0x010fea0003900000 */
[----:B------:R-:W4:Y:S02]  /*5470*/  @!P0 SYNCS.PHASECHK.TRANS64 P0, [R0+URZ+0x88], R3 ;  /* 0x00008803000085a7 */ /* 0x000f2400080010ff */
[----:B-12-4-:R-:W-:Y:S05]  /*5480*/  @P0 EXIT ;  /* 0x000000000000094d */ /* 0x016fea0003800000 */
[----:B------:R-:W-:Y:S05]  /*5490*/  BRA `(.L_x_99) ;  /* 0xfffffffc00e87947 */ /* 0x000fea000383ffff */
.L_x_84:
[----:B------:R-:W-:-:S06]  /*54a0*/  UISETP.GE.AND UP0, UPT, UR17, 0x4, UPT ;  /* 0x000000041100788c */ /* 0x000fcc000bf06270 */
[----:B------:R-:W-:-:S13]  /*54b0*/  PLOP3.LUT P0, PT, PT, PT, UP0, 0x80, 0x8 ;  /* 0x000000000008781c */ /* 0x000fda0003f0f008 */
[----:B------:R-:W-:Y:S05]  /*54c0*/  @!P0 EXIT ;  /* 0x000000000000894d */ /* 0x000fea0003800000 */
[----:B------:R-:W-:Y:S01]  /*54d0*/  BAR.SYNC.DEFER_BLOCKING 0x6, 0xa0 ;  /* 0x0182800000007b1d */ /* 0x000fe20000010000 */
[C---:B------:R-:W-:Y:S01]  /*54e0*/  IMAD.SHL.U32 R3, R163.reuse, 0x40, RZ ;  /* 0x00000040a3037824 */ /* 0x040fe200078e00ff */
[C---:B------:R-:W-:Y:S01]  /*54f0*/  LOP3.LUT R145, R163.reuse, 0x1, RZ, 0xc0, !PT ;  /* 0x00000001a3917812 */ /* 0x040fe200078ec0ff */
[C---:B------:R-:W-:Y:S01]  /*5500*/  IMAD.U32 R69, R163.reuse, 0x10000, RZ ;  /* 0x00010000a3457824 */ /* 0x040fe200078e00ff */
[----:B------:R-:W-:Y:S01]  /*5510*/  CS2R R158, SRZ ;  /* 0x00000000009e7805 */ /* 0x000fe2000001ff00 */
[----:B------:R-:W-:Y:S01]  /*5520*/  IMAD.SHL.U32 R144, R163, 0x8, RZ ;  /* 0x00000008a3907824 */ /* 0x000fe200078e00ff */
[----:B------:R-:W-:Y:S01]  /*5530*/  UMOV UR44, 0x400 ;  /* 0x00000400002c7882 */ /* 0x000fe20000000000 */
[----:B------:R-:W1:Y:S01]  /*5540*/  LDCU.64 UR4, c[0x0][0x890] ;  /* 0x00011200ff0477ac */ /* 0x000e620008000a00 */
[----:B------:R-:W2:Y:S01]  /*5550*/  LDC.64 R142, c[0x0][0x8b0] ;  /* 0x00022c00ff8e7b82 */ /* 0x000ea20000000a00 */
[----:B------:R-:W-:Y:S01]  /*5560*/  ISETP.NE.U32.AND P0, PT, R145, 0x1, PT ;  /* 0x000000019100780c */ /* 0x000fe20003f05070 */
[----:B------:R-:W-:Y:S01]  /*5570*/  IMAD.MOV.U32 R162, RZ, RZ, 0x2 ;  /* 0x00000002ffa27424 */ /* 0x000fe200078e00ff */
[----:B------:R-:W-:Y:S01]  /*5580*/  ULEA UR44, UR47, UR44, 0x18 ;  /* 0x0000002c2f2c7291 */ /* 0x000fe2000f8ec0ff */
[----:B------:R-:W-:Y:S01]  /*5590*/  LOP3.LUT R7, R3, 0x1c0, RZ, 0xc0, !PT ;  /* 0x000001c003077812 */ /* 0x000fe200078ec0ff */
[----:B------:R-:W-:Y:S01]  /*55a0*/  IMAD.MOV.U32 R161, RZ, RZ, 0x4 ;  /* 0x00000004ffa17424 */ /* 0x000fe200078e00ff */
[----:B------:R-:W-:Y:S01]  /*55b0*/  LOP3.LUT R69, R69, 0x600000, RZ, 0xc0, !PT ;  /* 0x0060000045457812 */ /* 0x000fe200078ec0ff */
[----:B------:R-:W-:Y:S01]  /*55c0*/  IMAD.MOV.U32 R160, RZ, RZ, 0x1 ;  /* 0x00000001ffa07424 */ /* 0x000fe200078e00ff */
[----:B------:R-:W3:Y:S01]  /*55d0*/  LDC.64 R140, c[0x0][0x8a8] ;  /* 0x00022a00ff8c7b82 */ /* 0x000ee20000000a00 */
[----:B------:R-:W-:Y:S01]  /*55e0*/  R2P PR, R163, 0x6 ;  /* 0x00000006a3007804 */ /* 0x000fe20000000000 */
[----:B------:R-:W-:Y:S01]  /*55f0*/  IMAD.MOV.U32 R68, RZ, RZ, RZ ;  /* 0x000000ffff447224 */ /* 0x000fe200078e00ff */
[----:B------:R-:W-:Y:S01]  /*5600*/  LOP3.LUT R144, R7, 0x38, R144, 0xf8, !PT ;  /* 0x0000003807907812 */ /* 0x000fe200078ef890 */
[----:B------:R-:W-:Y:S01]  /*5610*/  IMAD.MOV.U32 R152, RZ, RZ, RZ ;  /* 0x000000ffff987224 */ /* 0x000fe200078e00ff */
[----:B------:R-:W-:Y:S01]  /*5620*/  P2R R2, PR, RZ, 0x1 ;  /* 0x00000001ff027803 */ /* 0x000fe20000000000 */
[----:B------:R-:W4:Y:S01]  /*5630*/  LDCU UR60, c[0x0][0x370] ;  /* 0x00006e00ff3c77ac */ /* 0x000f220008000800 */
[----:B------:R-:W-:Y:S01]  /*5640*/  LOP3.LUT R144, R144, 0x1e00, R3, 0xf8, !PT ;  /* 0x00001e0090907812 */ /* 0x000fe200078ef803 */
[----:B------:R-:W4:Y:S01]  /*5650*/  LDS R0, [UR44+0x130] ;  /* 0x0001302cff007984 */ /* 0x000f220008000800 */
[----:B-1----:R-:W-:Y:S01]  /*5660*/  IMAD.U32 R165, RZ, RZ, UR4 ;  /* 0x00000004ffa57e24 */ /* 0x002fe2000f8e00ff */
[----:B------:R-:W-:Y:S01]  /*5670*/  UIADD3 UR4, UPT, UPT, UR44, 0x400, URZ ;  /* 0x000004002c047890 */ /* 0x000fe2000fffe0ff */
[----:B------:R-:W-:Y:S01]  /*5680*/  IMAD.U32 R164, RZ, RZ, UR5 ;  /* 0x00000005ffa47e24 */ /* 0x000fe2000f8e00ff */
[----:B------:R-:W-:Y:S01]  /*5690*/  LOP3.LUT R163, R163, 0x60, RZ, 0xc0, !PT ;  /* 0x00000060a3a37812 */ /* 0x000fe200078ec0ff */
[----:B------:R-:W1:Y:S01]  /*56a0*/  LDCU UR43, c[0x0][0xb0c] ;  /* 0x00016180ff2b77ac */ /* 0x000e620008000800 */
[----:B------:R-:W-:-:S02]  /*56b0*/  SEL R162, R162, 0xfffffffe, !P1 ;  /* 0xfffffffea2a27807 */ /* 0x000fc40004800000 */
[----:B------:R-:W-:Y:S01]  /*56c0*/  SEL R161, R161, 0xfffffffc, !P2 ;  /* 0xfffffffca1a17807 */ /* 0x000fe20005000000 */
[----:B------:R-:W-:Y:S01]  /*56d0*/  IMAD.U32 R150, RZ, RZ, UR4 ;  /* 0x00000004ff967e24 */ /* 0x000fe2000f8e00ff */
[----:B------:R-:W1:Y:S01]  /*56e0*/  LDCU UR39, c[0x0][0xb30] ;  /* 0x00016600ff2777ac */ /* 0x000e620008000800 */
[----:B------:R-:W1:Y:S01]  /*56f0*/  LDCU.64 UR54, c[0x0][0x888] ;  /* 0x00011100ff3677ac */ /* 0x000e620008000a00 */
[----:B------:R-:W1:Y:S01]  /*5700*/  LDCU.64 UR40, c[0x0][0xb28] ;  /* 0x00016500ff2877ac */ /* 0x000e620008000a00 */
[----:B------:R-:W1:Y:S01]  /*5710*/  LDCU.128 UR56, c[0x0][0xb10] ;  /* 0x00016200ff3877ac */ /* 0x000e620008000c00 */
[----:B------:R-:W1:Y:S01]  /*5720*/  LDCU UR53, c[0x0][0x374] ;  /* 0x00006e80ff3577ac */ /* 0x000e620008000800 */
[----:B------:R-:W-:Y:S01]  /*5730*/  UMOV UR52, URZ ;  /* 0x000000ff00347c82 */ /* 0x000fe20008000000 */
[----:B------:R-:W-:Y:S01]  /*5740*/  UMOV UR46, URZ ;  /* 0x000000ff002e7c82 */ /* 0x000fe20008000000 */
[----:B-1234-:R-:W-:-:S07]  /*5750*/  IMAD.IADD R69, R0, 0x1, R69 ;  /* 0x0000000100457824 */ /* 0x01efce00078e0245 */
.L_x_143:
[----:B------:R-:W-:Y:S02]  /*5760*/  LEA R3, R152, UR44, 0x3 ;  /* 0x0000002c98037c11 */ /* 0x000fe4000f8e18ff */
[----:B------:R-:W-:Y:S02]  /*5770*/  SHF.L.U32 R0, R158, 0x1f, RZ ;  /* 0x0000001f9e007819 */ /* 0x000fe400000006ff */
[----:B-1----:R-:W-:Y:S02]  /*5780*/  LEA R5, R152, UR44, 0x4 ;  /* 0x0000002c98057c11 */ /* 0x002fe4000f8e20ff */
[----:B------:R-:W1:Y:S02]  /*5790*/  SYNCS.PHASECHK.TRANS64.TRYWAIT P0, [R3+URZ+0xa0], R0 ;  /* 0x0000a000030075a7 */ /* 0x000e6400080011ff */
[----:B-1----:R-:W-:Y:S05]  /*57a0*/  @!P0 BRA `(.L_x_100) ;  /* 0x0000006c004c8947 */ /* 0x002fea0003800000 */
.L_x_192:
        /* <DEDUP_REMOVED lines=11> */
[----:B------:R-:W-:Y:S01]  /*5860*/  PLOP3.LUT P0, PT, PT, PT, UP1, 0x80, 0x8 ;  /* 0x000000000008781c */ /* 0x000fe20003f0f018 */
[----:B------:R-:W-:Y:S11]  /*5870*/  UP2UR UR62, UPR, URZ, 0x2 ;  /* 0x00000002ff3e7883 */ /* 0x000ff60008000000 */
[----:B------:R-:W-:Y:S01]  /*5880*/  @!UPT UIADD3 URZ, UPT, UPT, URZ, URZ, URZ ;  /* 0x000000fffffff290 */ /* 0x000fe2000fffe0ff */
[----:B-1----:R-:W-:Y:S02]  /*5890*/  @P0 SHF.R.U32.HI R0, RZ, 0x10, R5 ;  /* 0x00000010ff000819 */ /* 0x002fe40000011605 */
        /* <DEDUP_REMOVED lines=12> */
[----:B------:R-:W2:Y:S01]  /*5960*/  LDCU UR12, c[0x0][0xb20] ;  /* 0x00016400ff0c77ac */ /* 0x000ea20008000800 */
[----:B------:R-:W-:Y:S02]  /*5970*/  UIMAD.WIDE.U32 UR4, UR53, UR59, URZ ;  /* 0x0000003b350472a5 */ /* 0x000fe4000f8e00ff */
[----:B------:R-:W-:Y:S02]  /*5980*/  UIMAD.WIDE.U32 UR6, UR60, UR56, URZ ;  /* 0x000000383c0672a5 */ /* 0x000fe4000f8e00ff */
[----:B------:R-:W-:Y:S02]  /*5990*/  UISETP.NE.AND UP0, UPT, UR58, 0x1, UPT ;  /* 0x000000013a00788c */ /* 0x000fe4000bf05270 */
[----:B------:R-:W-:Y:S02]  /*59a0*/  UIMAD.WIDE.U32 UR8, UR37, UR59, URZ ;  /* 0x0000003b250872a5 */ /* 0x000fe4000f8e00ff */
[----:B------:R-:W-:Y:S02]  /*59b0*/  UIMAD.WIDE.U32 UR10, UR38, UR56, URZ ;  /* 0x00000038260a72a5 */ /* 0x000fe4000f8e00ff */
[----:B------:R-:W-:Y:S02]  /*59c0*/  UISETP.NE.AND UP1, UPT, UR43, 0x1, UPT ;  /* 0x000000012b00788c */ /* 0x000fe4000bf25270 */
[----:B------:R-:W-:Y:S01]  /*59d0*/  UISETP.NE.AND UP2, UPT, UR42, 0x1, UPT ;  /* 0x000000012a00788c */ /* 0x000fe2000bf45270 */
[----:B------:R-:W-:Y:S02]  /*59e0*/  UMOV UR4, UR5 ;  /* 0x0000000500047c82 */ /* 0x000fe40008000000 */
[----:B--2---:R-:W-:Y:S03]  /*59f0*/  USHF.R.U32.HI UR5, URZ, UR12, UR4 ;  /* 0x0000000cff057299 */ /* 0x004fe60008011604 */
[----:B------:R-:W-:Y:S02]  /*5a00*/  UMOV UR4, UR7 ;  /* 0x0000000700047c82 */ /* 0x000fe40008000000 */
[----:B------:R-:W-:Y:S02]  /*5a10*/  USHF.R.U32.HI UR7, URZ, UR57, UR4 ;  /* 0x00000039ff077299 */ /* 0x000fe40008011604 */
[----:B------:R-:W-:Y:S02]  /*5a20*/  USEL UR4, UR53, UR5, !UP0 ;  /* 0x0000000535047287 */ /* 0x000fe4000c000000 */
[----:B------:R-:W-:Y:S01]  /*5a30*/  USEL UR7, UR60, UR7, !UP1 ;  /* 0x000000073c077287 */ /* 0x000fe2000c800000 */
[----:B------:R-:W-:Y:S01]  /*5a40*/  UMOV UR5, UR9 ;  /* 0x0000000900057c82 */ /* 0x000fe20008000000 */
[----:B------:R-:W-:Y:S02]  /*5a50*/  UIMAD.WIDE.U32 UR8, UR4, UR40, URZ ;  /* 0x00000028040872a5 */ /* 0x000fe4000f8e00ff */
[----:B------:R-:W-:Y:S03]  /*5a60*/  USHF.R.U32.HI UR6, URZ, UR12, UR5 ;  /* 0x0000000cff067299 */ /* 0x000fe60008011605 */
[----:B------:R-:W-:Y:S01]  /*5a70*/  UMOV UR5, UR11 ;  /* 0x0000000b00057c82 */ /* 0x000fe20008000000 */
[----:B------:R-:W-:Y:S02]  /*5a80*/  UIMAD.WIDE.U32 UR10, UR7, UR40, URZ ;  /* 0x00000028070a72a5 */ /* 0x000fe4000f8e00ff */
[----:B------:R-:W-:Y:S02]  /*5a90*/  USHF.R.U32.HI UR12, URZ, UR57, UR5 ;  /* 0x00000039ff0c7299 */ /* 0x000fe40008011605 */
[----:B------:R-:W-:Y:S01]  /*5aa0*/  USEL UR6, UR37, UR6, !UP0 ;  /* 0x0000000625067287 */ /* 0x000fe2000c000000 */
[----:B------:R-:W-:Y:S02]  /*5ab0*/  UMOV UR5, UR9 ;  /* 0x0000000900057c82 */ /* 0x000fe40008000000 */
[----:B------:R-:W-:Y:S01]  /*5ac0*/  UMOV UR10, UR11 ;  /* 0x0000000b000a7c82 */ /* 0x000fe20008000000 */
[----:B------:R-:W-:Y:S02]  /*5ad0*/  @UP2 USHF.R.U32.HI UR4, URZ, UR41, UR5 ;  /* 0x00000029ff042299 */ /* 0x000fe40008011605 */
[----:B------:R-:W-:Y:S02]  /*5ae0*/  @UP2 USHF.R.U32.HI UR7, URZ, UR41, UR10 ;  /* 0x00000029ff072299 */ /* 0x000fe4000801160a */
[----:B------:R-:W-:Y:S02]  /*5af0*/  UIMAD UR4, UR42, UR4, URZ ;  /* 0x000000042a0472a4 */ /* 0x000fe4000f8e02ff */
        /* <DEDUP_REMOVED lines=8> */
[----:B------:R-:W-:Y:S02]  /*5b80*/  USEL UR11, UR6, UR4, !UP2 ;  /* 0x00000004060b7287 */ /* 0x000fe4000d000000 */
[----:B------:R-:W-:Y:S02]  /*5b90*/  UIADD3 UR8, UPT, UPT, -UR5, URZ, URZ ;  /* 0x000000ff05087290 */ /* 0x000fe4000fffe1ff */
[----:B------:R-:W-:Y:S01]  /*5ba0*/  UIADD3 UR10, UPT, UPT, -UR11, URZ, URZ ;  /* 0x000000ff0b0a7290 */ /* 0x000fe2000fffe1ff */
[----:B------:R-:W-:Y:S01]  /*5bb0*/  @!UP0 UMOV UR4, UR9 ;  /* 0x0000000900048c82 */ /* 0x000fe20008000000 */
[----:B------:R-:W-:Y:S02]  /*5bc0*/  UIADD3 UR9, UPT, UPT, -UR6, URZ, URZ ;  /* 0x000000ff06097290 */ /* 0x000fe4000fffe1ff */
[----:B------:R-:W-:Y:S02]  /*5bd0*/  @!UP0 USHF.R.U32.HI UR4, URZ, UR41, UR4 ;  /* 0x00000029ff048299 */ /* 0x000fe40008011604 */
[----:B------:R-:W-:Y:S02]  /*5be0*/  UIMAD UR10, UR42, UR10, UR6 ;  /* 0x0000000a2a0a72a4 */ /* 0x000fe4000f8e0206 */
[----:B------:R-:W-:Y:S04]  /*5bf0*/  @!UP0 USEL UR4, UR5, UR4, !UP2 ;  /* 0x0000000405048287 */ /* 0x000fe8000d000000 */
[----:B------:R-:W-:Y:S02]  /*5c00*/  @!UP0 UIMAD UR10, UR7, UR10, UR4 ;  /* 0x0000000a070a82a4 */ /* 0x000fe4000f8e0204 */
[----:B------:R-:W-:Y:S02]  /*5c10*/  @!UP0 UIADD3 UR11, UPT, UPT, UR11, -UR4, URZ ;  /* 0x800000040b0b8290 */ /* 0x000fe4000fffe0ff */
[----:B------:R-:W-:Y:S02]  /*5c20*/  UIMAD UR7, UR43, UR8, UR38 ;  /* 0x000000082b0772a4 */ /* 0x000fe4000f8e0226 */
[----:B------:R-:W-:Y:S02]  /*5c30*/  @!UP0 UIMAD UR6, UR11, UR42, UR5 ;  /* 0x0000002a0b0682a4 */ /* 0x000fe4000f8e0205 */
[----:B------:R-:W-:Y:S01]  /*5c40*/  UIMAD UR4, UR58, UR9, UR37 ;  /* 0x000000093a0472a4 */ /* 0x000fe2000f8e0225 */
[----:B------:R-:W-:Y:S02]  /*5c50*/  @!UP0 UMOV UR5, UR10 ;  /* 0x0000000a00058c82 */ /* 0x000fe40008000000 */
[----:B------:R-:W-:Y:S02]  /*5c60*/  UIMAD UR38, UR5, UR43, UR7 ;  /* 0x0000002b052672a4 */ /* 0x000fe4000f8e0207 */
[----:B------:R-:W-:Y:S11]  /*5c70*/  UIMAD UR37, UR6, UR58, UR4 ;  /* 0x0000003a062572a4 */ /* 0x000ff6000f8e0204 */
[----:B------:R-:W-:Y:S01]  /*5c80*/  @!UPT UIADD3 URZ, UPT, UPT, URZ, URZ, URZ ;  /* 0x000000fffffff290 */ /* 0x000fe2000fffe0ff */
.L_x_101:
[----:B------:R-:W-:Y:S01]  /*5c90*/  UISETP.NE.AND UP0, UPT, UR39, 0x1, UPT ;  /* 0x000000012700788c */ /* 0x000fe2000bf05270 */
[----:B------:R-:W-:Y:S01]  /*5ca0*/  LOP3.LUT P0, RZ, R150, 0x3f0, RZ, 0xc0, !PT ;  /* 0x000003f096ff7812 */ /* 0x000fe2000780c0ff */
[----:B------:R-:W-:Y:S01]  /*5cb0*/  USHF.L.U32 UR50, UR16, 0x7, URZ ;  /* 0x0000000710327899 */ /* 0x000fe200080006ff */
[----:B------:R-:W-:Y:S01]  /*5cc0*/  BSSY.RECONVERGENT B6, `(.L_x_102) ;  /* 0x0000034000067945 */ /* 0x000fe20003800200 */
[----:B------:R-:W-:Y:S01]  /*5cd0*/  USHF.L.U32 UR49, UR20, 0x8, URZ ;  /* 0x0000000814317899 */ /* 0x000fe200080006ff */
[----:B------:R-:W-:Y:S06]  /*5ce0*/  IADD3 R152, PT, PT, R152, 0x1, RZ ;  /* 0x0000000198987810 */ /* 0x000fec0007ffe0ff */
[----:B------:R-:W2:Y:S01]  /*5cf0*/  @!UP0 LDCU.128 UR12, c[0x0][0xb10] ;  /* 0x00016200ff0c87ac */ /* 0x000ea20008000c00 */
[----:B------:R-:W3:Y:S01]  /*5d00*/  @!UP0 LDCU UR5, c[0x0][0xb0c] ;  /* 0x00016180ff0587ac */ /* 0x000ee20008000800 */
[----:B------:R-:W4:Y:S01]  /*5d10*/  @!UP0 LDCU UR10, c[0x0][0xb20] ;  /* 0x00016400ff0a87ac */ /* 0x000f220008000800 */
[----:B--2---:R-:W-:Y:S02]  /*5d20*/  UIMAD.WIDE.U32 UR8, UR38, UR12, URZ ;  /* 0x0000000c260872a5 */ /* 0x004fe4000f8e00ff */
[----:B------:R-:W-:Y:S02]  /*5d30*/  UIMAD.WIDE.U32 UR6, UR37, UR15, URZ ;  /* 0x0000000f250672a5 */ /* 0x000fe4000f8e00ff */
[----:B------:R-:W-:Y:S03]  /*5d40*/  @!UP0 UISETP.NE.AND UP1, UPT, UR14, 0x1, UPT ;  /* 0x000000010e00888c */ /* 0x000fe6000bf25270 */
[----:B------:R-:W-:Y:S01]  /*5d50*/  @!UP0 UMOV UR4, UR9 ;  /* 0x0000000900048c82 */ /* 0x000fe20008000000 */
[----:B---3--:R-:W-:Y:S02]  /*5d60*/  @!UP0 UISETP.NE.AND UP2, UPT, UR5, 0x1, UPT ;  /* 0x000000010500888c */ /* 0x008fe4000bf45270 */
[----:B------:R-:W-:Y:S01]  /*5d70*/  @!UP0 USHF.R.U32.HI UR4, URZ, UR13, UR4 ;  /* 0x0000000dff048299 */ /* 0x000fe20008011604 */
[----:B------:R-:W-:Y:S02]  /*5d80*/  @!UP0 UMOV UR6, UR7 ;  /* 0x0000000700068c82 */ /* 0x000fe40008000000 */
[----:B----4-:R-:W-:Y:S02]  /*5d90*/  @!UP0 USHF.R.U32.HI UR6, URZ, UR10, UR6 ;  /* 0x0000000aff068299 */ /* 0x010fe40008011606 */
[----:B------:R-:W-:Y:S02]  /*5da0*/  @!UP0 USEL UR7, UR38, UR4, !UP2 ;  /* 0x0000000426078287 */ /* 0x000fe4000d000000 */
[----:B------:R-:W-:Y:S04]  /*5db0*/  @!UP0 USEL UR6, UR37, UR6, !UP1 ;  /* 0x0000000625068287 */ /* 0x000fe8000c800000 */
[----:B------:R-:W-:Y:S02]  /*5dc0*/  @!UP0 UIADD3 UR4, UPT, UPT, -UR7, UR6, URZ ;  /* 0x0000000607048290 */ /* 0x000fe4000fffe1ff */
[----:B------:R-:W-:Y:S02]  /*5dd0*/  @!UP0 UIADD3 UR6, UPT, UPT, UR7, -UR6, URZ ;  /* 0x8000000607068290 */ /* 0x000fe4000fffe0ff */
[----:B------:R-:W-:Y:S02]  /*5de0*/  @!UP0 UIMAD UR38, UR4, UR5, UR38 ;  /* 0x00000005042682a4 */ /* 0x000fe4000f8e0226 */
[----:B------:R-:W-:Y:S01]  /*5df0*/  @!UP0 UIMAD UR37, UR6, UR14, UR37 ;  /* 0x0000000e062582a4 */ /* 0x000fe2000f8e0225 */
[----:B------:R-:W-:Y:S11]  /*5e00*/  @!P0 BRA `(.L_x_103) ;  /* 0x00000000007c8947 */ /* 0x000ff60003800000 */
[----:B------:R-:W2:Y:S01]  /*5e10*/  LDCU.64 UR8, c[0x4][0x80] ;  /* 0x01001000ff0877ac */ /* 0x000ea20008000a00 */
[----:B------:R-:W-:Y:S01]  /*5e20*/  MOV R2, 0x0 ;  /* 0x0000000000027802 */ /* 0x000fe20000000f00 */
[----:B------:R-:W-:Y:S02]  /*5e30*/  HFMA2 R12, -RZ, RZ, 0, 5.9604644775390625e-08 ;  /* 0x00000001ff0c7431 */ /* 0x000fe400000001ff */
[----:B------:R-:W-:Y:S01]  /*5e40*/  IMAD.MOV.U32 R8, RZ, RZ, 0x70 ;  /* 0x00000070ff087424 */ /* 0x000fe200078e00ff */
[----:B------:R3:W4:Y:S01]  /*5e50*/  LDC.64 R14, c[0x4][R2] ;  /* 0x01000000020e7b82 */ /* 0x0007220000000a00 */
[----:B------:R-:W1:Y:S01]  /*5e60*/  LDCU.64 UR6, c[0x4][0x88] ;  /* 0x01001100ff0677ac */ /* 0x000e620008000a00 */
[----:B------:R-:W-:Y:S01]  /*5e70*/  IMAD.MOV.U32 R13, RZ, RZ, RZ ;  /* 0x000000ffff0d7224 */ /* 0x000fe200078e00ff */
[----:B------:R-:W1:Y:S01]  /*5e80*/  LDCU.64 UR4, c[0x4][0x8] ;  /* 0x01000100ff0477ac */ /* 0x000e620008000a00 */
[----:B--2---:R-:W-:Y:S01]  /*5e90*/  MOV R5, UR9 ;  /* 0x0000000900057c02 */ /* 0x004fe20008000f00 */
[----:B------:R-:W-:Y:S01]  /*5ea0*/  IMAD.U32 R4, RZ, RZ, UR8 ;  /* 0x00000008ff047e24 */ /* 0x000fe2000f8e00ff */
[----:B-1----:R-:W-:Y:S01]  /*5eb0*/  MOV R7, UR7 ;  /* 0x0000000700077c02 */ /* 0x002fe20008000f00 */
[----:B------:R-:W-:Y:S01]  /*5ec0*/  IMAD.U32 R6, RZ, RZ, UR6 ;  /* 0x00000006ff067e24 */ /* 0x000fe2000f8e00ff */
[----:B------:R-:W-:Y:S01]  /*5ed0*/  MOV R11, UR5 ;  /* 0x00000005000b7c02 */ /* 0x000fe20008000f00 */
[----:B------:R-:W-:Y:S02]  /*5ee0*/  IMAD.U32 R10, RZ, RZ, UR4 ;  /* 0x00000004ff0a7e24 */ /* 0x000fe4000f8e00ff */
[----:B------:R-:W-:Y:S07]  /*5ef0*/  LEPC R20, `(.L_x_104) ;  /* 0x000000001014794e */ /* 0x000fee0000000000 */
[----:B---345:R-:W-:Y:S05]  /*5f00*/  CALL.ABS.NOINC R14 ;  /* 0x000000000e007343 */ /* 0x038fea0003c00000 */
.L_x_104:
[----:B------:R-:W1:Y:S01]  /*5f10*/  LDCU.64 UR8, c[0x4][0x80] ;  /* 0x01001000ff0877ac */ /* 0x000e620008000a00 */
[----:B------:R-:W2:Y:S01]  /*5f20*/  LDC.64 R2, c[0x4][R2] ;  /* 0x0100000002027b82 */ /* 0x000ea20000000a00 */
[----:B------:R-:W-:Y:S02]  /*5f30*/  HFMA2 R12, -RZ, RZ, 0, 5.9604644775390625e-08 ;  /* 0x00000001ff0c7431 */ /* 0x000fe400000001ff */
[----:B------:R-:W-:Y:S02]  /*5f40*/  IMAD.MOV.U32 R8, RZ, RZ, 0x70 ;  /* 0x00000070ff087424 */ /* 0x000fe400078e00ff */
[----:B------:R-:W-:Y:S01]  /*5f50*/  IMAD.MOV.U32 R13, RZ, RZ, RZ ;  /* 0x000000ffff0d7224 */ /* 0x000fe200078e00ff */
[----:B------:R-:W3:Y:S01]  /*5f60*/  LDCU.64 UR6, c[0x4][0x88] ;  /* 0x01001100ff0677ac */ /* 0x000ee20008000a00 */
[----:B------:R-:W4:Y:S01]  /*5f70*/  LDCU.64 UR4, c[0x4][0x8] ;  /* 0x01000100ff0477ac */ /* 0x000f220008000a00 */
[----:B-1----:R-:W-:Y:S02]  /*5f80*/  MOV R4, UR8 ;  /* 0x0000000800047c02 */ /* 0x002fe40008000f00 */
[----:B------:R-:W-:Y:S02]  /*5f90*/  MOV R5, UR9 ;  /* 0x0000000900057c02 */ /* 0x000fe40008000f00 */
[----:B---3--:R-:W-:Y:S01]  /*5fa0*/  MOV R7, UR7 ;  /* 0x0000000700077c02 */ /* 0x008fe20008000f00 */
[----:B------:R-:W-:Y:S01]  /*5fb0*/  IMAD.U32 R6, RZ, RZ, UR6 ;  /* 0x00000006ff067e24 */ /* 0x000fe2000f8e00ff */
[----:B----4-:R-:W-:Y:S01]  /*5fc0*/  MOV R11, UR5 ;  /* 0x00000005000b7c02 */ /* 0x010fe20008000f00 */
[----:B------:R-:W-:Y:S02]  /*5fd0*/  IMAD.U32 R10, RZ, RZ, UR4 ;  /* 0x00000004ff0a7e24 */ /* 0x000fe4000f8e00ff */
[----:B------:R-:W-:Y:S07]  /*5fe0*/  LEPC R20, `(.L_x_103) ;  /* 0x000000001014794e */ /* 0x000fee0000000000 */
[----:B--2---:R-:W-:Y:S05]  /*5ff0*/  CALL.ABS.NOINC R2 ;  /* 0x0000000002007343 */ /* 0x004fea0003c00000 */
.L_x_103:
[----:B------:R-:W-:Y:S05]  /*6000*/  BSYNC.RECONVERGENT B6 ;  /* 0x0000000000067941 */ /* 0x000fea0003800200 */
.L_x_102:
[----:B------:R-:W-:Y:S02]  /*6010*/  R2UR UR6, R149 ;  /* 0x00000000950672ca */ /* 0x000fe400000e0000 */
[----:B------:R-:W-:Y:S02]  /*6020*/  R2UR UR5, R165 ;  /* 0x00000000a50572ca */ /* 0x000fe400000e0000 */
[----:B------:R-:W-:Y:S02]  /*6030*/  R2UR UR4, R164 ;  /* 0x00000000a40472ca */ /* 0x000fe400000e0000 */
[----:B------:R-:W-:Y:S02]  /*6040*/  ISETP.NE.U32.AND P4, PT, R142, RZ, PT ;  /* 0x000000ff8e00720c */ /* 0x000fe40003f85070 */
[----:B------:R-:W-:Y:S02]  /*6050*/  ISETP.NE.U32.AND P2, PT, RZ, UR54, PT ;  /* 0x00000036ff007c0c */ /* 0x000fe4000bf45070 */
[----:B------:R-:W-:Y:S02]  /*6060*/  ISETP.NE.AND.EX P4, PT, R143, RZ, PT, P4 ;  /* 0x000000ff8f00720c */ /* 0x000fe40003f85340 */
[----:B------:R-:W-:Y:S01]  /*6070*/  ISETP.NE.AND.EX P2, PT, RZ, UR55, PT, P2 ;  /* 0x00000037ff007c0c */ /* 0x000fe2000bf45320 */
[----:B------:R-:W-:Y:S02]  /*6080*/  UISETP.NE.AND UP2, UPT, UR6, URZ, UPT ;  /* 0x000000ff0600728c */ /* 0x000fe4000bf45270 */
[----:B------:R-:W-:Y:S04]  /*6090*/  UISETP.NE.U32.AND UP0, UPT, UR5, URZ, UPT ;  /* 0x000000ff0500728c */ /* 0x000fe8000bf05070 */
[----:B------:R-:W-:Y:S01]  /*60a0*/  UISETP.NE.AND.EX UP1, UPT, UR4, URZ, UPT, UP0 ;  /* 0x000000ff0400728c */ /* 0x000fe2000bf25300 */
[----:B------:R-:W-:Y:S01]  /*60b0*/  PLOP3.LUT P1, PT, PT, PT, UP2, 0x80, 0x8 ;  /* 0x000000000008781c */ /* 0x000fe20003f2f028 */
[----:B------:R-:W-:Y:S03]  /*60c0*/  UPLOP3.LUT UP0, UPT, UPT, UPT, UPT, 0x40, 0x4 ;  /* 0x000000000004789c */ /* 0x000fe60003f0e870 */
[----:B------:R-:W-:Y:S06]  /*60d0*/  @UP2 UPLOP3.LUT UP0, UPT, UPT, UPT, UP1, 0x80, 0x8 ;  /* 0x000000000008289c */ /* 0x000fec0003f0f010 */
[----:B------:R-:W-:Y:S01]  /*60e0*/  PLOP3.LUT P0, PT, PT, PT, UP0, 0x80, 0x8 ;  /* 0x000000000008781c */ /* 0x000fe20003f0f008 */
[----:B------:R-:W-:Y:S01]  /*60f0*/  @!UPT UIADD3 URZ, UPT, UPT, URZ, URZ, URZ ;  /* 0x000000fffffff290 */ /* 0x000fe2000fffe0ff */
[----:B------:R-:W-:Y:S11]  /*6100*/  BRA.U !UP1, `(.L_x_105) ;  /* 0x0000000109407547 */ /* 0x000ff6000b800000 */
[----:B------:R-:W-:Y:S01]  /*6110*/  UISETP.NE.U32.AND UP0, UPT, UR54, URZ, UPT ;  /* 0x000000ff3600728c */ /* 0x000fe2000bf05070 */
[----:B------:R-:W-:Y:S01]  /*6120*/  R2UR UR6, R165 ;  /* 0x00000000a50672ca */ /* 0x000fe200000e0000 */
[----:B------:R-:W2:Y:S01]  /*6130*/  LDCU.64 UR8, c[0x0][0x358] ;  /* 0x00006b00ff0877ac */ /* 0x000ea20008000a00 */
[----:B------:R-:W-:Y:S02]  /*6140*/  HFMA2 R146, -RZ, RZ, 0, 5.9604644775390625e-08 ;  /* 0x00000001ff927431 */ /* 0x000fe400000001ff */
[----:B-1----:R-:W-:Y:S01]  /*6150*/  IMAD.MOV.U32 R0, RZ, RZ, 0x1 ;  /* 0x00000001ff007424 */ /* 0x002fe200078e00ff */
[----:B------:R-:W-:Y:S06]  /*6160*/  UISETP.NE.AND.EX UP0, UPT, UR55, URZ, UPT, UP0 ;  /* 0x000000ff3700728c */ /* 0x000fec000bf05300 */
[----:B------:R-:W-:Y:S05]  /*6170*/  PLOP3.LUT P3, PT, PT, PT, UP0, 0x80, 0x8 ;  /* 0x000000000008781c */ /* 0x000fea0003f6f008 */
[----:B------:R-:W1:Y:S01]  /*6180*/  @UP0 LDCU.64 UR4, c[0x0][0x888] ;  /* 0x00011100ff0407ac */ /* 0x000e620008000a00 */
[----:B------:R-:W-:Y:S07]  /*6190*/  @UP0 UIMAD UR6, UR36, UR6, URZ ;  /* 0x00000006240602a4 */ /* 0x000fee000f8e02ff */
[----:B------:R-:W-:Y:S01]  /*61a0*/  @!P3 PRMT R146, R0, 0x7610, R146 ;  /* 0x000076100092b816 */ /* 0x000fe20000000092 */
[----:B-1----:R-:W-:Y:S06]  /*61b0*/  @UP0 UIMAD.WIDE UR4, UR6, 0x4, UR4 ;  /* 0x00000004060408a5 */ /* 0x002fec000f8e0204 */
[----:B------:R-:W-:Y:S02]  /*61c0*/  IMAD.U32 R2, RZ, RZ, UR4 ;  /* 0x00000004ff027e24 */ /* 0x000fe4000f8e00ff */
[----:B------:R-:W-:Y:S03]  /*61d0*/  IMAD.U32 R3, RZ, RZ, UR5 ;  /* 0x00000005ff037e24 */ /* 0x000fe6000f8e00ff */
[----:B------:R-:W1:Y:S02]  /*61e0*/  @!UP0 LDCU UR4, c[0x0][0x880] ;  /* 0x00011000ff0487ac */ /* 0x000e640008000800 */
[----:B--2--5:R2:W5:Y:S02]  /*61f0*/  @P3 LDG.E R73, desc[UR8][R2.64] ;  /* 0x0000000802493981 */ /* 0x024564000c1e1900 */
[----:B-12---:R-:W-:Y:S02]  /*6200*/  @!P3 MOV R73, UR4 ;  /* 0x000000040049bc02 */ /* 0x006fe40008000f00 */
.L_x_105:
[----:B------:R-:W-:Y:S05]  /*6210*/  @!P4 BRA `(.L_x_106) ;  /* 0x000000000024c947 */ /* 0x000fea0003800000 */
[----:B------:R-:W-:Y:S01]  /*6220*/  ISETP.NE.U32.AND P3, PT, R140, RZ, PT ;  /* 0x000000ff8c00720c */ /* 0x000fe20003f65070 */
[----:B------:R-:W2:Y:S03]  /*6230*/  LDCU.64 UR4, c[0x0][0x358] ;  /* 0x00006b00ff0477ac */ /* 0x000ea60008000a00 */
[----:B------:R-:W-:Y:S11]  /*6240*/  ISETP.NE.AND.EX P3, PT, R141, RZ, PT, P3 ;  /* 0x000000ff8d00720c */ /* 0x000ff60003f65330 */
[----:B------:R-:W-:Y:S02]  /*6250*/  @!UPT UIADD3 URZ, UPT, UPT, URZ, URZ, URZ ;  /* 0x000000fffffff290 */ /* 0x000fe4000fffe0ff */
[----:B------:R-:W3:Y:S01]  /*6260*/  @P3 LDC.64 R2, c[0x0][0x8a8] ;  /* 0x00022a00ff023b82 */ /* 0x000ee20000000a00 */
[----:B-1----:R-:W-:Y:S04]  /*6270*/  @P3 IMAD R0, R142, UR36, RZ ;  /* 0x000000248e003c24 */ /* 0x002fe8000f8e02ff */
[----:B---3--:R-:W-:Y:S05]  /*6280*/  @P3 IMAD.WIDE R2, R0, 0x4, R2 ;  /* 0x0000000400023825 */ /* 0x008fea00078e0202 */
[----:B--2--5:R2:W5:Y:S02]  /*6290*/  @P3 LDG.E R70, desc[UR4][R2.64] ;  /* 0x0000000402463981 */ /* 0x024564000c1e1900 */
[----:B--2---:R-:W3:Y:S02]  /*62a0*/  @!P3 LDC R70, c[0x0][0x8a0] ;  /* 0x00022800ff46bb82 */ /* 0x004ee40000000800 */
.L_x_106:
[----:B-----5:R-:W-:Y:S01]  /*62b0*/  FSETP.NEU.AND P3, PT, R73, RZ, PT ;  /* 0x000000ff4900720b */ /* 0x020fe20003f6d000 */
[----:B------:R-:W-:Y:S01]  /*62c0*/  IMAD.SHL.U32 R169, R144, 0x2, RZ ;  /* 0x0000000290a97824 */ /* 0x000fe200078e00ff */
[----:B------:R-:W-:Y:S01]  /*62d0*/  SEL R5, RZ, 0xffffffff, P2 ;  /* 0xffffffffff057807 */ /* 0x000fe20001000000 */
[----:B------:R-:W-:Y:S01]  /*62e0*/  IMAD.SHL.U32 R79, R161, 0x10, RZ ;  /* 0x00000010a14f7824 */ /* 0x000fe200078e00ff */
[----:B------:R-:W-:Y:S01]  /*62f0*/  @P1 LOP3.LUT P2, RZ, R146, 0xff, RZ, 0xc0, !PT ;  /* 0x000000ff92ff1812 */ /* 0x000fe2000784c0ff */
[----:B------:R-:W-:Y:S01]  /*6300*/  VIADD R168, R169, UR44 ;  /* 0x0000002ca9a87c36 */ /* 0x000fe20008000000 */
[----:B-1----:R-:W-:Y:S01]  /*6310*/  @P1 SEL R0, RZ, 0xffffffff, P3 ;  /* 0xffffffffff001807 */ /* 0x002fe20001800000 */
[----:B------:R-:W-:Y:S01]  /*6320*/  IMAD.MOV.U32 R87, RZ, RZ, -0x10 ;  /* 0xfffffff0ff577424 */ /* 0x000fe200078e00ff */
[----:B------:R-:W-:Y:S01]  /*6330*/  LOP3.LUT R160, R160, 0x1, RZ, 0x3c, !PT ;  /* 0x00000001a0a07812 */ /* 0x000fe200078e3cff */
[----:B------:R-:W-:Y:S01]  /*6340*/  IMAD.SHL.U32 R85, R162, 0x10, RZ ;  /* 0x00000010a2557824 */ /* 0x000fe200078e00ff */
[----:B------:R-:W-:Y:S01]  /*6350*/  @P0 SEL R0, R5, R0, !P2 ;  /* 0x0000000005000207 */ /* 0x000fe20005000000 */
[----:B------:R-:W-:Y:S01]  /*6360*/  IMAD.IADD R156, R168, 0x1, R79 ;  /* 0x00000001a89c7824 */ /* 0x000fe200078e024f */
[----:B------:R-:W-:Y:S01]  /*6370*/  LEA R170, R68, UR44, 0x3 ;  /* 0x0000002c44aa7c11 */ /* 0x000fe2000f8e18ff */
[----:B------:R-:W-:Y:S01]  /*6380*/  IMAD.IADD R167, R168, 0x1, R85 ;  /* 0x00000001a8a77824 */ /* 0x000fe200078e0255 */
[----:B------:R-:W-:Y:S01]  /*6390*/  @P1 LOP3.LUT R0, R0, 0x1, RZ, 0xc0, !PT ;  /* 0x0000000100001812 */ /* 0x000fe200078ec0ff */
[--C-:B------:R-:W-:Y:S01]  /*63a0*/  IMAD.IADD R154, R85, 0x1, R156.reuse ;  /* 0x00000001559a7824 */ /* 0x100fe200078e029c */
[----:B------:R-:W-:Y:S01]  /*63b0*/  SHF.L.U32 R3, R159, 0x1f, RZ ;  /* 0x0000001f9f037819 */ /* 0x000fe200000006ff */
[----:B------:R-:W-:Y:S01]  /*63c0*/  BSSY B1, `(.L_x_107) ;  /* 0x000004a000017945 */ /* 0x000fe20003800000 */
[----:B------:R-:W-:Y:S01]  /*63d0*/  ISETP.NE.U32.OR P5, PT, R0, 0x1, !P1 ;  /* 0x000000010000780c */ /* 0x000fe20004fa5470 */
[----:B------:R-:W-:Y:S01]  /*63e0*/  IMAD.MOV.U32 R84, RZ, RZ, 0x1 ;  /* 0x00000001ff547424 */ /* 0x000fe200078e00ff */
[----:B------:R-:W-:Y:S01]  /*63f0*/  PLOP3.LUT P2, PT, PT, PT, UP1, 0x80, 0x8 ;  /* 0x000000000008781c */ /* 0x000fe20003f4f018 */
[----:B------:R-:W-:Y:S01]  /*6400*/  IMAD R71, R68, 0x100, R69 ;  /* 0x0000010044477824 */ /* 0x000fe200078e0245 */
[----:B------:R-:W-:Y:S01]  /*6410*/  LOP3.LUT P4, R151, R146, 0xff, RZ, 0xc0, !PT ;  /* 0x000000ff92977812 */ /* 0x000fe2000788c0ff */
[----:B------:R-:W-:Y:S01]  /*6420*/  IMAD.MOV.U32 R78, RZ, RZ, RZ ;  /* 0x000000ffff4e7224 */ /* 0x000fe200078e00ff */
[----:B------:R-:W-:Y:S02]  /*6430*/  SEL R0, RZ, 0xffffffff, P3 ;  /* 0xffffffffff007807 */ /* 0x000fe40001800000 */
[----:B------:R-:W-:Y:S02]  /*6440*/  CS2R R138, SRZ ;  /* 0x00000000008a7805 */ /* 0x000fe4000001ff00 */
[----:B------:R-:W-:Y:S02]  /*6450*/  P2R R166, PR, RZ, 0x20 ;  /* 0x00000020ffa67803 */ /* 0x000fe40000000000 */
[----:B------:R-:W-:Y:S02]  /*6460*/  CS2R R136, SRZ ;  /* 0x0000000000887805 */ /* 0x000fe4000001ff00 */
[----:B------:R-:W-:Y:S02]  /*6470*/  CS2R R130, SRZ ;  /* 0x0000000000827805 */ /* 0x000fe4000001ff00 */
[----:B------:R-:W-:Y:S02]  /*6480*/  CS2R R128, SRZ ;  /* 0x0000000000807805 */ /* 0x000fe4000001ff00 */
[----:B------:R-:W-:Y:S02]  /*6490*/  CS2R R122, SRZ ;  /* 0x00000000007a7805 */ /* 0x000fe4000001ff00 */
[----:B------:R-:W-:Y:S02]  /*64a0*/  @P5 SHF.L.U32 R2, R160, 0x1f, RZ ;  /* 0x0000001fa0025819 */ /* 0x000fe400000006ff */
[----:B------:R-:W-:Y:S02]  /*64b0*/  CS2R R120, SRZ ;  /* 0x0000000000787805 */ /* 0x000fe4000001ff00 */
[----:B------:R-:W-:Y:S02]  /*64c0*/  @P2 SEL R0, R5, R0, !P4 ;  /* 0x0000000005002207 */ /* 0x000fe40006000000 */
[----:B------:R-:W-:Y:S01]  /*64d0*/  CS2R R114, SRZ ;  /* 0x0000000000727805 */ /* 0x000fe2000001ff00 */
[----:B------:R-:W1:Y:S01]  /*64e0*/  @P5 SYNCS.PHASECHK.TRANS64.TRYWAIT P1, [UR44+0x50], R2 ;  /* 0x00005002ff0055a7 */ /* 0x000e62000802112c */
[----:B------:R-:W-:Y:S02]  /*64f0*/  CS2R R112, SRZ ;  /* 0x0000000000707805 */ /* 0x000fe4000001ff00 */
[----:B------:R-:W-:Y:S02]  /*6500*/  LOP3.LUT R0, R0, 0x1, RZ, 0xc0, !PT ;  /* 0x0000000100007812 */ /* 0x000fe400078ec0ff */
[----:B------:R-:W-:Y:S02]  /*6510*/  CS2R R106, SRZ ;  /* 0x00000000006a7805 */ /* 0x000fe4000001ff00 */
[----:B------:R-:W-:Y:S02]  /*6520*/  CS2R R104, SRZ ;  /* 0x0000000000687805 */ /* 0x000fe4000001ff00 */
[----:B------:R-:W-:Y:S02]  /*6530*/  CS2R R98, SRZ ;  /* 0x0000000000627805 */ /* 0x000fe4000001ff00 */
[----:B------:R-:W-:Y:S02]  /*6540*/  ISETP.NE.U32.AND P2, PT, R0, 0x1, PT ;  /* 0x000000010000780c */ /* 0x000fe40003f45070 */
[----:B------:R-:W-:Y:S02]  /*6550*/  CS2R R96, SRZ ;  /* 0x0000000000607805 */ /* 0x000fe4000001ff00 */
[----:B------:R-:W-:Y:S02]  /*6560*/  CS2R R90, SRZ ;  /* 0x00000000005a7805 */ /* 0x000fe4000001ff00 */
[----:B------:R-:W-:Y:S02]  /*6570*/  CS2R R88, SRZ ;  /* 0x0000000000587805 */ /* 0x000fe4000001ff00 */
[----:B------:R-:W-:Y:S02]  /*6580*/  P2R R86, PR, RZ, 0x4 ;  /* 0x00000004ff567803 */ /* 0x000fe40000000000 */
[----:B------:R-:W-:Y:S02]  /*6590*/  CS2R R82, SRZ ;  /* 0x0000000000527805 */ /* 0x000fe4000001ff00 */
[----:B------:R-:W-:Y:S02]  /*65a0*/  ISETP.NE.U32.AND P2, PT, R145, 0x1, PT ;  /* 0x000000019100780c */ /* 0x000fe40003f45070 */
[----:B------:R-:W-:Y:S01]  /*65b0*/  CS2R R80, SRZ ;  /* 0x0000000000507805 */ /* 0x000fe2000001ff00 */
[----:B------:R2:W4:Y:S01]  /*65c0*/  SYNCS.PHASECHK.TRANS64.TRYWAIT P0, [R170+URZ+0xc0], R3 ;  /* 0x0000c003aa0075a7 */ /* 0x00052200080011ff */
[----:B------:R-:W-:Y:S05]  /*65d0*/  SEL R87, R87, 0x10, !P2 ;  /* 0x0000001057577807 */ /* 0x000fea0005000000 */
[----:B------:R-:W-:Y:S02]  /*65e0*/  IMAD.IADD R168, R168, 0x1, R87 ;  /* 0x00000001a8a87824 */ /* 0x000fe400078e0257 */
[C---:B------:R-:W-:Y:S02]  /*65f0*/  IMAD.IADD R157, R87.reuse, 0x1, R167 ;  /* 0x00000001579d7824 */ /* 0x040fe400078e02a7 */
[C---:B------:R-:W-:Y:S02]  /*6600*/  IMAD.IADD R155, R87.reuse, 0x1, R156 ;  /* 0x00000001579b7824 */ /* 0x040fe400078e029c */
[----:B------:R-:W-:Y:S01]  /*6610*/  IMAD.IADD R153, R87, 0x1, R154 ;  /* 0x0000000157997824 */ /* 0x000fe200078e029a */
[----:B-1----:R-:W-:Y:S01]  /*6620*/  @P5 SEL R84, RZ, 0x1, !P1 ;  /* 0x00000001ff545807 */ /* 0x002fe20004800000 */
[----:B--2---:R-:W-:Y:S06]  /*6630*/  @!P5 BRA `(.L_x_108) ;  /* 0x000000000088d947 */ /* 0x004fec0003800000 */
[----:B------:R-:W-:Y:S01]  /*6640*/  IMAD.MOV.U32 R139, RZ, RZ, RZ ;  /* 0x000000ffff8b7224 */ /* 0x000fe200078e00ff */
[----:B------:R-:W-:Y:S01]  /*6650*/  ISETP.NE.AND P1, PT, R84, RZ, PT ;  /* 0x000000ff5400720c */ /* 0x000fe20003f25270 */
[----:B------:R-:W-:Y:S01]  /*6660*/  BSSY B0, `(.L_x_109) ;  /* 0x0000014000007945 */ /* 0x000fe20003800000 */
[----:B------:R-:W-:Y:S02]  /*6670*/  CS2R R82, SRZ ;  /* 0x0000000000527805 */ /* 0x000fe4000001ff00 */
        /* <DEDUP_REMOVED lines=13> */
[----:B------:R-:W-:Y:S01]  /*6750*/  CS2R R136, SRZ ;  /* 0x0000000000887805 */ /* 0x000fe2000001ff00 */
[----:B------:R-:W-:Y:S06]  /*6760*/  @P1 BRA `(.L_x_110) ;  /* 0x00000000000c1947 */ /* 0x000fec0003800000 */
[----:B------:R-:W-:Y:S04]  /*6770*/  SHF.L.U32 R5, R160, 0x1f, RZ ;  /* 0x0000001fa0057819 */ /* 0x000fe800000006ff */
[----:B------:R-:W1:Y:S02]  /*6780*/  SYNCS.PHASECHK.TRANS64.TRYWAIT P1, [UR44+0x50], R5 ;  /* 0x00005005ff0075a7 */ /* 0x000e64000802112c */
[----:B-1----:R-:W-:Y:S05]  /*6790*/  @!P1 BRA `(.L_x_111) ;  /* 0x0000005c00649947 */ /* 0x002fea0003800000 */
.L_x_110:
[----:B------:R-:W-:Y:S05]  /*67a0*/  BSYNC B0 ;  /* 0x0000000000007941 */ /* 0x000fea0003800000 */
.L_x_109:
[----:B------:R-:W-:Y:S01]  /*67b0*/  ISETP.NE.AND P1, PT, R86, RZ, PT ;  /* 0x000000ff5600720c */ /* 0x000fe20003f25270 */
[----:B------:R-:W-:Y:S11]  /*67c0*/  HFMA2 R78, -RZ, RZ, 0, 5.9604644775390625e-08 ;  /* 0x00000001ff4e7431 */ /* 0x000ff600000001ff */
[----:B------:R-:W-:Y:S01]  /*67d0*/  @!UPT UIADD3 URZ, UPT, UPT, URZ, URZ, URZ ;  /* 0x000000fffffff290 */ /* 0x000fe2000fffe0ff */
[----:B------:R2:W1:Y:S04]  /*67e0*/  @P1 LDS.128 R80, [R169+UR44+0x400] ;  /* 0x0004002ca9501984 */ /* 0x0004680008000c00 */
[----:B------:R2:W1:Y:S04]  /*67f0*/  @P1 LDS.128 R88, [R168+0x400] ;  /* 0x00040000a8581984 */ /* 0x0004680000000c00 */
[----:B------:R2:W1:Y:S04]  /*6800*/  @P1 LDS.128 R96, [R167+0x400] ;  /* 0x00040000a7601984 */ /* 0x0004680000000c00 */
[----:B------:R2:W1:Y:S04]  /*6810*/  @P1 LDS.128 R104, [R157+0x400] ;  /* 0x000400009d681984 */ /* 0x0004680000000c00 */
[----:B------:R2:W1:Y:S04]  /*6820*/  @P1 LDS.128 R112, [R156+0x400] ;  /* 0x000400009c701984 */ /* 0x0004680000000c00 */
[----:B------:R2:W1:Y:S04]  /*6830*/  @P1 LDS.128 R120, [R155+0x400] ;  /* 0x000400009b781984 */ /* 0x0004680000000c00 */
[----:B------:R2:W1:Y:S04]  /*6840*/  @P1 LDS.128 R128, [R154+0x400] ;  /* 0x000400009a801984 */ /* 0x0004680000000c00 */
[----:B------:R2:W1:Y:S02]  /*6850*/  @P1 LDS.128 R136, [R153+0x400] ;  /* 0x0004000099881984 */ /* 0x0004640000000c00 */
.L_x_108:
[----:B------:R-:W-:Y:S05]  /*6860*/  BSYNC B1 ;  /* 0x0000000000017941 */ /* 0x000fea0003800000 */
.L_x_107:
[----:B-1----:R-:W-:Y:S04]  /*6870*/  SHF.R.U32.HI R0, RZ, 0x15, R71 ;  /* 0x00000015ff007819 */ /* 0x002fe80000011647 */
[----:B------:R-:W-:Y:S01]  /*6880*/  LOP3.LUT P1, RZ, R0, 0x3, R147, 0x48, !PT ;  /* 0x0000000300ff7812 */ /* 0x000fe20007824893 */
[----:B------:R-:W-:Y:S01]  /*6890*/  @!UPT UIADD3 URZ, UPT, UPT, URZ, URZ, URZ ;  /* 0x000000fffffff290 */ /* 0x000fe2000fffe0ff */
[----:B----4-:R-:W-:Y:S11]  /*68a0*/  @P0 BRA `(.L_x_112) ;  /* 0x0000000000080947 */ /* 0x010ff60003800000 */
[----:B------:R-:W1:Y:S02]  /*68b0*/  SYNCS.PHASECHK.TRANS64.TRYWAIT P0, [R170+URZ+0xc0], R3 ;  /* 0x0000c003aa0075a7 */ /* 0x000e6400080011ff */
[----:B-1----:R-:W-:Y:S05]  /*68c0*/  @!P0 BRA `(.L_x_113) ;  /* 0x0000005c00308947 */ /* 0x002fea0003800000 */
.L_x_112:
[----:B------:R-:W-:Y:S05]  /*68d0*/  @!P1 BRA `(.L_x_114) ;  /* 0x0000000000409947 */ /* 0x000fea0003800000 */
[----:B------:R-:W4:Y:S01]  /*68e0*/  LDCU.64 UR8, c[0x4][0x70] ;  /* 0x01000e00ff0877ac */ /* 0x000f220008000a00 */
[----:B-1----:R-:W-:Y:S01]  /*68f0*/  MOV R3, 0x0 ;  /* 0x0000000000037802 */ /* 0x002fe20000000f00 */
[----:B------:R-:W-:Y:S02]  /*6900*/  HFMA2 R12, -RZ, RZ, 0, 5.9604644775390625e-08 ;  /* 0x00000001ff0c7431 */ /* 0x000fe400000001ff */
[----:B------:R-:W-:Y:S02]  /*6910*/  IMAD.MOV.U32 R8, RZ, RZ, 0x192 ;  /* 0x00000192ff087424 */ /* 0x000fe400078e00ff */
[----:B------:R-:W-:Y:S01]  /*6920*/  IMAD.MOV.U32 R13, RZ, RZ, RZ ;  /* 0x000000ffff0d7224 */ /* 0x000fe200078e00ff */
[----:B------:R-:W1:Y:S01]  /*6930*/  LDCU.64 UR6, c[0x4][0x78] ;  /* 0x01000f00ff0677ac */ /* 0x000e620008000a00 */
[----:B------:R-:W2:Y:S01]  /*6940*/  LDC.64 R2, c[0x4][R3] ;  /* 0x0100000003027b82 */ /* 0x000ea20000000a00 */
[----:B------:R-:W5:Y:S01]  /*6950*/  LDCU.64 UR4, c[0x4][0x10] ;  /* 0x01000200ff0477ac */ /* 0x000f620008000a00 */
[----:B----4-:R-:W-:Y:S01]  /*6960*/  MOV R5, UR9 ;  /* 0x0000000900057c02 */ /* 0x010fe20008000f00 */
[----:B------:R-:W-:Y:S01]  /*6970*/  IMAD.U32 R4, RZ, RZ, UR8 ;  /* 0x00000008ff047e24 */ /* 0x000fe2000f8e00ff */
[----:B-1----:R-:W-:Y:S01]  /*6980*/  MOV R7, UR7 ;  /* 0x0000000700077c02 */ /* 0x002fe20008000f00 */
[----:B------:R-:W-:Y:S01]  /*6990*/  IMAD.U32 R6, RZ, RZ, UR6 ;  /* 0x00000006ff067e24 */ /* 0x000fe2000f8e00ff */
[----:B-----5:R-:W-:Y:S01]  /*69a0*/  MOV R11, UR5 ;  /* 0x00000005000b7c02 */ /* 0x020fe20008000f00 */
[----:B------:R-:W-:Y:S02]  /*69b0*/  IMAD.U32 R10, RZ, RZ, UR4 ;  /* 0x00000004ff0a7e24 */ /* 0x000fe4000f8e00ff */
[----:B------:R-:W-:Y:S07]  /*69c0*/  LEPC R20, `(.L_x_114) ;  /* 0x000000001014794e */ /* 0x000fee0000000000 */
[----:B--23--:R-:W-:Y:S05]  /*69d0*/  CALL.ABS.NOINC R2 ;  /* 0x0000000002007343 */ /* 0x00cfea0003c00000 */
.L_x_114:
[C---:B------:R-:W-:Y:S01]  /*69e0*/  SHF.L.U32 R72, R80.reuse, 0x10, RZ ;  /* 0x0000001050487819 */ /* 0x040fe200000006ff */
[----:B------:R-:W-:Y:S05]  /*69f0*/  WARPSYNC.ALL ;  /* 0x0000000000007948 */ /* 0x000fea0003800000 */
[----:B------:R-:W-:Y:S01]  /*6a00*/  R2UR UR4, R71 ;  /* 0x00000000470472ca */ /* 0x000fe200000e0000 */
[----:B------:R-:W-:Y:S01]  /*6a10*/  BSSY.RECONVERGENT B0, `(.L_x_115) ;  /* 0x00000fc000007945 */ /* 0x000fe20003800200 */
[----:B------:R-:W-:Y:S02]  /*6a20*/  LOP3.LUT R75, R80, 0xffff0000, RZ, 0xc0, !PT ;  /* 0xffff0000504b7812 */ /* 0x000fe400078ec0ff */
[----:B------:R-:W-:Y:S02]  /*6a30*/  LOP3.LUT R74, R81, 0xffff0000, RZ, 0xc0, !PT ;  /* 0xffff0000514a7812 */ /* 0x000fe400078ec0ff */
[C---:B------:R-:W-:Y:S02]  /*6a40*/  SHF.L.U32 R77, R99.reuse, 0x10, RZ ;  /* 0x00000010634d7819 */ /* 0x040fe400000006ff */
[----:B------:R-:W-:Y:S02]  /*6a50*/  LOP3.LUT R76, R99, 0xffff0000, RZ, 0xc0, !PT ;  /* 0xffff0000634c7812 */ /* 0x000fe400078ec0ff */
[----:B------:R-:W-:Y:S03]  /*6a60*/  ISETP.NE.AND P0, PT, R163, RZ, PT ;  /* 0x000000ffa300720c */ /* 0x000fe60003f05270 */
[----:B------:R-:W3:Y:S02]  /*6a70*/  LDTM.x64 R4, tmem[UR4] ;  /* 0x00000004000479ee */ /* 0x000ee40008340000 */
[C---:B---3--:R-:W-:Y:S01]  /*6a80*/  FMUL R0, R70.reuse, R4 ;  /* 0x0000000446007220 */ /* 0x048fe20000400000 */
[C---:B------:R-:W-:Y:S01]  /*6a90*/  FMUL R2, R70.reuse, R5 ;  /* 0x0000000546027220 */ /* 0x040fe20000400000 */
[C---:B-1----:R-:W-:Y:S01]  /*6aa0*/  FMUL R3, R70.reuse, R6 ;  /* 0x0000000646037220 */ /* 0x042fe20000400000 */
[----:B------:R-:W-:Y:S01]  /*6ab0*/  FMUL R7, R70, R7 ;  /* 0x0000000746077220 */ /* 0x000fe20000400000 */
[----:B------:R-:W-:Y:S01]  /*6ac0*/  FFMA R0, R73, R72, R0 ;  /* 0x0000004849007223 */ /* 0x000fe20000000000 */
[----:B------:R-:W-:Y:S01]  /*6ad0*/  SHF.L.U32 R72, R81, 0x10, RZ ;  /* 0x0000001051487819 */ /* 0x000fe200000006ff */
[C---:B------:R-:W-:Y:S01]  /*6ae0*/  FFMA R2, R73.reuse, R75, R2 ;  /* 0x0000004b49027223 */ /* 0x040fe20000000002 */
[----:B------:R-:W-:Y:S01]  /*6af0*/  SHF.L.U32 R75, R82, 0x10, RZ ;  /* 0x00000010524b7819 */ /* 0x000fe200000006ff */
[C---:B------:R-:W-:Y:S01]  /*6b00*/  FMUL R4, R70.reuse, R8 ;  /* 0x0000000846047220 */ /* 0x040fe20000400000 */
[----:B------:R-:W-:Y:S01]  /*6b10*/  FMUL R5, R70, R9 ;  /* 0x0000000946057220 */ /* 0x000fe20000400000 */
[C---:B------:R-:W-:Y:S01]  /*6b20*/  FFMA R3, R73.reuse, R72, R3 ;  /* 0x0000004849037223 */ /* 0x040fe20000000003 */
[----:B------:R-:W-:Y:S01]  /*6b30*/  LOP3.LUT R72, R82, 0xffff0000, RZ, 0xc0, !PT ;  /* 0xffff000052487812 */ /* 0x000fe200078ec0ff */
[----:B------:R-:W-:Y:S01]  /*6b40*/  FFMA R7, R73, R74, R7 ;  /* 0x0000004a49077223 */ /* 0x000fe20000000007 */
[----:B------:R-:W-:Y:S01]  /*6b50*/  LOP3.LUT R74, R83, 0xffff0000, RZ, 0xc0, !PT ;  /* 0xffff0000534a7812 */ /* 0x000fe200078ec0ff */
[----:B------:R-:W-:Y:S01]  /*6b60*/  FFMA R4, R73, R75, R4 ;  /* 0x0000004b49047223 */ /* 0x000fe20000000004 */
[----:B------:R-:W-:Y:S01]  /*6b70*/  SHF.L.U32 R75, R83, 0x10, RZ ;  /* 0x00000010534b7819 */ /* 0x000fe200000006ff */
[----:B------:R-:W-:Y:S01]  /*6b80*/  FMUL R6, R70, R10 ;  /* 0x0000000a46067220 */ /* 0x000fe20000400000 */
[----:B------:R-:W-:Y:S01]  /*6b90*/  F2FP.BF16.F32.PACK_AB R92, R2, R0 ;  /* 0x00000000025c723e */ /* 0x000fe200000010ff */
[----:B------:R-:W-:Y:S01]  /*6ba0*/  FMUL R11, R70, R11 ;  /* 0x0000000b460b7220 */ /* 0x000fe20000400000 */
[----:B------:R-:W-:Y:S01]  /*6bb0*/  F2FP.BF16.F32.PACK_AB R93, R7, R3 ;  /* 0x00000003075d723e */ /* 0x000fe200000010ff */
[C---:B------:R-:W-:Y:S01]  /*6bc0*/  FFMA R5, R73.reuse, R72, R5 ;  /* 0x0000004849057223 */ /* 0x040fe20000000005 */
[----:B------:R-:W-:Y:S01]  /*6bd0*/  SHF.L.U32 R72, R88, 0x10, RZ ;  /* 0x0000001058487819 */ /* 0x000fe200000006ff */
[----:B------:R-:W-:Y:S01]  /*6be0*/  FFMA R6, R73, R75, R6 ;  /* 0x0000004b49067223 */ /* 0x000fe20000000006 */
[----:B------:R-:W-:Y:S01]  /*6bf0*/  SHF.L.U32 R75, R90, 0x10, RZ ;  /* 0x000000105a4b7819 */ /* 0x000fe200000006ff */
[----:B------:R-:W-:Y:S01]  /*6c00*/  FMUL R8, R70, R12 ;  /* 0x0000000c46087220 */ /* 0x000fe20000400000 */
[----:B------:R-:W-:Y:S01]  /*6c10*/  F2FP.BF16.F32.PACK_AB R94, R5, R4 ;  /* 0x00000004055e723e */ /* 0x000fe200000010ff */
[C---:B------:R-:W-:Y:S01]  /*6c20*/  FFMA R11, R73.reuse, R74, R11 ;  /* 0x0000004a490b7223 */ /* 0x040fe2000000000b */
[----:B------:R-:W-:Y:S01]  /*6c30*/  LOP3.LUT R74, R88, 0xffff0000, RZ, 0xc0, !PT ;  /* 0xffff0000584a7812 */ /* 0x000fe200078ec0ff */
[C---:B------:R-:W-:Y:S01]  /*6c40*/  FMUL R9, R70.reuse, R13 ;  /* 0x0000000d46097220 */ /* 0x040fe20000400000 */
[----:B------:R-:W-:Y:S01]  /*6c50*/  FFMA R8, R73, R72, R8 ;  /* 0x0000004849087223 */ /* 0x000fe20000000008 */
[----:B------:R-:W-:Y:S01]  /*6c60*/  SHF.L.U32 R72, R89, 0x10, RZ ;  /* 0x0000001059487819 */ /* 0x000fe200000006ff */
[C---:B------:R-:W-:Y:S01]  /*6c70*/  FMUL R10, R70.reuse, R14 ;  /* 0x0000000e460a7220 */ /* 0x040fe20000400000 */
[----:B------:R-:W-:Y:S01]  /*6c80*/  F2FP.BF16.F32.PACK_AB R95, R11, R6 ;  /* 0x000000060b5f723e */ /* 0x000fe200000010ff */
[----:B------:R-:W-:Y:S01]  /*6c90*/  FFMA R9, R73, R74, R9 ;  /* 0x0000004a49097223 */ /* 0x000fe20000000009 */
[----:B------:R-:W-:Y:S01]  /*6ca0*/  LOP3.LUT R74, R89, 0xffff0000, RZ, 0xc0, !PT ;  /* 0xffff0000594a7812 */ /* 0x000fe200078ec0ff */
[----:B------:R-:W-:Y:S01]  /*6cb0*/  FMUL R15, R70, R15 ;  /* 0x0000000f460f7220 */ /* 0x000fe20000400000 */
[----:B------:R-:W-:Y:S01]  /*6cc0*/  FFMA R10, R73, R72, R10 ;  /* 0x00000048490a7223 */ /* 0x000fe2000000000a */
[----:B------:R-:W-:Y:S01]  /*6cd0*/  LOP3.LUT R72, R90, 0xffff0000, RZ, 0xc0, !PT ;  /* 0xffff00005a487812 */ /* 0x000fe200078ec0ff */
[C---:B------:R-:W-:Y:S01]  /*6ce0*/  FMUL R12, R70.reuse, R16 ;  /* 0x00000010460c7220 */ /* 0x040fe20000400000 */
[----:B------:R-:W-:Y:S01]  /*6cf0*/  F2FP.BF16.F32.PACK_AB R100, R9, R8 ;  /* 0x000000080964723e */ /* 0x000fe200000010ff */
[----:B------:R-:W-:Y:S01]  /*6d00*/  FMUL R13, R70, R17 ;  /* 0x00000011460d7220 */ /* 0x000fe20000400000 */
[----:B------:R-:W-:Y:S01]  /*6d10*/  FFMA R15, R73, R74, R15 ;  /* 0x0000004a490f7223 */ /* 0x000fe2000000000f */
[----:B------:R-:W-:Y:S01]  /*6d20*/  LOP3.LUT R74, R91, 0xffff0000, RZ, 0xc0, !PT ;  /* 0xffff00005b4a7812 */ /* 0x000fe200078ec0ff */
[----:B------:R-:W-:Y:S01]  /*6d30*/  FFMA R12, R73, R75, R12 ;  /* 0x0000004b490c7223 */ /* 0x000fe2000000000c */
[----:B------:R-:W-:Y:S01]  /*6d40*/  SHF.L.U32 R75, R91, 0x10, RZ ;  /* 0x000000105b4b7819 */ /* 0x000fe200000006ff */
[----:B------:R-:W-:Y:S01]  /*6d50*/  FFMA R13, R73, R72, R13 ;  /* 0x00000048490d7223 */ /* 0x000fe2000000000d */
[----:B------:R-:W-:Y:S01]  /*6d60*/  SHF.L.U32 R72, R96, 0x10, RZ ;  /* 0x0000001060487819 */ /* 0x000fe200000006ff */
[C---:B------:R-:W-:Y:S01]  /*6d70*/  FMUL R14, R70.reuse, R18 ;  /* 0x00000012460e7220 */ /* 0x040fe20000400000 */
[----:B------:R-:W-:Y:S01]  /*6d80*/  F2FP.BF16.F32.PACK_AB R101, R15, R10 ;  /* 0x0000000a0f65723e */ /* 0x000fe200000010ff */
[C---:B------:R-:W-:Y:S01]  /*6d90*/  FMUL R19, R70.reuse, R19 ;  /* 0x0000001346137220 */ /* 0x040fe20000400000 */
[----:B------:R-:W-:Y:S01]  /*6da0*/  F2FP.BF16.F32.PACK_AB R102, R13, R12 ;  /* 0x0000000c0d66723e */ /* 0x000fe200000010ff */
[----:B------:R-:W-:Y:S01]  /*6db0*/  FMUL R16, R70, R20 ;  /* 0x0000001446107220 */ /* 0x000fe20000400000 */
[C---:B------:R-:W-:Y:S01]  /*6dc0*/  FFMA R14, R73.reuse, R75, R14 ;  /* 0x0000004b490e7223 */ /* 0x040fe2000000000e */
[----:B------:R-:W-:Y:S01]  /*6dd0*/  SHF.L.U32 R75, R98, 0x10, RZ ;  /* 0x00000010624b7819 */ /* 0x000fe200000006ff */
[C---:B------:R-:W-:Y:S01]  /*6de0*/  FFMA R19, R73.reuse, R74, R19 ;  /* 0x0000004a49137223 */ /* 0x040fe20000000013 */
[----:B------:R-:W-:Y:S01]  /*6df0*/  LOP3.LUT R74, R96, 0xffff0000, RZ, 0xc0, !PT ;  /* 0xffff0000604a7812 */ /* 0x000fe200078ec0ff */
[----:B------:R-:W-:Y:S01]  /*6e00*/  FFMA R16, R73, R72, R16 ;  /* 0x0000004849107223 */ /* 0x000fe20000000010 */
[----:B------:R-:W-:Y:S01]  /*6e10*/  SHF.L.U32 R72, R97, 0x10, RZ ;  /* 0x0000001061487819 */ /* 0x000fe200000006ff */
[C---:B------:R-:W-:Y:S01]  /*6e20*/  FMUL R17, R70.reuse, R21 ;  /* 0x0000001546117220 */ /* 0x040fe20000400000 */
[----:B------:R-:W-:Y:S01]  /*6e30*/  F2FP.BF16.F32.PACK_AB R103, R19, R14 ;  /* 0x0000000e1367723e */ /* 0x000fe200000010ff */
[C---:B------:R-:W-:Y:S01]  /*6e40*/  FMUL R18, R70.reuse, R22 ;  /* 0x0000001646127220 */ /* 0x040fe20000400000 */
[----:B------:R-:W-:Y:S01]  /*6e50*/  FMUL R23, R70, R23 ;  /* 0x0000001746177220 */ /* 0x000fe20000400000 */
[C---:B------:R-:W-:Y:S01]  /*6e60*/  FFMA R17, R73.reuse, R74, R17 ;  /* 0x0000004a49117223 */ /* 0x040fe20000000011 */
[----:B------:R-:W-:Y:S01]  /*6e70*/  LOP3.LUT R74, R98, 0xffff0000, RZ, 0xc0, !PT ;  /* 0xffff0000624a7812 */ /* 0x000fe200078ec0ff */
[----:B------:R-:W-:Y:S01]  /*6e80*/  FFMA R18, R73, R72, R18 ;  /* 0x0000004849127223 */ /* 0x000fe20000000012 */
[----:B------:R-:W-:Y:S01]  /*6e90*/  LOP3.LUT R72, R97, 0xffff0000, RZ, 0xc0, !PT ;  /* 0xffff000061487812 */ /* 0x000fe200078ec0ff */
[C---:B------:R-:W-:Y:S01]  /*6ea0*/  FMUL R20, R70.reuse, R24 ;  /* 0x0000001846147220 */ /* 0x040fe20000400000 */
[----:B------:R-:W-:Y:S01]  /*6eb0*/  F2FP.BF16.F32.PACK_AB R108, R17, R16 ;  /* 0x00000010116c723e */ /* 0x000fe200000010ff */
[C---:B------:R-:W-:Y:S01]  /*6ec0*/  FMUL R21, R70.reuse, R25 ;  /* 0x0000001946157220 */ /* 0x040fe20000400000 */
[----:B------:R-:W-:Y:S01]  /*6ed0*/  FMUL R22, R70, R26 ;  /* 0x0000001a46167220 */ /* 0x000fe20000400000 */
[C---:B------:R-:W-:Y:S01]  /*6ee0*/  FFMA R23, R73.reuse, R72, R23 ;  /* 0x0000004849177223 */ /* 0x040fe20000000017 */
[----:B------:R-:W-:Y:S01]  /*6ef0*/  SHF.L.U32 R72, R104, 0x10, RZ ;  /* 0x0000001068487819 */ /* 0x000fe200000006ff */
[C---:B------:R-:W-:Y:S01]  /*6f00*/  FMUL R27, R70.reuse, R27 ;  /* 0x0000001b461b7220 */ /* 0x040fe20000400000 */
[----:B------:R-:W-:Y:S01]  /*6f10*/  FFMA R20, R73, R75, R20 ;  /* 0x0000004b49147223 */ /* 0x000fe20000000014 */
[----:B------:R-:W-:Y:S01]  /*6f20*/  SHF.L.U32 R75, R105, 0x10, RZ ;  /* 0x00000010694b7819 */ /* 0x000fe200000006ff */
[----:B------:R-:W-:Y:S01]  /*6f30*/  FMUL R24, R70, R28 ;  /* 0x0000001c46187220 */ /* 0x000fe20000400000 */
[----:B------:R-:W-:Y:S01]  /*6f40*/  F2FP.BF16.F32.PACK_AB R109, R23, R18 ;  /* 0x00000012176d723e */ /* 0x000fe200000010ff */
[C---:B------:R-:W-:Y:S01]  /*6f50*/  FFMA R21, R73.reuse, R74, R21 ;  /* 0x0000004a49157223 */ /* 0x040fe20000000015 */
[----:B------:R-:W-:Y:S01]  /*6f60*/  LOP3.LUT R74, R104, 0xffff0000, RZ, 0xc0, !PT ;  /* 0xffff0000684a7812 */ /* 0x000fe200078ec0ff */
[----:B------:R-:W-:Y:S01]  /*6f70*/  FFMA R22, R73, R77, R22 ;  /* 0x0000004d49167223 */ /* 0x000fe20000000016 */
[----:B------:R-:W-:Y:S01]  /*6f80*/  SHF.L.U32 R77, R107, 0x10, RZ ;  /* 0x000000106b4d7819 */ /* 0x000fe200000006ff */
[----:B------:R-:W-:Y:S01]  /*6f90*/  FFMA R27, R73, R76, R27 ;  /* 0x0000004c491b7223 */ /* 0x000fe2000000001b */
[----:B------:R-:W-:Y:S01]  /*6fa0*/  F2FP.BF16.F32.PACK_AB R110, R21, R20 ;  /* 0x00000014156e723e */ /* 0x000fe200000010ff */
[----:B------:R-:W-:Y:S01]  /*6fb0*/  FFMA R24, R73, R72, R24 ;  /* 0x0000004849187223 */ /* 0x000fe20000000018 */
[----:B------:R-:W-:Y:S01]  /*6fc0*/  LOP3.LUT R72, R105, 0xffff0000, RZ, 0xc0, !PT ;  /* 0xffff000069487812 */ /* 0x000fe200078ec0ff */
[C---:B------:R-:W-:Y:S01]  /*6fd0*/  FMUL R25, R70.reuse, R29 ;  /* 0x0000001d46197220 */ /* 0x040fe20000400000 */
[----:B------:R-:W-:Y:S01]  /*6fe0*/  F2FP.BF16.F32.PACK_AB R111, R27, R22 ;  /* 0x000000161b6f723e */ /* 0x000fe200000010ff */
[C---:B------:R-:W-:Y:S01]  /*6ff0*/  FMUL R26, R70.reuse, R30 ;  /* 0x0000001e461a7220 */ /* 0x040fe20000400000 */
[----:B------:R-:W-:Y:S01]  /*7000*/  LOP3.LUT R76, R139, 0xffff0000, RZ, 0xc0, !PT ;  /* 0xffff00008b4c7812 */ /* 0x000fe200078ec0ff */
[----:B------:R-:W-:Y:S01]  /*7010*/  FMUL R31, R70, R31 ;  /* 0x0000001f461f7220 */ /* 0x000fe20000400000 */
[----:B------:R-:W-:Y:S01]  /*7020*/  FFMA R25, R73, R74, R25 ;  /* 0x0000004a49197223 */ /* 0x000fe20000000019 */
[----:B------:R-:W-:Y:S01]  /*7030*/  LOP3.LUT R74, R107, 0xffff0000, RZ, 0xc0, !PT ;  /* 0xffff00006b4a7812 */ /* 0x000fe200078ec0ff */
[C---:B------:R-:W-:Y:S01]  /*7040*/  FFMA R26, R73.reuse, R75, R26 ;  /* 0x0000004b491a7223 */ /* 0x040fe2000000001a */
[C---:B------:R-:W-:Y:S01]  /*7050*/  SHF.L.U32 R75, R106.reuse, 0x10, RZ ;  /* 0x000000106a4b7819 */ /* 0x040fe200000006ff */
[C---:B------:R-:W-:Y:S01]  /*7060*/  FFMA R31, R73.reuse, R72, R31 ;  /* 0x00000048491f7223 */ /* 0x040fe2000000001f */
[----:B------:R-:W-:Y:S01]  /*7070*/  LOP3.LUT R72, R106, 0xffff0000, RZ, 0xc0, !PT ;  /* 0xffff00006a487812 */ /* 0x000fe200078ec0ff */
[C---:B------:R-:W-:Y:S01]  /*7080*/  FMUL R28, R70.reuse, R32 ;  /* 0x00000020461c7220 */ /* 0x040fe20000400000 */
[C---:B------:R-:W-:Y:S01]  /*7090*/  FMUL R29, R70.reuse, R33 ;  /* 0x00000021461d7220 */ /* 0x040fe20000400000 */
[C---:B------:R-:W-:Y:S01]  /*70a0*/  FMUL R30, R70.reuse, R34 ;  /* 0x00000022461e7220 */ /* 0x040fe20000400000 */
[----:B------:R-:W-:Y:S01]  /*70b0*/  FMUL R35, R70, R35 ;  /* 0x0000002346237220 */ /* 0x000fe20000400000 */
[----:B------:R-:W-:Y:S01]  /*70c0*/  FFMA R28, R73, R75, R28 ;  /* 0x0000004b491c7223 */ /* 0x000fe2000000001c */
[----:B------:R-:W-:Y:S01]  /*70d0*/  SHF.L.U32 R75, R113, 0x10, RZ ;  /* 0x00000010714b7819 */ /* 0x000fe200000006ff */
[C---:B------:R-:W-:Y:S01]  /*70e0*/  FFMA R29, R73.reuse, R72, R29 ;  /* 0x00000048491d7223 */ /* 0x040fe2000000001d */
[C---:B------:R-:W-:Y:S01]  /*70f0*/  SHF.L.U32 R72, R112.reuse, 0x10, RZ ;  /* 0x0000001070487819 */ /* 0x040fe200000006ff */
[----:B------:R-:W-:Y:S01]  /*7100*/  FFMA R30, R73, R77, R30 ;  /* 0x0000004d491e7223 */ /* 0x000fe2000000001e */
[----:B------:R-:W-:Y:S01]  /*7110*/  SHF.L.U32 R77, R115, 0x10, RZ ;  /* 0x00000010734d7819 */ /* 0x000fe200000006ff */
[C---:B------:R-:W-:Y:S01]  /*7120*/  FFMA R35, R73.reuse, R74, R35 ;  /* 0x0000004a49237223 */ /* 0x040fe20000000023 */
[----:B------:R-:W-:Y:S01]  /*7130*/  LOP3.LUT R74, R112, 0xffff0000, RZ, 0xc0, !PT ;  /* 0xffff0000704a7812 */ /* 0x000fe200078ec0ff */
[C---:B------:R-:W-:Y:S01]  /*7140*/  FMUL R32, R70.reuse, R36 ;  /* 0x0000002446207220 */ /* 0x040fe20000400000 */
[C---:B------:R-:W-:Y:S01]  /*7150*/  FMUL R33, R70.reuse, R37 ;  /* 0x0000002546217220 */ /* 0x040fe20000400000 */
[----:B------:R-:W-:Y:S01]  /*7160*/  FMUL R34, R70, R38 ;  /* 0x0000002646227220 */ /* 0x000fe20000400000 */
[----:B------:R1:W-:Y:S01]  /*7170*/  STS.128 [R169+UR44+0x400], R92 ;  /* 0x0004005ca9007988 */ /* 0x0003e20008000c2c */
[----:B------:R-:W-:Y:S01]  /*7180*/  FFMA R32, R73, R72, R32 ;  /* 0x0000004849207223 */ /* 0x000fe20000000020 */
[----:B------:R-:W-:Y:S01]  /*7190*/  LOP3.LUT R72, R113, 0xffff0000, RZ, 0xc0, !PT ;  /* 0xffff000071487812 */ /* 0x000fe200078ec0ff */
[C---:B------:R-:W-:Y:S01]  /*71a0*/  FFMA R33, R73.reuse, R74, R33 ;  /* 0x0000004a49217223 */ /* 0x040fe20000000021 */
[----:B------:R-:W-:Y:S01]  /*71b0*/  LOP3.LUT R74, R114, 0xffff0000, RZ, 0xc0, !PT ;  /* 0xffff0000724a7812 */ /* 0x000fe200078ec0ff */
[----:B------:R-:W-:Y:S01]  /*71c0*/  FMUL R39, R70, R39 ;  /* 0x0000002746277220 */ /* 0x000fe20000400000 */
[C---:B------:R-:W-:Y:S01]  /*71d0*/  FFMA R34, R73.reuse, R75, R34 ;  /* 0x0000004b49227223 */ /* 0x040fe20000000022 */
[----:B------:R-:W-:Y:S01]  /*71e0*/  SHF.L.U32 R75, R114, 0x10, RZ ;  /* 0x00000010724b7819 */ /* 0x000fe200000006ff */
[C---:B------:R-:W-:Y:S01]  /*71f0*/  FMUL R36, R70.reuse, R40 ;  /* 0x0000002846247220 */ /* 0x040fe20000400000 */
[----:B------:R-:W-:Y:S01]  /*7200*/  FFMA R39, R73, R72, R39 ;  /* 0x0000004849277223 */ /* 0x000fe20000000027 */
[----:B------:R-:W-:Y:S01]  /*7210*/  LOP3.LUT R72, R115, 0xffff0000, RZ, 0xc0, !PT ;  /* 0xffff000073487812 */ /* 0x000fe200078ec0ff */
[C---:B------:R-:W-:Y:S01]  /*7220*/  FMUL R37, R70.reuse, R41 ;  /* 0x0000002946257220 */ /* 0x040fe20000400000 */
[C---:B------:R-:W-:Y:S01]  /*7230*/  FMUL R38, R70.reuse, R42 ;  /* 0x0000002a46267220 */ /* 0x040fe20000400000 */
[----:B------:R-:W-:Y:S01]  /*7240*/  FMUL R43, R70, R43 ;  /* 0x0000002b462b7220 */ /* 0x000fe20000400000 */
[C---:B------:R-:W-:Y:S01]  /*7250*/  FFMA R36, R73.reuse, R75, R36 ;  /* 0x0000004b49247223 */ /* 0x040fe20000000024 */
[C---:B------:R-:W-:Y:S01]  /*7260*/  SHF.L.U32 R75, R120.reuse, 0x10, RZ ;  /* 0x00000010784b7819 */ /* 0x040fe200000006ff */
[----:B------:R3:W-:Y:S01]  /*7270*/  STS.128 [R168+0x400], R100 ;  /* 0x00040064a8007388 */ /* 0x0007e20000000c00 */
[----:B------:R-:W-:Y:S01]  /*7280*/  FFMA R37, R73, R74, R37 ;  /* 0x0000004a49257223 */ /* 0x000fe20000000025 */
[----:B------:R-:W-:Y:S01]  /*7290*/  LOP3.LUT R74, R121, 0xffff0000, RZ, 0xc0, !PT ;  /* 0xffff0000794a7812 */ /* 0x000fe200078ec0ff */
[----:B------:R-:W-:Y:S01]  /*72a0*/  FFMA R38, R73, R77, R38 ;  /* 0x0000004d49267223 */ /* 0x000fe20000000026 */
[----:B------:R-:W-:Y:S01]  /*72b0*/  SHF.L.U32 R77, R121, 0x10, RZ ;  /* 0x00000010794d7819 */ /* 0x000fe200000006ff */
        /* <DEDUP_REMOVED lines=8> */
[----:B------:R4:W-:Y:S01]  /*7340*/  STS.128 [R167+0x400], R108 ;  /* 0x0004006ca7007388 */ /* 0x0009e20000000c00 */
[C---:B------:R-:W-:Y:S01]  /*7350*/  FFMA R41, R73.reuse, R72, R41 ;  /* 0x0000004849297223 */ /* 0x040fe20000000029 */
[C---:B------:R-:W-:Y:S01]  /*7360*/  SHF.L.U32 R72, R122.reuse, 0x10, RZ ;  /* 0x000000107a487819 */ /* 0x040fe200000006ff */
[----:B------:R-:W-:Y:S01]  /*7370*/  FFMA R42, R73, R77, R42 ;  /* 0x0000004d492a7223 */ /* 0x000fe2000000002a */
[----:B------:R-:W-:Y:S01]  /*7380*/  SHF.L.U32 R77, R129, 0x10, RZ ;  /* 0x00000010814d7819 */ /* 0x000fe200000006ff */
[----:B------:R-:W-:Y:S01]  /*7390*/  FFMA R47, R73, R74, R47 ;  /* 0x0000004a492f7223 */ /* 0x000fe2000000002f */
[----:B------:R-:W-:Y:S01]  /*73a0*/  LOP3.LUT R74, R122, 0xffff0000, RZ, 0xc0, !PT ;  /* 0xffff00007a4a7812 */ /* 0x000fe200078ec0ff */
[C---:B------:R-:W-:Y:S01]  /*73b0*/  FMUL R44, R70.reuse, R48 ;  /* 0x00000030462c7220 */ /* 0x040fe20000400000 */
[----:B-1----:R-:W-:Y:S01]  /*73c0*/  F2FP.BF16.F32.PACK_AB R92, R25, R24 ;  /* 0x00000018195c723e */ /* 0x002fe200000010ff */
[C---:B------:R-:W-:Y:S01]  /*73d0*/  FMUL R45, R70.reuse, R49 ;  /* 0x00000031462d7220 */ /* 0x040fe20000400000 */
[----:B------:R-:W-:Y:S01]  /*73e0*/  F2FP.BF16.F32.PACK_AB R93, R31, R26 ;  /* 0x0000001a1f5d723e */ /* 0x000fe200000010ff */
[----:B------:R-:W-:Y:S01]  /*73f0*/  FMUL R46, R70, R50 ;  /* 0x00000032462e7220 */ /* 0x000fe20000400000 */
[----:B------:R-:W-:Y:S01]  /*7400*/  F2FP.BF16.F32.PACK_AB R94, R29, R28 ;  /* 0x0000001c1d5e723e */ /* 0x000fe200000010ff */
[----:B------:R-:W-:Y:S01]  /*7410*/  FFMA R44, R73, R72, R44 ;  /* 0x00000048492c7223 */ /* 0x000fe2000000002c */
[----:B------:R-:W-:Y:S01]  /*7420*/  LOP3.LUT R72, R123, 0xffff0000, RZ, 0xc0, !PT ;  /* 0xffff00007b487812 */ /* 0x000fe200078ec0ff */
[----:B------:R-:W-:Y:S01]  /*7430*/  FFMA R45, R73, R74, R45 ;  /* 0x0000004a492d7223 */ /* 0x000fe2000000002d */
[----:B------:R-:W-:Y:S01]  /*7440*/  LOP3.LUT R74, R128, 0xffff0000, RZ, 0xc0, !PT ;  /* 0xffff0000804a7812 */ /* 0x000fe200078ec0ff */
[----:B------:R-:W-:Y:S01]  /*7450*/  FMUL R51, R70, R51 ;  /* 0x0000003346337220 */ /* 0x000fe20000400000 */
[----:B------:R-:W-:Y:S01]  /*7460*/  F2FP.BF16.F32.PACK_AB R95, R35, R30 ;  /* 0x0000001e235f723e */ /* 0x000fe200000010ff */
[----:B------:R-:W-:Y:S01]  /*7470*/  FFMA R46, R73, R75, R46 ;  /* 0x0000004b492e7223 */ /* 0x000fe2000000002e */
[----:B------:R-:W-:Y:S01]  /*7480*/  SHF.L.U32 R75, R128, 0x10, RZ ;  /* 0x00000010804b7819 */ /* 0x000fe200000006ff */
[C---:B------:R-:W-:Y:S01]  /*7490*/  FMUL R48, R70.reuse, R52 ;  /* 0x0000003446307220 */ /* 0x040fe20000400000 */
[----:B---3--:R-:W-:Y:S01]  /*74a0*/  F2FP.BF16.F32.PACK_AB R100, R33, R32 ;  /* 0x000000202164723e */ /* 0x008fe200000010ff */
[----:B------:R-:W-:Y:S01]  /*74b0*/  FFMA R51, R73, R72, R51 ;  /* 0x0000004849337223 */ /* 0x000fe20000000033 */
[----:B------:R-:W-:Y:S01]  /*74c0*/  LOP3.LUT R72, R129, 0xffff0000, RZ, 0xc0, !PT ;  /* 0xffff000081487812 */ /* 0x000fe200078ec0ff */
[----:B------:R1:W-:Y:S01]  /*74d0*/  STS.128 [R157+0x400], R92 ;  /* 0x0004005c9d007388 */ /* 0x0003e20000000c00 */
[----:B------:R-:W-:Y:S01]  /*74e0*/  F2FP.BF16.F32.PACK_AB R101, R39, R34 ;  /* 0x000000222765723e */ /* 0x000fe200000010ff */
[C---:B------:R-:W-:Y:S01]  /*74f0*/  FMUL R49, R70.reuse, R53 ;  /* 0x0000003546317220 */ /* 0x040fe20000400000 */
[----:B------:R-:W-:Y:S01]  /*7500*/  F2FP.BF16.F32.PACK_AB R102, R37, R36 ;  /* 0x000000242566723e */ /* 0x000fe200000010ff */
[C---:B------:R-:W-:Y:S01]  /*7510*/  FMUL R50, R70.reuse, R54 ;  /* 0x0000003646327220 */ /* 0x040fe20000400000 */
[----:B------:R-:W-:Y:S01]  /*7520*/  F2FP.BF16.F32.PACK_AB R103, R43, R38 ;  /* 0x000000262b67723e */ /* 0x000fe200000010ff */
[----:B------:R-:W-:Y:S01]  /*7530*/  FMUL R55, R70, R55 ;  /* 0x0000003746377220 */ /* 0x000fe20000400000 */
[----:B----4-:R-:W-:Y:S01]  /*7540*/  F2FP.BF16.F32.PACK_AB R108, R41, R40 ;  /* 0x00000028296c723e */ /* 0x010fe200000010ff */
[C---:B------:R-:W-:Y:S01]  /*7550*/  FFMA R48, R73.reuse, R75, R48 ;  /* 0x0000004b49307223 */ /* 0x040fe20000000030 */
[C---:B------:R-:W-:Y:S01]  /*7560*/  FFMA R49, R73.reuse, R74, R49 ;  /* 0x0000004a49317223 */ /* 0x040fe20000000031 */
[----:B------:R1:W-:Y:S01]  /*7570*/  STS.128 [R156+0x400], R100 ;  /* 0x000400649c007388 */ /* 0x0003e20000000c00 */
[C---:B------:R-:W-:Y:S01]  /*7580*/  SHF.L.U32 R75, R130.reuse, 0x10, RZ ;  /* 0x00000010824b7819 */ /* 0x040fe200000006ff */
[----:B------:R-:W-:Y:S01]  /*7590*/  FFMA R50, R73, R77, R50 ;  /* 0x0000004d49327223 */ /* 0x000fe20000000032 */
[----:B------:R-:W-:Y:S01]  /*75a0*/  SHF.L.U32 R77, R131, 0x10, RZ ;  /* 0x00000010834d7819 */ /* 0x000fe200000006ff */
[----:B------:R-:W-:Y:S01]  /*75b0*/  FFMA R55, R73, R72, R55 ;  /* 0x0000004849377223 */ /* 0x000fe20000000037 */
[----:B------:R-:W-:Y:S01]  /*75c0*/  LOP3.LUT R72, R130, 0xffff0000, RZ, 0xc0, !PT ;  /* 0xffff000082487812 */ /* 0x000fe200078ec0ff */
[C---:B------:R-:W-:Y:S01]  /*75d0*/  FMUL R52, R70.reuse, R56 ;  /* 0x0000003846347220 */ /* 0x040fe20000400000 */
[----:B------:R-:W-:Y:S01]  /*75e0*/  LOP3.LUT R74, R131, 0xffff0000, RZ, 0xc0, !PT ;  /* 0xffff0000834a7812 */ /* 0x000fe200078ec0ff */
[C---:B------:R-:W-:Y:S01]  /*75f0*/  FMUL R53, R70.reuse, R57 ;  /* 0x0000003946357220 */ /* 0x040fe20000400000 */
[C---:B------:R-:W-:Y:S01]  /*7600*/  FMUL R54, R70.reuse, R58 ;  /* 0x0000003a46367220 */ /* 0x040fe20000400000 */
[----:B------:R-:W-:Y:S01]  /*7610*/  FMUL R59, R70, R59 ;  /* 0x0000003b463b7220 */ /* 0x000fe20000400000 */
[C---:B------:R-:W-:Y:S01]  /*7620*/  FFMA R52, R73.reuse, R75, R52 ;  /* 0x0000004b49347223 */ /* 0x040fe20000000034 */
[C---:B------:R-:W-:Y:S01]  /*7630*/  FFMA R53, R73.reuse, R72, R53 ;  /* 0x0000004849357223 */ /* 0x040fe20000000035 */
[C---:B------:R-:W-:Y:S01]  /*7640*/  FFMA R54, R73.reuse, R77, R54 ;  /* 0x0000004d49367223 */ /* 0x040fe20000000036 */
[----:B------:R-:W-:Y:S01]  /*7650*/  FFMA R59, R73, R74, R59 ;  /* 0x0000004a493b7223 */ /* 0x000fe2000000003b */
[----:B------:R-:W-:Y:S01]  /*7660*/  SHF.L.U32 R72, R136, 0x10, RZ ;  /* 0x0000001088487819 */ /* 0x000fe200000006ff */
[----:B------:R-:W-:Y:S01]  /*7670*/  FMUL R56, R70, R60 ;  /* 0x0000003c46387220 */ /* 0x000fe20000400000 */
[----:B------:R-:W-:Y:S01]  /*7680*/  LOP3.LUT R74, R136, 0xffff0000, RZ, 0xc0, !PT ;  /* 0xffff0000884a7812 */ /* 0x000fe200078ec0ff */
[C---:B------:R-:W-:Y:S01]  /*7690*/  FMUL R57, R70.reuse, R61 ;  /* 0x0000003d46397220 */ /* 0x040fe20000400000 */
[----:B------:R-:W-:Y:S01]  /*76a0*/  SHF.L.U32 R75, R137, 0x10, RZ ;  /* 0x00000010894b7819 */ /* 0x000fe200000006ff */
[C---:B------:R-:W-:Y:S01]  /*76b0*/  FMUL R58, R70.reuse, R62 ;  /* 0x0000003e463a7220 */ /* 0x040fe20000400000 */
[----:B------:R-:W-:Y:S01]  /*76c0*/  F2FP.BF16.F32.PACK_AB R109, R47, R42 ;  /* 0x0000002a2f6d723e */ /* 0x000fe200000010ff */
[----:B------:R-:W-:Y:S01]  /*76d0*/  FFMA R56, R73, R72, R56 ;  /* 0x0000004849387223 */ /* 0x000fe20000000038 */
[----:B------:R-:W-:Y:S01]  /*76e0*/  F2FP.BF16.F32.PACK_AB R110, R45, R44 ;  /* 0x0000002c2d6e723e */ /* 0x000fe200000010ff */
[----:B------:R-:W-:Y:S01]  /*76f0*/  FFMA R57, R73, R74, R57 ;  /* 0x0000004a49397223 */ /* 0x000fe20000000039 */
[----:B------:R-:W-:Y:S01]  /*7700*/  F2FP.BF16.F32.PACK_AB R111, R51, R46 ;  /* 0x0000002e336f723e */ /* 0x000fe200000010ff */
[----:B------:R-:W-:Y:S01]  /*7710*/  FFMA R58, R73, R75, R58 ;  /* 0x0000004b493a7223 */ /* 0x000fe2000000003a */
[----:B------:R-:W-:Y:S01]  /*7720*/  LOP3.LUT R72, R137, 0xffff0000, RZ, 0xc0, !PT ;  /* 0xffff000089487812 */ /* 0x000fe200078ec0ff */
[----:B------:R-:W-:Y:S01]  /*7730*/  FMUL R63, R70, R63 ;  /* 0x0000003f463f7220 */ /* 0x000fe20000400000 */
[----:B------:R-:W-:Y:S01]  /*7740*/  SHF.L.U32 R75, R138, 0x10, RZ ;  /* 0x000000108a4b7819 */ /* 0x000fe200000006ff */
[----:B------:R1:W-:Y:S01]  /*7750*/  STS.128 [R155+0x400], R108 ;  /* 0x0004006c9b007388 */ /* 0x0003e20000000c00 */
[----:B------:R-:W-:Y:S01]  /*7760*/  FMUL R60, R70, R64 ;  /* 0x00000040463c7220 */ /* 0x000fe20000400000 */
[----:B------:R-:W-:Y:S01]  /*7770*/  LOP3.LUT R74, R138, 0xffff0000, RZ, 0xc0, !PT ;  /* 0xffff00008a4a7812 */ /* 0x000fe200078ec0ff */
[C---:B------:R-:W-:Y:S01]  /*7780*/  FMUL R61, R70.reuse, R65 ;  /* 0x00000041463d7220 */ /* 0x040fe20000400000 */
[----:B------:R-:W-:Y:S01]  /*7790*/  SHF.L.U32 R77, R139, 0x10, RZ ;  /* 0x000000108b4d7819 */ /* 0x000fe200000006ff */
[C---:B------:R-:W-:Y:S01]  /*77a0*/  FMUL R62, R70.reuse, R66 ;  /* 0x00000042463e7220 */ /* 0x040fe20000400000 */
[----:B------:R-:W-:Y:S01]  /*77b0*/  FFMA R63, R73, R72, R63 ;  /* 0x00000048493f7223 */ /* 0x000fe2000000003f */
[----:B------:R-:W-:Y:S01]  /*77c0*/  FMUL R67, R70, R67 ;  /* 0x0000004346437220 */ /* 0x000fe20000400000 */
[----:B------:R-:W-:Y:S01]  /*77d0*/  F2FP.BF16.F32.PACK_AB R116, R49, R48 ;  /* 0x000000303174723e */ /* 0x000fe200000010ff */
[----:B------:R-:W-:Y:S01]  /*77e0*/  FFMA R60, R73, R75, R60 ;  /* 0x0000004b493c7223 */ /* 0x000fe2000000003c */
[----:B------:R-:W-:Y:S01]  /*77f0*/  F2FP.BF16.F32.PACK_AB R117, R55, R50 ;  /* 0x000000323775723e */ /* 0x000fe200000010ff */
[----:B------:R-:W-:Y:S01]  /*7800*/  FFMA R61, R73, R74, R61 ;  /* 0x0000004a493d7223 */ /* 0x000fe2000000003d */
[----:B------:R-:W-:Y:S01]  /*7810*/  F2FP.BF16.F32.PACK_AB R118, R53, R52 ;  /* 0x000000343576723e */ /* 0x000fe200000010ff */
[----:B------:R-:W-:Y:S01]  /*7820*/  FFMA R62, R73, R77, R62 ;  /* 0x0000004d493e7223 */ /* 0x000fe2000000003e */
[----:B------:R-:W-:Y:S01]  /*7830*/  F2FP.BF16.F32.PACK_AB R119, R59, R54 ;  /* 0x000000363b77723e */ /* 0x000fe200000010ff */
[----:B------:R-:W-:Y:S01]  /*7840*/  FFMA R67, R73, R76, R67 ;  /* 0x0000004c49437223 */ /* 0x000fe20000000043 */
[----:B------:R-:W-:Y:S02]  /*7850*/  F2FP.BF16.F32.PACK_AB R124, R57, R56 ;  /* 0x00000038397c723e */ /* 0x000fe400000010ff */
[----:B------:R-:W-:Y:S01]  /*7860*/  F2FP.BF16.F32.PACK_AB R125, R63, R58 ;  /* 0x0000003a3f7d723e */ /* 0x000fe200000010ff */
[----:B------:R1:W-:Y:S01]  /*7870*/  STS.128 [R154+0x400], R116 ;  /* 0x000400749a007388 */ /* 0x0003e20000000c00 */
[----:B------:R-:W-:Y:S02]  /*7880*/  F2FP.BF16.F32.PACK_AB R126, R61, R60 ;  /* 0x0000003c3d7e723e */ /* 0x000fe400000010ff */
[----:B------:R-:W-:Y:S05]  /*7890*/  F2FP.BF16.F32.PACK_AB R127, R67, R62 ;  /* 0x0000003e437f723e */ /* 0x000fea00000010ff */
[----:B------:R1:W-:Y:S01]  /*78a0*/  STS.128 [R153+0x400], R124 ;  /* 0x0004007c99007388 */ /* 0x0003e20000000c00 */
[----:B------:R-:W-:Y:S01]  /*78b0*/  @!PT LDS RZ, [RZ] ;  /* 0x00000000fffff984 */ /* 0x000fe20000000800 */
[----:B------:R-:W-:Y:S01]  /*78c0*/  @!PT LDS RZ, [RZ] ;  /* 0x00000000fffff984 */ /* 0x000fe20000000800 */
[----:B------:R-:W-:Y:S01]  /*78d0*/  @!PT LDS RZ, [RZ] ;  /* 0x00000000fffff984 */ /* 0x000fe20000000800 */
[----:B------:R-:W-:Y:S01]  /*78e0*/  @!PT LDS RZ, [RZ] ;  /* 0x00000000fffff984 */ /* 0x000fe20000000800 */
[----:B------:R3:W-:Y:S07]  /*78f0*/  MEMBAR.ALL.CTA ;  /* 0x0000000000007992 */ /* 0x0007ee0000008000 */
[----:B---3--:R-:W3:Y:S02]  /*7900*/  FENCE.VIEW.ASYNC.S ;  /* 0x00000000000073c6 */ /* 0x008ee40000000000 */
[----:B---3--:R-:W-:Y:S06]  /*7910*/  BAR.SYNC.DEFER_BLOCKING 0x1, 0x80 ;  /* 0x0042000000007b1d */ /* 0x008fec0000010000 */
[----:B------:R-:W-:Y:S05]  /*7920*/  @P0 BRA `(.L_x_116) ;  /* 0x0000000000280947 */ /* 0x000fea0003800000 */
[----:B------:R-:W3:Y:S01]  /*7930*/  LDCU.64 UR6, c[0x0][0x348] ;  /* 0x00006900ff0677ac */ /* 0x000ee20008000a00 */
[----:B------:R-:W-:Y:S01]  /*7940*/  UIADD3 UR4, UPT, UPT, UR44, 0x400, URZ ;  /* 0x000004002c047890 */ /* 0x000fe2000fffe0ff */
[----:B------:R-:W-:Y:S05]  /*7950*/  UMOV UR51, UR36 ;  /* 0x0000002400337c82 */ /* 0x000fea0008000000 */
[----:B------:R-:W-:Y:S04]  /*7960*/  MOV R150, UR4 ;  /* 0x0000000400967c02 */ /* 0x000fe80008000f00 */
[----:B------:R-:W-:Y:S01]  /*7970*/  R2UR UR48, R150 ;  /* 0x00000000963072ca */ /* 0x000fe200000e0000 */
[----:B---3--:R-:W-:Y:S04]  /*7980*/  UIADD3 UR4, UP0, UPT, UR6, 0x680, URZ ;  /* 0x0000068006047890 */ /* 0x008fe8000ff1e0ff */
[----:B------:R-:W-:Y:S09]  /*7990*/  UIADD3.X UR5, UPT, UPT, URZ, UR7, URZ, UP0, !UPT ;  /* 0x00000007ff057290 */ /* 0x000ff200087fe4ff */
[----:B------:R3:W-:Y:S01]  /*79a0*/  UTMASTG.3D [UR48], [UR4] ;  /* 0x00000030040073b5 */ /* 0x0007e20008010000 */
[----:B------:R0:W-:Y:S01]  /*79b0*/  UTMACMDFLUSH ;  /* 0x00000000000079b7 */ /* 0x0001e20000000000 */
[----:B---3--:R-:W-:Y:S04]  /*79c0*/  DEPBAR.LE SB0, 0x1 ;  /* 0x000080400000791a */ /* 0x008fe80000000000 */
.L_x_116:
[----:B------:R-:W-:Y:S05]  /*79d0*/  BSYNC.RECONVERGENT B0 ;  /* 0x0000000000007941 */ /* 0x000fea0003800200 */
.L_x_115:
[----:B------:R-:W-:Y:S01]  /*79e0*/  BAR.SYNC.DEFER_BLOCKING 0x1, 0x80 ;  /* 0x0042000000007b1d */ /* 0x000fe20000010000 */
[----:B------:R-:W-:Y:S01]  /*79f0*/  ISETP.NE.AND P1, PT, R166, RZ, PT ;  /* 0x000000ffa600720c */ /* 0x000fe20003f25270 */
[----:B------:R-:W-:Y:S01]  /*7a00*/  UISETP.NE.AND UP0, UPT, UR52, URZ, UPT ;  /* 0x000000ff3400728c */ /* 0x000fe2000bf05270 */
[----:B------:R-:W-:Y:S11]  /*7a10*/  LEA R3, R78, UR44, 0x3 ;  /* 0x0000002c4e037c11 */ /* 0x000ff6000f8e18ff */
[----:B------:R-:W-:Y:S01]  /*7a20*/  @P1 SHF.L.U32 R2, R160, 0x1f, RZ ;  /* 0x0000001fa0021819 */ /* 0x000fe200000006ff */
[----:B------:R-:W-:Y:S06]  /*7a30*/  BRA.U !UP0, `(.L_x_117) ;  /* 0x0000000108247547 */ /* 0x000fec000b800000 */
[----:B------:R-:W-:Y:S01]  /*7a40*/  IMAD.U32 R5, RZ, RZ, UR46 ;  /* 0x0000002eff057e24 */ /* 0x000fe2000f8e00ff */
[----:B------:R-:W-:Y:S01]  /*7a50*/  MOV R0, UR47 ;  /* 0x0000002f00007c02 */ /* 0x000fe20008000f00 */
[----:B------:R-:W-:Y:S03]  /*7a60*/  UIADD3 UR4, UPT, UPT, UR46, 0x1, URZ ;  /* 0x000000012e047890 */ /* 0x000fe6000fffe0ff */
[----:B------:R-:W-:Y:S01]  /*7a70*/  @P1 LEA R5, R5, UR44, 0x3 ;  /* 0x0000002c05051c11 */ /* 0x000fe2000f8e18ff */
[----:B------:R-:W-:Y:S04]  /*7a80*/  UISETP.NE.AND UP0, UPT, UR4, 0x4, UPT ;  /* 0x000000040400788c */ /* 0x000fe8000bf05270 */
[----:B------:R-:W-:Y:S01]  /*7a90*/  @P1 VIADD R5, R5, 0x70 ;  /* 0x0000007005051836 */ /* 0x000fe20000000000 */
[----:B------:R-:W-:Y:S04]  /*7aa0*/  USEL UR46, UR4, URZ, UP0 ;  /* 0x000000ff042e7287 */ /* 0x000fe80008000000 */
[----:B------:R-:W-:Y:S04]  /*7ab0*/  @P1 PRMT R0, R0, 0x654, R5 ;  /* 0x0000065400001816 */ /* 0x000fe80000000005 */
[----:B------:R3:W-:Y:S04]  /*7ac0*/  @P1 SYNCS.ARRIVE.TRANS64.RED.A1T0 RZ, [R0+URZ], RZ ;  /* 0x000000ff00ff19a7 */ /* 0x0007e800081004ff */
.L_x_117:
[----:B------:R-:W4:Y:S01]  /*7ad0*/  @P1 SYNCS.PHASECHK.TRANS64.TRYWAIT P0, [R3+URZ+0x50], R2 ;  /* 0x00005002030015a7 */ /* 0x000f2200080011ff */
[----:B------:R-:W-:Y:S01]  /*7ae0*/  BSSY B1, `(.L_x_118) ;  /* 0x000001f000017945 */ /* 0x000fe20003800000 */
[----:B----4-:R-:W-:Y:S03]  /*7af0*/  @P1 SEL R84, RZ, 0x1, !P0 ;  /* 0x00000001ff541807 */ /* 0x010fe60004000000 */
[----:B------:R-:W-:Y:S05]  /*7b00*/  @!P1 BRA `(.L_x_119) ;  /* 0x0000000000709947 */ /* 0x000fea0003800000 */
[----:B------:R-:W-:Y:S01]  /*7b10*/  ISETP.NE.AND P1, PT, R86, RZ, PT ;  /* 0x000000ff5600720c */ /* 0x000fe20003f25270 */
[----:B------:R-:W-:Y:S01]  /*7b20*/  BSSY B0, `(.L_x_120) ;  /* 0x000000b000007945 */ /* 0x000fe20003800000 */
[----:B------:R-:W-:Y:S11]  /*7b30*/  ISETP.NE.AND P0, PT, R84, RZ, PT ;  /* 0x000000ff5400720c */ /* 0x000ff60003f05270 */
[----:B------:R-:W-:Y:S05]  /*7b40*/  @P1 IMAD R6, R78, 0x4000, R169 ;  /* 0x000040004e061824 */ /* 0x000fea00078e02a9 */
[----:B---3--:R-:W-:Y:S04]  /*7b50*/  @P1 IADD3 R0, PT, PT, R6, UR44, RZ ;  /* 0x0000002c06001c10 */ /* 0x008fe8000fffe0ff */
[----:B------:R-:W-:Y:S01]  /*7b60*/  @P1 IADD3 R4, PT, PT, R85, R0, RZ ;  /* 0x0000000055041210 */ /* 0x000fe20007ffe0ff */
[--C-:B------:R-:W-:Y:S02]  /*7b70*/  @P1 IMAD.IADD R2, R79, 0x1, R0.reuse ;  /* 0x000000014f021824 */ /* 0x100fe400078e0200 */
[----:B------:R-:W-:Y:S01]  /*7b80*/  @P1 IMAD.IADD R5, R87, 0x1, R0 ;  /* 0x0000000157051824 */ /* 0x000fe200078e0200 */
[----:B------:R-:W-:Y:S06]  /*7b90*/  @P0 BRA `(.L_x_121) ;  /* 0x00000000000c0947 */ /* 0x000fec0003800000 */
[----:B------:R-:W-:Y:S04]  /*7ba0*/  SHF.L.U32 R0, R160, 0x1f, RZ ;  /* 0x0000001fa0007819 */ /* 0x000fe800000006ff */
[----:B------:R-:W3:Y:S02]  /*7bb0*/  SYNCS.PHASECHK.TRANS64.TRYWAIT P0, [R3+URZ+0x50], R0 ;  /* 0x00005000030075a7 */ /* 0x000ee400080011ff */
[----:B---3--:R-:W-:Y:S05]  /*7bc0*/  @!P0 BRA `(.L_x_122) ;  /* 0x0000004800848947 */ /* 0x008fea0003800000 */
.L_x_121:
[----:B------:R-:W-:Y:S05]  /*7bd0*/  BSYNC B0 ;  /* 0x0000000000007941 */ /* 0x000fea0003800000 */
.L_x_120:
[----:B------:R-:W-:Y:S01]  /*7be0*/  ISETP.NE.AND P0, PT, R86, RZ, PT ;  /* 0x000000ff5600720c */ /* 0x000fe20003f05270 */
[----:B------:R-:W-:Y:S11]  /*7bf0*/  VIADD R78, R78, 0x1 ;  /* 0x000000014e4e7836 */ /* 0x000ff60000000000 */
[----:B------:R-:W-:Y:S01]  /*7c00*/  @!UPT UIADD3 URZ, UPT, UPT, URZ, URZ, URZ ;  /* 0x000000fffffff290 */ /* 0x000fe2000fffe0ff */
[----:B------:R4:W1:Y:S01]  /*7c10*/  @P0 LDS.128 R80, [R6+UR44+0x400] ;  /* 0x0004002c06500984 */ /* 0x0008620008000c00 */
[--C-:B---3--:R-:W-:Y:S01]  /*7c20*/  @P0 IMAD.IADD R0, R85, 0x1, R2.reuse ;  /* 0x0000000155000824 */ /* 0x108fe200078e0202 */
[C---:B------:R-:W-:Y:S01]  /*7c30*/  @P0 IADD3 R3, PT, PT, R87.reuse, R4, RZ ;  /* 0x0000000457030210 */ /* 0x040fe20007ffe0ff */
[C---:B------:R-:W-:Y:S01]  /*7c40*/  @P0 IMAD.IADD R7, R87.reuse, 0x1, R2 ;  /* 0x0000000157070824 */ /* 0x040fe200078e0202 */
[----:B------:R4:W3:Y:S02]  /*7c50*/  @P0 LDS.128 R88, [R5+0x400] ;  /* 0x0004000005580984 */ /* 0x0008e40000000c00 */
[----:B------:R-:W-:Y:S02]  /*7c60*/  @P0 IADD3 R8, PT, PT, R87, R0, RZ ;  /* 0x0000000057080210 */ /* 0x000fe40007ffe0ff */
[----:B------:R4:W1:Y:S04]  /*7c70*/  @P0 LDS.128 R96, [R4+0x400] ;  /* 0x0004000004600984 */ /* 0x0008680000000c00 */
[----:B------:R4:W1:Y:S04]  /*7c80*/  @P0 LDS.128 R104, [R3+0x400] ;  /* 0x0004000003680984 */ /* 0x0008680000000c00 */
[----:B------:R4:W1:Y:S04]  /*7c90*/  @P0 LDS.128 R112, [R2+0x400] ;  /* 0x0004000002700984 */ /* 0x0008680000000c00 */
[----:B------:R4:W1:Y:S04]  /*7ca0*/  @P0 LDS.128 R120, [R7+0x400] ;  /* 0x0004000007780984 */ /* 0x0008680000000c00 */
[----:B------:R4:W1:Y:S04]  /*7cb0*/  @P0 LDS.128 R128, [R0+0x400] ;  /* 0x0004000000800984 */ /* 0x0008680000000c00 */
[----:B------:R4:W1:Y:S02]  /*7cc0*/  @P0 LDS.128 R136, [R8+0x400] ;  /* 0x0004000008880984 */ /* 0x0008640000000c00 */
.L_x_119:
[----:B------:R-:W-:Y:S05]  /*7cd0*/  BSYNC B1 ;  /* 0x0000000000017941 */ /* 0x000fea0003800000 */
.L_x_118:
[----:B---34-:R-:W-:Y:S05]  /*7ce0*/  VIADD R0, R71, 0x40 ;  /* 0x0000004047007836 */ /* 0x018fea0000000000 */
[----:B------:R-:W-:Y:S04]  /*7cf0*/  SHF.R.U32.HI R0, RZ, 0x15, R0 ;  /* 0x00000015ff007819 */ /* 0x000fe80000011600 */
[----:B------:R-:W-:Y:S11]  /*7d00*/  LOP3.LUT P0, RZ, R0, 0x3, R147, 0x48, !PT ;  /* 0x0000000300ff7812 */ /* 0x000ff60007804893 */
[----:B------:R-:W-:Y:S02]  /*7d10*/  @!UPT UIADD3 URZ, UPT, UPT, URZ, URZ, URZ ;  /* 0x000000fffffff290 */ /* 0x000fe4000fffe0ff */
[----:B------:R-:W-:Y:S05]  /*7d20*/  @!P0 BRA `(.L_x_123) ;  /* 0x0000000000408947 */ /* 0x000fea0003800000 */
[----:B------:R-:W3:Y:S01]  /*7d30*/  LDCU.64 UR8, c[0x4][0x70] ;  /* 0x01000e00ff0877ac */ /* 0x000ee20008000a00 */
[----:B------:R-:W-:Y:S01]  /*7d40*/  MOV R3, 0x0 ;  /* 0x0000000000037802 */ /* 0x000fe20000000f00 */
[----:B------:R-:W-:Y:S02]  /*7d50*/  HFMA2 R12, -RZ, RZ, 0, 5.9604644775390625e-08 ;  /* 0x00000001ff0c7431 */ /* 0x000fe400000001ff */
[----:B------:R-:W-:Y:S02]  /*7d60*/  IMAD.MOV.U32 R8, RZ, RZ, 0x192 ;  /* 0x00000192ff087424 */ /* 0x000fe400078e00ff */
[----:B------:R-:W-:Y:S01]  /*7d70*/  IMAD.MOV.U32 R13, RZ, RZ, RZ ;  /* 0x000000ffff0d7224 */ /* 0x000fe200078e00ff */
[----:B------:R-:W4:Y:S01]  /*7d80*/  LDCU.64 UR6, c[0x4][0x78] ;  /* 0x01000f00ff0677ac */ /* 0x000f220008000a00 */
[----:B------:R-:W1:Y:S01]  /*7d90*/  LDC.64 R2, c[0x4][R3] ;  /* 0x0100000003027b82 */ /* 0x000e620000000a00 */
[----:B------:R-:W5:Y:S01]  /*7da0*/  LDCU.64 UR4, c[0x4][0x10] ;  /* 0x01000200ff0477ac */ /* 0x000f620008000a00 */
[----:B---3--:R-:W-:Y:S01]  /*7db0*/  MOV R5, UR9 ;  /* 0x0000000900057c02 */ /* 0x008fe20008000f00 */
[----:B------:R-:W-:Y:S01]  /*7dc0*/  IMAD.U32 R4, RZ, RZ, UR8 ;  /* 0x00000008ff047e24 */ /* 0x000fe2000f8e00ff */
[----:B----4-:R-:W-:Y:S01]  /*7dd0*/  MOV R7, UR7 ;  /* 0x0000000700077c02 */ /* 0x010fe20008000f00 */
[----:B------:R-:W-:Y:S01]  /*7de0*/  IMAD.U32 R6, RZ, RZ, UR6 ;  /* 0x00000006ff067e24 */ /* 0x000fe2000f8e00ff */
[----:B-----5:R-:W-:Y:S01]  /*7df0*/  MOV R11, UR5 ;  /* 0x00000005000b7c02 */ /* 0x020fe20008000f00 */
[----:B------:R-:W-:Y:S02]  /*7e00*/  IMAD.U32 R10, RZ, RZ, UR4 ;  /* 0x00000004ff0a7e24 */ /* 0x000fe4000f8e00ff */
[----:B------:R-:W-:Y:S07]  /*7e10*/  LEPC R20, `(.L_x_123) ;  /* 0x000000001014794e */ /* 0x000fee0000000000 */
[----:B-12---:R-:W-:Y:S05]  /*7e20*/  CALL.ABS.NOINC R2 ;  /* 0x0000000002007343 */ /* 0x006fea0003c00000 */
.L_x_123:
[----:B------:R-:W-:Y:S01]  /*7e30*/  ISETP.NE.AND P6, PT, R166, RZ, PT ;  /* 0x000000ffa600720c */ /* 0x000fe20003fc5270 */
[----:B------:R-:W-:Y:S05]  /*7e40*/  WARPSYNC.ALL ;  /* 0x0000000000007948 */ /* 0x000fea0003800000 */
[----:B------:R-:W-:Y:S01]  /*7e50*/  R2UR UR4, R71 ;  /* 0x00000000470472ca */ /* 0x000fe200000e0000 */
[----:B------:R-:W-:Y:S01]  /*7e60*/  BSSY.RECONVERGENT B0, `(.L_x_124) ;  /* 0x0000104000007945 */ /* 0x000fe20003800200 */
[----:B------:R-:W-:Y:S02]  /*7e70*/  MOV R0, UR46 ;  /* 0x0000002e00007c02 */ /* 0x000fe40008000f00 */
[----:B------:R-:W-:Y:S02]  /*7e80*/  MOV R77, UR47 ;  /* 0x0000002f004d7c02 */ /* 0x000fe40008000f00 */
[----:B-1----:R-:W-:Y:S02]  /*7e90*/  SHF.L.U32 R72, R80, 0x10, RZ ;  /* 0x0000001050487819 */ /* 0x002fe400000006ff */
[----:B------:R-:W-:Y:S02]  /*7ea0*/  @P6 LEA R0, R0, UR44, 0x3 ;  /* 0x0000002c00006c11 */ /* 0x000fe4000f8e18ff */
[----:B------:R-:W-:Y:S02]  /*7eb0*/  LOP3.LUT R75, R80, 0xffff0000, RZ, 0xc0, !PT ;  /* 0xffff0000504b7812 */ /* 0x000fe400078ec0ff */
[----:B------:R-:W-:Y:S01]  /*7ec0*/  @P6 IADD3 R0, PT, PT, R0, 0x70, RZ ;  /* 0x0000007000006810 */ /* 0x000fe20007ffe0ff */
[----:B------:R-:W1:Y:S01]  /*7ed0*/  LDTM.x64 R4, tmem[UR4+0x40] ;  /* 0x00004004000479ee */ /* 0x000e620008340000 */
[----:B------:R-:W-:Y:S02]  /*7ee0*/  SHF.L.U32 R74, R81, 0x10, RZ ;  /* 0x00000010514a7819 */ /* 0x000fe400000006ff */
[----:B------:R-:W-:Y:S02]  /*7ef0*/  @P6 PRMT R77, R77, 0x654, R0 ;  /* 0x000006544d4d6816 */ /* 0x000fe40000000000 */
[----:B------:R-:W-:Y:S02]  /*7f00*/  LOP3.LUT R76, R81, 0xffff0000, RZ, 0xc0, !PT ;  /* 0xffff0000514c7812 */ /* 0x000fe400078ec0ff */
[----:B------:R-:W-:Y:S01]  /*7f10*/  ISETP.NE.AND P0, PT, R163, RZ, PT ;  /* 0x000000ffa300720c */ /* 0x000fe20003f05270 */
[C---:B-1----:R-:W-:Y:S01]  /*7f20*/  FMUL R0, R70.reuse, R4 ;  /* 0x0000000446007220 */ /* 0x042fe20000400000 */
[C---:B------:R-:W-:Y:S01]  /*7f30*/  FMUL R2, R70.reuse, R5 ;  /* 0x0000000546027220 */ /* 0x040fe20000400000 */
[C---:B------:R-:W-:Y:S01]  /*7f40*/  FMUL R3, R70.reuse, R6 ;  /* 0x0000000646037220 */ /* 0x040fe20000400000 */
[----:B------:R-:W-:Y:S01]  /*7f50*/  FMUL R7, R70, R7 ;  /* 0x0000000746077220 */ /* 0x000fe20000400000 */
[C---:B------:R-:W-:Y:S01]  /*7f60*/  FFMA R0, R73.reuse, R72, R0 ;  /* 0x0000004849007223 */ /* 0x040fe20000000000 */
[C---:B------:R-:W-:Y:S01]  /*7f70*/  LOP3.LUT R72, R82.reuse, 0xffff0000, RZ, 0xc0, !PT ;  /* 0xffff000052487812 */ /* 0x040fe200078ec0ff */
[C---:B------:R-:W-:Y:S01]  /*7f80*/  FFMA R2, R73.reuse, R75, R2 ;  /* 0x0000004b49027223 */ /* 0x040fe20000000002 */
[----:B------:R-:W-:Y:S01]  /*7f90*/  SHF.L.U32 R75, R82, 0x10, RZ ;  /* 0x00000010524b7819 */ /* 0x000fe200000006ff */
[C---:B------:R-:W-:Y:S01]  /*7fa0*/  FFMA R3, R73.reuse, R74, R3 ;  /* 0x0000004a49037223 */ /* 0x040fe20000000003 */
[----:B------:R-:W-:Y:S01]  /*7fb0*/  FMUL R4, R70, R8 ;  /* 0x0000000846047220 */ /* 0x000fe20000400000 */
[----:B------:R-:W-:Y:S01]  /*7fc0*/  FFMA R7, R73, R76, R7 ;  /* 0x0000004c49077223 */ /* 0x000fe20000000007 */
[----:B------:R-:W-:Y:S01]  /*7fd0*/  F2FP.BF16.F32.PACK_AB R92, R2, R0 ;  /* 0x00000000025c723e */ /* 0x000fe200000010ff */
[C---:B------:R-:W-:Y:S01]  /*7fe0*/  FMUL R5, R70.reuse, R9 ;  /* 0x0000000946057220 */ /* 0x040fe20000400000 */
[----:B------:R-:W-:Y:S01]  /*7ff0*/  LOP3.LUT R0, R83, 0xffff0000, RZ, 0xc0, !PT ;  /* 0xffff000053007812 */ /* 0x000fe200078ec0ff */
[----:B------:R-:W-:Y:S01]  /*8000*/  FFMA R4, R73, R75, R4 ;  /* 0x0000004b49047223 */ /* 0x000fe20000000004 */
[----:B------:R-:W-:Y:S01]  /*8010*/  SHF.L.U32 R75, R83, 0x10, RZ ;  /* 0x00000010534b7819 */ /* 0x000fe200000006ff */
[----:B------:R-:W-:Y:S01]  /*8020*/  FFMA R5, R73, R72, R5 ;  /* 0x0000004849057223 */ /* 0x000fe20000000005 */
[----:B------:R-:W-:Y:S01]  /*8030*/  F2FP.BF16.F32.PACK_AB R93, R7, R3 ;  /* 0x00000003075d723e */ /* 0x000fe200000010ff */
[----:B------:R-:W-:Y:S01]  /*8040*/  FMUL R6, R70, R10 ;  /* 0x0000000a46067220 */ /* 0x000fe20000400000 */
[----:B------:R-:W-:Y:S01]  /*8050*/  SHF.L.U32 R3, R88, 0x10, RZ ;  /* 0x0000001058037819 */ /* 0x000fe200000006ff */
[----:B------:R-:W-:Y:S01]  /*8060*/  FMUL R11, R70, R11 ;  /* 0x0000000b460b7220 */ /* 0x000fe20000400000 */
[----:B------:R-:W-:Y:S01]  /*8070*/  LOP3.LUT R2, R88, 0xffff0000, RZ, 0xc0, !PT ;  /* 0xffff000058027812 */ /* 0x000fe200078ec0ff */
[C---:B------:R-:W-:Y:S01]  /*8080*/  FMUL R8, R70.reuse, R12 ;  /* 0x0000000c46087220 */ /* 0x040fe20000400000 */
[----:B------:R-:W-:Y:S01]  /*8090*/  LOP3.LUT R72, R99, 0xffff0000, RZ, 0xc0, !PT ;  /* 0xffff000063487812 */ /* 0x000fe200078ec0ff */
[----:B------:R-:W-:Y:S01]  /*80a0*/  FMUL R9, R70, R13 ;  /* 0x0000000d46097220 */ /* 0x000fe20000400000 */
[----:B------:R-:W-:Y:S01]  /*80b0*/  F2FP.BF16.F32.PACK_AB R94, R5, R4 ;  /* 0x00000004055e723e */ /* 0x000fe200000010ff */
[C---:B------:R-:W-:Y:S01]  /*80c0*/  FFMA R6, R73.reuse, R75, R6 ;  /* 0x0000004b49067223 */ /* 0x040fe20000000006 */
[----:B------:R-:W-:Y:S01]  /*80d0*/  SHF.L.U32 R75, R96, 0x10, RZ ;  /* 0x00000010604b7819 */ /* 0x000fe200000006ff */
[----:B------:R-:W-:Y:S01]  /*80e0*/  FFMA R11, R73, R0, R11 ;  /* 0x00000000490b7223 */ /* 0x000fe2000000000b */
[----:B------:R-:W-:Y:S01]  /*80f0*/  SHF.L.U32 R0, R89, 0x10, RZ ;  /* 0x0000001059007819 */ /* 0x000fe200000006ff */
[C---:B------:R-:W-:Y:S01]  /*8100*/  FFMA R8, R73.reuse, R3, R8 ;  /* 0x0000000349087223 */ /* 0x040fe20000000008 */
[----:B------:R-:W-:Y:S01]  /*8110*/  SHF.L.U32 R3, R90, 0x10, RZ ;  /* 0x000000105a037819 */ /* 0x000fe200000006ff */
[----:B------:R-:W-:Y:S01]  /*8120*/  FFMA R9, R73, R2, R9 ;  /* 0x0000000249097223 */ /* 0x000fe20000000009 */
[----:B------:R-:W-:Y:S01]  /*8130*/  LOP3.LUT R2, R89, 0xffff0000, RZ, 0xc0, !PT ;  /* 0xffff000059027812 */ /* 0x000fe200078ec0ff */
[C---:B------:R-:W-:Y:S01]  /*8140*/  FMUL R10, R70.reuse, R14 ;  /* 0x0000000e460a7220 */ /* 0x040fe20000400000 */
[----:B------:R-:W-:Y:S01]  /*8150*/  F2FP.BF16.F32.PACK_AB R95, R11, R6 ;  /* 0x000000060b5f723e */ /* 0x000fe200000010ff */
[C---:B------:R-:W-:Y:S01]  /*8160*/  FMUL R15, R70.reuse, R15 ;  /* 0x0000000f460f7220 */ /* 0x040fe20000400000 */
[----:B------:R-:W-:Y:S01]  /*8170*/  F2FP.BF16.F32.PACK_AB R100, R9, R8 ;  /* 0x000000080964723e */ /* 0x000fe200000010ff */
[----:B------:R-:W-:Y:S01]  /*8180*/  FMUL R12, R70, R16 ;  /* 0x00000010460c7220 */ /* 0x000fe20000400000 */
[C---:B------:R-:W-:Y:S01]  /*8190*/  FFMA R10, R73.reuse, R0, R10 ;  /* 0x00000000490a7223 */ /* 0x040fe2000000000a */
[----:B------:R-:W-:Y:S01]  /*81a0*/  LOP3.LUT R0, R90, 0xffff0000, RZ, 0xc0, !PT ;  /* 0xffff00005a007812 */ /* 0x000fe200078ec0ff */
[----:B------:R-:W-:Y:S01]  /*81b0*/  FFMA R15, R73, R2, R15 ;  /* 0x00000002490f7223 */ /* 0x000fe2000000000f */
        /* <DEDUP_REMOVED lines=9> */
[----:B------:R-:W-:Y:S01]  /*8250*/  FMUL R16, R70, R20 ;  /* 0x0000001446107220 */ /* 0x000fe20000400000 */
[----:B------:R-:W-:Y:S01]  /*8260*/  FFMA R14, R73, R3, R14 ;  /* 0x00000003490e7223 */ /* 0x000fe2000000000e */
[----:B------:R-:W-:Y:S01]  /*8270*/  SHF.L.U32 R3, R98, 0x10, RZ ;  /* 0x0000001062037819 */ /* 0x000fe200000006ff */
[C---:B------:R-:W-:Y:S01]  /*8280*/  FMUL R17, R70.reuse, R21 ;  /* 0x0000001546117220 */ /* 0x040fe20000400000 */
[----:B------:R-:W-:Y:S01]  /*8290*/  F2FP.BF16.F32.PACK_AB R102, R13, R12 ;  /* 0x0000000c0d66723e */ /* 0x000fe200000010ff */
[----:B------:R-:W-:Y:S01]  /*82a0*/  FFMA R19, R73, R2, R19 ;  /* 0x0000000249137223 */ /* 0x000fe20000000013 */
[----:B------:R-:W-:Y:S01]  /*82b0*/  SHF.L.U32 R2, R97, 0x10, RZ ;  /* 0x0000001061027819 */ /* 0x000fe200000006ff */
        /* <DEDUP_REMOVED lines=12> */
[C---:B------:R-:W-:Y:S01]  /*8380*/  FFMA R23, R73.reuse, R0, R23 ;  /* 0x0000000049177223 */ /* 0x040fe20000000017 */
[----:B------:R-:W-:Y:S01]  /*8390*/  SHF.L.U32 R0, R104, 0x10, RZ ;  /* 0x0000001068007819 */ /* 0x000fe200000006ff */
[C---:B------:R-:W-:Y:S01]  /*83a0*/  FMUL R22, R70.reuse, R26 ;  /* 0x0000001a46167220 */ /* 0x040fe20000400000 */
[----:B------:R-:W-:Y:S01]  /*83b0*/  FMUL R27, R70, R27 ;  /* 0x0000001b461b7220 */ /* 0x000fe20000400000 */
        /* <DEDUP_REMOVED lines=9> */
[----:B------:R-:W-:Y:S01]  /*8450*/  LOP3.LUT R72, R107, 0xffff0000, RZ, 0xc0, !PT ;  /* 0xffff00006b487812 */ /* 0x000fe200078ec0ff */
[----:B------:R-:W-:Y:S01]  /*8460*/  FFMA R24, R73, R0, R24 ;  /* 0x0000000049187223 */ /* 0x000fe20000000018 */
[----:B------:R-:W-:Y:S01]  /*8470*/  SHF.L.U32 R0, R105, 0x10, RZ ;  /* 0x0000001069007819 */ /* 0x000fe200000006ff */
[C---:B------:R-:W-:Y:S01]  /*8480*/  FMUL R25, R70.reuse, R29 ;  /* 0x0000001d46197220 */ /* 0x040fe20000400000 */
[----:B------:R-:W-:Y:S01]  /*8490*/  F2FP.BF16.F32.PACK_AB R110, R21, R20 ;  /* 0x00000014156e723e */ /* 0x000fe200000010ff */
[----:B------:R-:W-:Y:S01]  /*84a0*/  FMUL R26, R70, R30 ;  /* 0x0000001e461a7220 */ /* 0x000fe20000400000 */
[----:B------:R-:W-:Y:S01]  /*84b0*/  F2FP.BF16.F32.PACK_AB R111, R27, R22 ;  /* 0x000000161b6f723e */ /* 0x000fe200000010ff */
        /* <DEDUP_REMOVED lines=38> */
[----:B------:R1:W-:Y:S01]  /*8720*/  STS.128 [R169+UR44+0x4400], R92 ;  /* 0x0044005ca9007988 */ /* 0x0003e20008000c2c */
        /* <DEDUP_REMOVED lines=12> */
[----:B------:R3:W-:Y:S01]  /*87f0*/  STS.128 [R168+0x4400], R100 ;  /* 0x00440064a8007388 */ /* 0x0007e20000000c00 */
        /* <DEDUP_REMOVED lines=12> */
[----:B------:R4:W-:Y:S01]  /*88c0*/  STS.128 [R167+0x4400], R108 ;  /* 0x0044006ca7007388 */ /* 0x0009e20000000c00 */
[----:B------:R-:W-:Y:S01]  /*88d0*/  FMUL R51, R70, R51 ;  /* 0x0000003346337220 */ /* 0x000fe20000400000 */
[C---:B------:R-:W-:Y:S01]  /*88e0*/  FFMA R44, R73.reuse, R3, R44 ;  /* 0x00000003492c7223 */ /* 0x040fe2000000002c */
[C---:B------:R-:W-:Y:S01]  /*88f0*/  SHF.L.U32 R3, R128.reuse, 0x10, RZ ;  /* 0x0000001080037819 */ /* 0x040fe200000006ff */
[----:B------:R-:W-:Y:S01]  /*8900*/  FFMA R45, R73, R2, R45 ;  /* 0x00000002492d7223 */ /* 0x000fe2000000002d */
[----:B------:R-:W-:Y:S01]  /*8910*/  LOP3.LUT R2, R129, 0xffff0000, RZ, 0xc0, !PT ;  /* 0xffff000081027812 */ /* 0x000fe200078ec0ff */
        /* <DEDUP_REMOVED lines=8> */
[C---:B------:R-:W-:Y:S01]  /*89a0*/  FMUL R50, R70.reuse, R54 ;  /* 0x0000003646327220 */ /* 0x040fe20000400000 */
[----:B------:R-:W-:Y:S01]  /*89b0*/  F2FP.BF16.F32.PACK_AB R94, R37, R36 ;  /* 0x00000024255e723e */ /* 0x000fe200000010ff */
[----:B------:R1:W-:Y:S01]  /*89c0*/  STS.128 [R157+0x4400], R116 ;  /* 0x004400749d007388 */ /* 0x0003e20000000c00 */
[----:B------:R-:W-:Y:S01]  /*89d0*/  F2FP.BF16.F32.PACK_AB R95, R43, R38 ;  /* 0x000000262b5f723e */ /* 0x000fe200000010ff */
[----:B------:R-:W-:Y:S01]  /*89e0*/  FMUL R55, R70, R55 ;  /* 0x0000003746377220 */ /* 0x000fe20000400000 */
[----:B---3--:R-:W-:Y:S01]  /*89f0*/  F2FP.BF16.F32.PACK_AB R100, R41, R40 ;  /* 0x000000282964723e */ /* 0x008fe200000010ff */
[----:B------:R-:W-:Y:S01]  /*8a00*/  FFMA R48, R73, R3, R48 ;  /* 0x0000000349307223 */ /* 0x000fe20000000030 */
[----:B------:R-:W-:Y:S01]  /*8a10*/  SHF.L.U32 R3, R131, 0x10, RZ ;  /* 0x0000001083037819 */ /* 0x000fe200000006ff */
[----:B------:R-:W-:Y:S01]  /*8a20*/  FFMA R49, R73, R0, R49 ;  /* 0x0000000049317223 */ /* 0x000fe20000000031 */
[C---:B------:R-:W-:Y:S01]  /*8a30*/  SHF.L.U32 R0, R130.reuse, 0x10, RZ ;  /* 0x0000001082007819 */ /* 0x040fe200000006ff */
[----:B------:R3:W-:Y:S01]  /*8a40*/  STS.128 [R156+0x4400], R92 ;  /* 0x0044005c9c007388 */ /* 0x0007e20000000c00 */
[----:B------:R-:W-:Y:S01]  /*8a50*/  F2FP.BF16.F32.PACK_AB R101, R47, R42 ;  /* 0x0000002a2f65723e */ /* 0x000fe200000010ff */
[----:B------:R-:W-:Y:S01]  /*8a60*/  FFMA R50, R73, R75, R50 ;  /* 0x0000004b49327223 */ /* 0x000fe20000000032 */
[----:B------:R-:W-:Y:S01]  /*8a70*/  SHF.L.U32 R75, R137, 0x10, RZ ;  /* 0x00000010894b7819 */ /* 0x000fe200000006ff */
[----:B------:R-:W-:Y:S01]  /*8a80*/  FFMA R55, R73, R2, R55 ;  /* 0x0000000249377223 */ /* 0x000fe20000000037 */
[----:B------:R-:W-:Y:S01]  /*8a90*/  LOP3.LUT R2, R130, 0xffff0000, RZ, 0xc0, !PT ;  /* 0xffff000082027812 */ /* 0x000fe200078ec0ff */
[C---:B------:R-:W-:Y:S01]  /*8aa0*/  FMUL R52, R70.reuse, R56 ;  /* 0x0000003846347220 */ /* 0x040fe20000400000 */
[----:B------:R-:W-:Y:S01]  /*8ab0*/  F2FP.BF16.F32.PACK_AB R102, R45, R44 ;  /* 0x0000002c2d66723e */ /* 0x000fe200000010ff */
[C---:B------:R-:W-:Y:S01]  /*8ac0*/  FMUL R53, R70.reuse, R57 ;  /* 0x0000003946357220 */ /* 0x040fe20000400000 */
[C---:B------:R-:W-:Y:S01]  /*8ad0*/  FMUL R54, R70.reuse, R58 ;  /* 0x0000003a46367220 */ /* 0x040fe20000400000 */
[----:B------:R-:W-:Y:S01]  /*8ae0*/  FFMA R52, R73, R0, R52 ;  /* 0x0000000049347223 */ /* 0x000fe20000000034 */
[----:B------:R-:W-:Y:S01]  /*8af0*/  LOP3.LUT R0, R131, 0xffff0000, RZ, 0xc0, !PT ;  /* 0xffff000083007812 */ /* 0x000fe200078ec0ff */
[C---:B------:R-:W-:Y:S01]  /*8b00*/  FFMA R53, R73.reuse, R2, R53 ;  /* 0x0000000249357223 */ /* 0x040fe20000000035 */
[----:B------:R-:W-:Y:S01]  /*8b10*/  FFMA R54, R73, R3, R54 ;  /* 0x0000000349367223 */ /* 0x000fe20000000036 */
[----:B------:R-:W-:Y:S01]  /*8b20*/  FMUL R59, R70, R59 ;  /* 0x0000003b463b7220 */ /* 0x000fe20000400000 */
[----:B------:R-:W-:Y:S01]  /*8b30*/  SHF.L.U32 R3, R136, 0x10, RZ ;  /* 0x0000001088037819 */ /* 0x000fe200000006ff */
[----:B------:R-:W-:Y:S01]  /*8b40*/  FMUL R56, R70, R60 ;  /* 0x0000003c46387220 */ /* 0x000fe20000400000 */
[----:B------:R-:W-:Y:S01]  /*8b50*/  LOP3.LUT R2, R136, 0xffff0000, RZ, 0xc0, !PT ;  /* 0xffff000088027812 */ /* 0x000fe200078ec0ff */
[C---:B------:R-:W-:Y:S01]  /*8b60*/  FMUL R57, R70.reuse, R61 ;  /* 0x0000003d46397220 */ /* 0x040fe20000400000 */
[----:B------:R-:W-:Y:S01]  /*8b70*/  F2FP.BF16.F32.PACK_AB R103, R51, R46 ;  /* 0x0000002e3367723e */ /* 0x000fe200000010ff */
[C---:B------:R-:W-:Y:S01]  /*8b80*/  FMUL R58, R70.reuse, R62 ;  /* 0x0000003e463a7220 */ /* 0x040fe20000400000 */
[C---:B------:R-:W-:Y:S01]  /*8b90*/  FFMA R59, R73.reuse, R0, R59 ;  /* 0x00000000493b7223 */ /* 0x040fe2000000003b */
[----:B------:R-:W-:Y:S01]  /*8ba0*/  FFMA R56, R73, R3, R56 ;  /* 0x0000000349387223 */ /* 0x000fe20000000038 */
[----:B------:R-:W-:Y:S01]  /*8bb0*/  LOP3.LUT R0, R137, 0xffff0000, RZ, 0xc0, !PT ;  /* 0xffff000089007812 */ /* 0x000fe200078ec0ff */
[----:B------:R3:W-:Y:S01]  /*8bc0*/  STS.128 [R155+0x4400], R100 ;  /* 0x004400649b007388 */ /* 0x0007e20000000c00 */
[C---:B------:R-:W-:Y:S01]  /*8bd0*/  FFMA R57, R73.reuse, R2, R57 ;  /* 0x0000000249397223 */ /* 0x040fe20000000039 */
[----:B------:R-:W-:Y:S01]  /*8be0*/  FMUL R63, R70, R63 ;  /* 0x0000003f463f7220 */ /* 0x000fe20000400000 */
[----:B------:R-:W-:Y:S01]  /*8bf0*/  SHF.L.U32 R3, R138, 0x10, RZ ;  /* 0x000000108a037819 */ /* 0x000fe200000006ff */
[----:B------:R-:W-:Y:S01]  /*8c00*/  FFMA R58, R73, R75, R58 ;  /* 0x0000004b493a7223 */ /* 0x000fe2000000003a */
[----:B------:R-:W-:Y:S01]  /*8c10*/  FMUL R60, R70, R64 ;  /* 0x00000040463c7220 */ /* 0x000fe20000400000 */
[----:B------:R-:W-:Y:S01]  /*8c20*/  LOP3.LUT R2, R138, 0xffff0000, RZ, 0xc0, !PT ;  /* 0xffff00008a027812 */ /* 0x000fe200078ec0ff */
[C---:B------:R-:W-:Y:S01]  /*8c30*/  FMUL R61, R70.reuse, R65 ;  /* 0x00000041463d7220 */ /* 0x040fe20000400000 */
[----:B------:R-:W-:Y:S01]  /*8c40*/  SHF.L.U32 R75, R139, 0x10, RZ ;  /* 0x000000108b4b7819 */ /* 0x000fe200000006ff */
[C---:B------:R-:W-:Y:S01]  /*8c50*/  FMUL R62, R70.reuse, R66 ;  /* 0x00000042463e7220 */ /* 0x040fe20000400000 */
[----:B------:R-:W-:Y:S01]  /*8c60*/  FFMA R63, R73, R0, R63 ;  /* 0x00000000493f7223 */ /* 0x000fe2000000003f */
[----:B------:R-:W-:Y:S01]  /*8c70*/  FMUL R67, R70, R67 ;  /* 0x0000004346437220 */ /* 0x000fe20000400000 */
[----:B----4-:R-:W-:Y:S01]  /*8c80*/  F2FP.BF16.F32.PACK_AB R108, R49, R48 ;  /* 0x00000030316c723e */ /* 0x010fe200000010ff */
[----:B------:R-:W-:Y:S01]  /*8c90*/  FFMA R60, R73, R3, R60 ;  /* 0x00000003493c7223 */ /* 0x000fe2000000003c */
[----:B------:R-:W-:Y:S01]  /*8ca0*/  F2FP.BF16.F32.PACK_AB R109, R55, R50 ;  /* 0x00000032376d723e */ /* 0x000fe200000010ff */
[----:B------:R-:W-:Y:S01]  /*8cb0*/  FFMA R61, R73, R2, R61 ;  /* 0x00000002493d7223 */ /* 0x000fe2000000003d */
[----:B------:R-:W-:Y:S01]  /*8cc0*/  F2FP.BF16.F32.PACK_AB R110, R53, R52 ;  /* 0x00000034356e723e */ /* 0x000fe200000010ff */
[----:B------:R-:W-:Y:S01]  /*8cd0*/  FFMA R62, R73, R75, R62 ;  /* 0x0000004b493e7223 */ /* 0x000fe2000000003e */
[----:B------:R-:W-:Y:S01]  /*8ce0*/  F2FP.BF16.F32.PACK_AB R111, R59, R54 ;  /* 0x000000363b6f723e */ /* 0x000fe200000010ff */
[----:B------:R-:W-:Y:S01]  /*8cf0*/  FFMA R67, R73, R72, R67 ;  /* 0x0000004849437223 */ /* 0x000fe20000000043 */
[----:B-1----:R-:W-:Y:S02]  /*8d00*/  F2FP.BF16.F32.PACK_AB R116, R57, R56 ;  /* 0x000000383974723e */ /* 0x002fe400000010ff */
[----:B------:R-:W-:Y:S01]  /*8d10*/  F2FP.BF16.F32.PACK_AB R117, R63, R58 ;  /* 0x0000003a3f75723e */ /* 0x000fe200000010ff */
[----:B------:R3:W-:Y:S01]  /*8d20*/  STS.128 [R154+0x4400], R108 ;  /* 0x0044006c9a007388 */ /* 0x0007e20000000c00 */
[----:B------:R-:W-:Y:S02]  /*8d30*/  F2FP.BF16.F32.PACK_AB R118, R61, R60 ;  /* 0x0000003c3d76723e */ /* 0x000fe400000010ff */
[----:B------:R-:W-:Y:S02]  /*8d40*/  F2FP.BF16.F32.PACK_AB R119, R67, R62 ;  /* 0x0000003e4377723e */ /* 0x000fe400000010ff */
[----:B------:R-:W-:Y:S02]  /*8d50*/  LEA R0, R78, UR44, 0x3 ;  /* 0x0000002c4e007c11 */ /* 0x000fe4000f8e18ff */
[----:B------:R-:W-:Y:S01]  /*8d60*/  @P6 SHF.L.U32 R3, R160, 0x1f, RZ ;  /* 0x0000001fa0036819 */ /* 0x000fe200000006ff */
[----:B------:R3:W-:Y:S01]  /*8d70*/  STS.128 [R153+0x4400], R116 ;  /* 0x0044007499007388 */ /* 0x0007e20000000c00 */
[----:B------:R-:W-:Y:S01]  /*8d80*/  @!PT LDS RZ, [RZ] ;  /* 0x00000000fffff984 */ /* 0x000fe20000000800 */
[----:B------:R-:W-:Y:S01]  /*8d90*/  @!PT LDS RZ, [RZ] ;  /* 0x00000000fffff984 */ /* 0x000fe20000000800 */
[----:B------:R-:W-:Y:S01]  /*8da0*/  @!PT LDS RZ, [RZ] ;  /* 0x00000000fffff984 */ /* 0x000fe20000000800 */
[----:B------:R-:W-:Y:S01]  /*8db0*/  @!PT LDS RZ, [RZ] ;  /* 0x00000000fffff984 */ /* 0x000fe20000000800 */
[----:B------:R1:W-:Y:S07]  /*8dc0*/  MEMBAR.ALL.CTA ;  /* 0x0000000000007992 */ /* 0x0003ee0000008000 */
[----:B-1----:R-:W1:Y:S02]  /*8dd0*/  FENCE.VIEW.ASYNC.S ;  /* 0x00000000000073c6 */ /* 0x002e640000000000 */
[----:B-1----:R-:W-:Y:S06]  /*8de0*/  BAR.SYNC.DEFER_BLOCKING 0x1, 0x80 ;  /* 0x0042000000007b1d */ /* 0x002fec0000010000 */
[----:B------:R-:W-:Y:S05]  /*8df0*/  @P0 BRA `(.L_x_125) ;  /* 0x0000000000280947 */ /* 0x000fea0003800000 */
[----:B------:R-:W1:Y:S01]  /*8e00*/  LDCU.64 UR6, c[0x0][0x348] ;  /* 0x00006900ff0677ac */ /* 0x000e620008000a00 */
[----:B------:R-:W-:Y:S02]  /*8e10*/  UIADD3 UR9, UPT, UPT, UR49, 0x40, URZ ;  /* 0x0000004031097890 */ /* 0x000fe4000fffe0ff */
[----:B------:R-:W-:Y:S01]  /*8e20*/  UIADD3 UR8, UPT, UPT, UR44, 0x4400, URZ ;  /* 0x000044002c087890 */ /* 0x000fe2000fffe0ff */
[----:B------:R-:W-:Y:S01]  /*8e30*/  UMOV UR10, UR50 ;  /* 0x00000032000a7c82 */ /* 0x000fe20008000000 */
[----:B------:R-:W-:Y:S01]  /*8e40*/  UMOV UR11, UR36 ;  /* 0x00000024000b7c82 */ /* 0x000fe20008000000 */
[----:B-1----:R-:W-:Y:S04]  /*8e50*/  UIADD3 UR4, UP0, UPT, UR6, 0x680, URZ ;  /* 0x0000068006047890 */ /* 0x002fe8000ff1e0ff */
[----:B------:R-:W-:Y:S09]  /*8e60*/  UIADD3.X UR5, UPT, UPT, URZ, UR7, URZ, UP0, !UPT ;  /* 0x00000007ff057290 */ /* 0x000ff200087fe4ff */
[----:B------:R1:W-:Y:S01]  /*8e70*/  UTMASTG.3D [UR8], [UR4] ;  /* 0x00000008040073b5 */ /* 0x0003e20008010000 */
[----:B------:R0:W-:Y:S01]  /*8e80*/  UTMACMDFLUSH ;  /* 0x00000000000079b7 */ /* 0x0001e20000000000 */
[----:B-1----:R-:W-:Y:S04]  /*8e90*/  DEPBAR.LE SB0, 0x1 ;  /* 0x000080400000791a */ /* 0x002fe80000000000 */
.L_x_125:
[----:B------:R-:W-:Y:S05]  /*8ea0*/  BSYNC.RECONVERGENT B0 ;  /* 0x0000000000007941 */ /* 0x000fea0003800200 */
.L_x_124:
[----:B------:R-:W-:Y:S01]  /*8eb0*/  BAR.SYNC.DEFER_BLOCKING 0x1, 0x80 ;  /* 0x0042000000007b1d */ /* 0x000fe20000010000 */
[----:B------:R-:W-:Y:S04]  /*8ec0*/  UIADD3 UR4, UPT, UPT, UR46, 0x1, URZ ;  /* 0x000000012e047890 */ /* 0x000fe8000fffe0ff */
[----:B------:R-:W-:Y:S04]  /*8ed0*/  UISETP.NE.AND UP0, UPT, UR4, 0x4, UPT ;  /* 0x000000040400788c */ /* 0x000fe8000bf05270 */
[----:B------:R-:W-:Y:S01]  /*8ee0*/  USEL UR45, UR4, URZ, UP0 ;  /* 0x000000ff042d7287 */ /* 0x000fe20008000000 */
[----:B------:R1:W-:Y:S01]  /*8ef0*/  @P6 SYNCS.ARRIVE.TRANS64.RED.A1T0 RZ, [R77+URZ], RZ ;  /* 0x000000ff4dff69a7 */ /* 0x0003e200081004ff */
[----:B------:R-:W-:Y:S01]  /*8f00*/  BSSY B1, `(.L_x_126) ;  /* 0x0000020000017945 */ /* 0x000fe20003800000 */
[----:B------:R-:W4:Y:S02]  /*8f10*/  @P6 SYNCS.PHASECHK.TRANS64.TRYWAIT P0, [R0+URZ+0x50], R3 ;  /* 0x00005003000065a7 */ /* 0x000f2400080011ff */
[----:B----4-:R-:W-:Y:S01]  /*8f20*/  @P6 SEL R84, RZ, 0x1, !P0 ;  /* 0x00000001ff546807 */ /* 0x010fe20004000000 */
[----:B-1----:R-:W-:Y:S06]  /*8f30*/  @!P6 BRA `(.L_x_127) ;  /* 0x000000000070e947 */ /* 0x002fec0003800000 */
[----:B------:R-:W-:Y:S01]  /*8f40*/  ISETP.NE.AND P1, PT, R86, RZ, PT ;  /* 0x000000ff5600720c */ /* 0x000fe20003f25270 */
[----:B------:R-:W-:Y:S01]  /*8f50*/  BSSY B0, `(.L_x_128) ;  /* 0x000000b000007945 */ /* 0x000fe20003800000 */
[----:B------:R-:W-:Y:S11]  /*8f60*/  ISETP.NE.AND P0, PT, R84, RZ, PT ;  /* 0x000000ff5400720c */ /* 0x000ff60003f05270 */
[----:B------:R-:W-:Y:S05]  /*8f70*/  @P1 IMAD R5, R78, 0x4000, R169 ;  /* 0x000040004e051824 */ /* 0x000fea00078e02a9 */
[----:B------:R-:W-:Y:S04]  /*8f80*/  @P1 IADD3 R6, PT, PT, R5, UR44, RZ ;  /* 0x0000002c05061c10 */ /* 0x000fe8000fffe0ff */
[----:B------:R-:W-:Y:S01]  /*8f90*/  @P1 IADD3 R4, PT, PT, R85, R6, RZ ;  /* 0x0000000655041210 */ /* 0x000fe20007ffe0ff */
[--C-:B------:R-:W-:Y:S02]  /*8fa0*/  @P1 IMAD.IADD R2, R79, 0x1, R6.reuse ;  /* 0x000000014f021824 */ /* 0x100fe400078e0206 */
[----:B------:R-:W-:Y:S01]  /*8fb0*/  @P1 IMAD.IADD R3, R87, 0x1, R6 ;  /* 0x0000000157031824 */ /* 0x000fe200078e0206 */
[----:B------:R-:W-:Y:S06]  /*8fc0*/  @P0 BRA `(.L_x_129) ;  /* 0x00000000000c0947 */ /* 0x000fec0003800000 */
[----:B------:R-:W-:Y:S04]  /*8fd0*/  SHF.L.U32 R7, R160, 0x1f, RZ ;  /* 0x0000001fa0077819 */ /* 0x000fe800000006ff */
[----:B------:R-:W1:Y:S02]  /*8fe0*/  SYNCS.PHASECHK.TRANS64.TRYWAIT P0, [R0+URZ+0x50], R7 ;  /* 0x00005007000075a7 */ /* 0x000e6400080011ff */
[----:B-1----:R-:W-:Y:S05]  /*8ff0*/  @!P0 BRA `(.L_x_130) ;  /* 0x00000034008c8947 */ /* 0x002fea0003800000 */
.L_x_129:
[----:B------:R-:W-:Y:S05]  /*9000*/  BSYNC B0 ;  /* 0x0000000000007941 */ /* 0x000fea0003800000 */
.L_x_128:
[----:B------:R-:W-:Y:S01]  /*9010*/  ISETP.NE.AND P0, PT, R86, RZ, PT ;  /* 0x000000ff5600720c */ /* 0x000fe20003f05270 */
[----:B------:R-:W-:Y:S11]  /*9020*/  VIADD R78, R78, 0x1 ;  /* 0x000000014e4e7836 */ /* 0x000ff60000000000 */
[----:B------:R-:W-:Y:S01]  /*9030*/  @!UPT UIADD3 URZ, UPT, UPT, URZ, URZ, URZ ;  /* 0x000000fffffff290 */ /* 0x000fe2000fffe0ff */
[----:B------:R4:W2:Y:S01]  /*9040*/  @P0 LDS.128 R80, [R5+UR44+0x400] ;  /* 0x0004002c05500984 */ /* 0x0008a20008000c00 */
[--C-:B-1----:R-:W-:Y:S01]  /*9050*/  @P0 IMAD.IADD R0, R85, 0x1, R2.reuse ;  /* 0x0000000155000824 */ /* 0x102fe200078e0202 */
[C---:B------:R-:W-:Y:S01]  /*9060*/  @P0 IADD3 R6, PT, PT, R87.reuse, R4, RZ ;  /* 0x0000000457060210 */ /* 0x040fe20007ffe0ff */
[C---:B------:R-:W-:Y:S01]  /*9070*/  @P0 IMAD.IADD R7, R87.reuse, 0x1, R2 ;  /* 0x0000000157070824 */ /* 0x040fe200078e0202 */
[----:B------:R4:W1:Y:S02]  /*9080*/  @P0 LDS.128 R88, [R3+0x400] ;  /* 0x0004000003580984 */ /* 0x0008640000000c00 */
[----:B------:R-:W-:Y:S02]  /*9090*/  @P0 IADD3 R8, PT, PT, R87, R0, RZ ;  /* 0x0000000057080210 */ /* 0x000fe40007ffe0ff */
[----:B------:R4:W1:Y:S04]  /*90a0*/  @P0 LDS.128 R96, [R4+0x400] ;  /* 0x0004000004600984 */ /* 0x0008680000000c00 */
[----:B------:R4:W1:Y:S04]  /*90b0*/  @P0 LDS.128 R104, [R6+0x400] ;  /* 0x0004000006680984 */ /* 0x0008680000000c00 */
[----:B------:R4:W1:Y:S04]  /*90c0*/  @P0 LDS.128 R112, [R2+0x400] ;  /* 0x0004000002700984 */ /* 0x0008680000000c00 */
[----:B------:R4:W1:Y:S04]  /*90d0*/  @P0 LDS.128 R120, [R7+0x400] ;  /* 0x0004000007780984 */ /* 0x0008680000000c00 */
[----:B------:R4:W1:Y:S04]  /*90e0*/  @P0 LDS.128 R128, [R0+0x400] ;  /* 0x0004000000800984 */ /* 0x0008680000000c00 */
[----:B------:R4:W1:Y:S02]  /*90f0*/  @P0 LDS.128 R136, [R8+0x400] ;  /* 0x0004000008880984 */ /* 0x0008640000000c00 */
.L_x_127:
[----:B------:R-:W-:Y:S05]  /*9100*/  BSYNC B1 ;  /* 0x0000000000017941 */ /* 0x000fea0003800000 */
.L_x_126:
[----:B----4-:R-:W-:Y:S05]  /*9110*/  VIADD R0, R71, 0x80 ;  /* 0x0000008047007836 */ /* 0x010fea0000000000 */
[----:B------:R-:W-:Y:S04]  /*9120*/  SHF.R.U32.HI R0, RZ, 0x15, R0 ;  /* 0x00000015ff007819 */ /* 0x000fe80000011600 */
[----:B------:R-:W-:Y:S11]  /*9130*/  LOP3.LUT P0, RZ, R0, 0x3, R147, 0x48, !PT ;  /* 0x0000000300ff7812 */ /* 0x000ff60007804893 */
[----:B------:R-:W-:Y:S02]  /*9140*/  @!UPT UIADD3 URZ, UPT, UPT, URZ, URZ, URZ ;  /* 0x000000fffffff290 */ /* 0x000fe4000fffe0ff */
[----:B------:R-:W-:Y:S05]  /*9150*/  @!P0 BRA `(.L_x_131) ;  /* 0x0000000000408947 */ /* 0x000fea0003800000 */
[----:B------:R-:W4:Y:S01]  /*9160*/  LDCU.64 UR8, c[0x4][0x70] ;  /* 0x01000e00ff0877ac */ /* 0x000f220008000a00 */
[----:B------:R-:W-:Y:S01]  /*9170*/  MOV R3, 0x0 ;  /* 0x0000000000037802 */ /* 0x000fe20000000f00 */
[----:B------:R-:W-:Y:S02]  /*9180*/  HFMA2 R12, -RZ, RZ, 0, 5.9604644775390625e-08 ;  /* 0x00000001ff0c7431 */ /* 0x000fe400000001ff */
[----:B------:R-:W-:Y:S02]  /*9190*/  IMAD.MOV.U32 R8, RZ, RZ, 0x192 ;  /* 0x00000192ff087424 */ /* 0x000fe400078e00ff */
[----:B------:R-:W-:Y:S01]  /*91a0*/  IMAD.MOV.U32 R13, RZ, RZ, RZ ;  /* 0x000000ffff0d7224 */ /* 0x000fe200078e00ff */
[----:B------:R-:W5:Y:S01]  /*91b0*/  LDCU.64 UR6, c[0x4][0x78] ;  /* 0x01000f00ff0677ac */ /* 0x000f620008000a00 */
[----:B------:R-:W1:Y:S01]  /*91c0*/  LDC.64 R2, c[0x4][R3] ;  /* 0x0100000003027b82 */ /* 0x000e620000000a00 */
[----:B------:R-:W2:Y:S01]  /*91d0*/  LDCU.64 UR4, c[0x4][0x10] ;  /* 0x01000200ff0477ac */ /* 0x000ea20008000a00 */
[----:B----4-:R-:W-:Y:S01]  /*91e0*/  MOV R5, UR9 ;  /* 0x0000000900057c02 */ /* 0x010fe20008000f00 */
[----:B------:R-:W-:Y:S01]  /*91f0*/  IMAD.U32 R4, RZ, RZ, UR8 ;  /* 0x00000008ff047e24 */ /* 0x000fe2000f8e00ff */
[----:B-----5:R-:W-:Y:S01]  /*9200*/  MOV R7, UR7 ;  /* 0x0000000700077c02 */ /* 0x020fe20008000f00 */
[----:B------:R-:W-:Y:S01]  /*9210*/  IMAD.U32 R6, RZ, RZ, UR6 ;  /* 0x00000006ff067e24 */ /* 0x000fe2000f8e00ff */
[----:B--2---:R-:W-:Y:S01]  /*9220*/  MOV R11, UR5 ;  /* 0x00000005000b7c02 */ /* 0x004fe20008000f00 */
[----:B------:R-:W-:Y:S02]  /*9230*/  IMAD.U32 R10, RZ, RZ, UR4 ;  /* 0x00000004ff0a7e24 */ /* 0x000fe4000f8e00ff */
[----:B------:R-:W-:Y:S07]  /*9240*/  LEPC R20, `(.L_x_131) ;  /* 0x000000001014794e */ /* 0x000fee0000000000 */
[----:B-1-3--:R-:W-:Y:S05]  /*9250*/  CALL.ABS.NOINC R2 ;  /* 0x0000000002007343 */ /* 0x00afea0003c00000 */
.L_x_131:
[----:B------:R-:W-:Y:S01]  /*9260*/  ISETP.NE.AND P6, PT, R166, RZ, PT ;  /* 0x000000ffa600720c */ /* 0x000fe20003fc5270 */
[----:B------:R-:W-:Y:S05]  /*9270*/  WARPSYNC.ALL ;  /* 0x0000000000007948 */ /* 0x000fea0003800000 */
[----:B------:R-:W-:Y:S01]  /*9280*/  R2UR UR4, R71 ;  /* 0x00000000470472ca */ /* 0x000fe200000e0000 */
[----:B------:R-:W-:Y:S01]  /*9290*/  BSSY.RECONVERGENT B0, `(.L_x_132) ;  /* 0x0000104000007945 */ /* 0x000fe20003800200 */
[----:B------:R-:W-:Y:S02]  /*92a0*/  MOV R3, UR45 ;  /* 0x0000002d00037c02 */ /* 0x000fe40008000f00 */
[----:B------:R-:W-:Y:S02]  /*92b0*/  MOV R74, UR47 ;  /* 0x0000002f004a7c02 */ /* 0x000fe40008000f00 */
[C---:B--2---:R-:W-:Y:S02]  /*92c0*/  SHF.L.U32 R72, R80.reuse, 0x10, RZ ;  /* 0x0000001050487819 */ /* 0x044fe400000006ff */
[----:B------:R-:W-:Y:S02]  /*92d0*/  @P6 LEA R3, R3, UR44, 0x3 ;  /* 0x0000002c03036c11 */ /* 0x000fe4000f8e18ff */
[----:B------:R-:W-:Y:S02]  /*92e0*/  LOP3.LUT R75, R80, 0xffff0000, RZ, 0xc0, !PT ;  /* 0xffff0000504b7812 */ /* 0x000fe400078ec0ff */
[----:B------:R-:W-:Y:S01]  /*92f0*/  @P6 IADD3 R3, PT, PT, R3, 0x70, RZ ;  /* 0x0000007003036810 */ /* 0x000fe20007ffe0ff */
[----:B------:R-:W2:Y:S01]  /*9300*/  LDTM.x64 R4, tmem[UR4+0x80] ;  /* 0x00008004000479ee */ /* 0x000ea20008340000 */
[----:B------:R-:W-:Y:S02]  /*9310*/  ISETP.NE.AND P0, PT, R163, RZ, PT ;  /* 0x000000ffa300720c */ /* 0x000fe40003f05270 */
[----:B------:R-:W-:Y:S01]  /*9320*/  @P6 PRMT R74, R74, 0x654, R3 ;  /* 0x000006544a4a6816 */ /* 0x000fe20000000003 */
[C---:B--2---:R-:W-:Y:S01]  /*9330*/  FMUL R0, R70.reuse, R4 ;  /* 0x0000000446007220 */ /* 0x044fe20000400000 */
[C---:B------:R-:W-:Y:S01]  /*9340*/  FMUL R3, R70.reuse, R6 ;  /* 0x0000000646037220 */ /* 0x040fe20000400000 */
        /* <DEDUP_REMOVED lines=38> */
[C---:B------:R-:W-:Y:S01]  /*95b0*/  FFMA R0, R73.reuse, R72, R0 ;  /* 0x0000004849007223 */ /* 0x040fe20000000000 */
[----:B------:R-:W-:Y:S01]  /*95c0*/  FFMA R2, R73, R75, R2 ;  /* 0x0000004b49027223 */ /* 0x000fe20000000002 */
[C---:B------:R-:W-:Y:S01]  /*95d0*/  FMUL R45, R70.reuse, R49 ;  /* 0x00000031462d7220 */ /* 0x040fe20000400000 */
[C---:B------:R-:W-:Y:S01]  /*95e0*/  FMUL R58, R70.reuse, R62 ;  /* 0x0000003e463a7220 */ /* 0x040fe20000400000 */
[C---:B------:R-:W-:Y:S01]  /*95f0*/  FMUL R60, R70.reuse, R64 ;  /* 0x00000040463c7220 */ /* 0x040fe20000400000 */
[C---:B------:R-:W-:Y:S01]  /*9600*/  SHF.L.U32 R64, R81.reuse, 0x10, RZ ;  /* 0x0000001051407819 */ /* 0x040fe200000006ff */
[----:B------:R-:W-:Y:S01]  /*9610*/  FMUL R49, R70, R53 ;  /* 0x0000003546317220 */ /* 0x000fe20000400000 */
[----:B---3--:R-:W-:Y:S01]  /*9620*/  F2FP.BF16.F32.PACK_AB R92, R2, R0 ;  /* 0x00000000025c723e */ /* 0x008fe200000010ff */
[C---:B------:R-:W-:Y:S01]  /*9630*/  FMUL R62, R70.reuse, R66 ;  /* 0x00000042463e7220 */ /* 0x040fe20000400000 */
[----:B------:R-:W-:Y:S01]  /*9640*/  LOP3.LUT R66, R81, 0xffff0000, RZ, 0xc0, !PT ;  /* 0xffff000051427812 */ /* 0x000fe200078ec0ff */
[C---:B------:R-:W-:Y:S01]  /*9650*/  FMUL R53, R70.reuse, R57 ;  /* 0x0000003946357220 */ /* 0x040fe20000400000 */
[----:B------:R-:W-:Y:S01]  /*9660*/  LOP3.LUT R0, R83, 0xffff0000, RZ, 0xc0, !PT ;  /* 0xffff000053007812 */ /* 0x000fe200078ec0ff */
[----:B------:R-:W-:Y:S01]  /*9670*/  FMUL R7, R70, R7 ;  /* 0x0000000746077220 */ /* 0x000fe20000400000 */
[----:B-1----:R-:W-:Y:S01]  /*9680*/  LOP3.LUT R2, R88, 0xffff0000, RZ, 0xc0, !PT ;  /* 0xffff000058027812 */ /* 0x002fe200078ec0ff */
[C---:B------:R-:W-:Y:S01]  /*9690*/  FMUL R57, R70.reuse, R61 ;  /* 0x0000003d46397220 */ /* 0x040fe20000400000 */
[----:B------:R-:W-:Y:S01]  /*96a0*/  FMUL R61, R70, R65 ;  /* 0x00000041463d7220 */ /* 0x000fe20000400000 */
[C---:B------:R-:W-:Y:S01]  /*96b0*/  SHF.L.U32 R65, R82.reuse, 0x10, RZ ;  /* 0x0000001052417819 */ /* 0x040fe200000006ff */
[C---:B------:R-:W-:Y:S01]  /*96c0*/  FFMA R3, R73.reuse, R64, R3 ;  /* 0x0000004049037223 */ /* 0x040fe20000000003 */
[----:B------:R-:W-:Y:S01]  /*96d0*/  LOP3.LUT R64, R82, 0xffff0000, RZ, 0xc0, !PT ;  /* 0xffff000052407812 */ /* 0x000fe200078ec0ff */
[C---:B------:R-:W-:Y:S01]  /*96e0*/  FFMA R7, R73.reuse, R66, R7 ;  /* 0x0000004249077223 */ /* 0x040fe20000000007 */
[C---:B------:R-:W-:Y:S01]  /*96f0*/  FMUL R11, R70.reuse, R11 ;  /* 0x0000000b460b7220 */ /* 0x040fe20000400000 */
[----:B------:R-:W-:Y:S01]  /*9700*/  FFMA R4, R73, R65, R4 ;  /* 0x0000004149047223 */ /* 0x000fe20000000004 */
[----:B------:R-:W-:Y:S01]  /*9710*/  SHF.L.U32 R65, R83, 0x10, RZ ;  /* 0x0000001053417819 */ /* 0x000fe200000006ff */
[----:B------:R-:W-:Y:S01]  /*9720*/  FFMA R5, R73, R64, R5 ;  /* 0x0000004049057223 */ /* 0x000fe20000000005 */
[----:B------:R-:W-:Y:S01]  /*9730*/  F2FP.BF16.F32.PACK_AB R93, R7, R3 ;  /* 0x00000003075d723e */ /* 0x000fe200000010ff */
[----:B------:R-:W-:Y:S01]  /*9740*/  FMUL R15, R70, R15 ;  /* 0x0000000f460f7220 */ /* 0x000fe20000400000 */
[----:B------:R-:W-:Y:S01]  /*9750*/  SHF.L.U32 R3, R88, 0x10, RZ ;  /* 0x0000001058037819 */ /* 0x000fe200000006ff */
[----:B------:R-:W-:Y:S01]  /*9760*/  FFMA R6, R73, R65, R6 ;  /* 0x0000004149067223 */ /* 0x000fe20000000006 */
[----:B------:R-:W-:Y:S01]  /*9770*/  F2FP.BF16.F32.PACK_AB R94, R5, R4 ;  /* 0x00000004055e723e */ /* 0x000fe200000010ff */
[----:B------:R-:W-:Y:S01]  /*9780*/  FFMA R11, R73, R0, R11 ;  /* 0x00000000490b7223 */ /* 0x000fe2000000000b */
[----:B------:R-:W-:Y:S01]  /*9790*/  SHF.L.U32 R0, R89, 0x10, RZ ;  /* 0x0000001059007819 */ /* 0x000fe200000006ff */
[C---:B------:R-:W-:Y:S01]  /*97a0*/  FFMA R8, R73.reuse, R3, R8 ;  /* 0x0000000349087223 */ /* 0x040fe20000000008 */
[C---:B------:R-:W-:Y:S01]  /*97b0*/  SHF.L.U32 R3, R90.reuse, 0x10, RZ ;  /* 0x000000105a037819 */ /* 0x040fe200000006ff */
[----:B------:R-:W-:Y:S01]  /*97c0*/  FFMA R9, R73, R2, R9 ;  /* 0x0000000249097223 */ /* 0x000fe20000000009 */
[----:B------:R-:W-:Y:S01]  /*97d0*/  LOP3.LUT R2, R89, 0xffff0000, RZ, 0xc0, !PT ;  /* 0xffff000059027812 */ /* 0x000fe200078ec0ff */
[C---:B------:R-:W-:Y:S01]  /*97e0*/  FFMA R10, R73.reuse, R0, R10 ;  /* 0x00000000490a7223 */ /* 0x040fe2000000000a */
[----:B------:R-:W-:Y:S01]  /*97f0*/  LOP3.LUT R0, R90, 0xffff0000, RZ, 0xc0, !PT ;  /* 0xffff00005a007812 */ /* 0x000fe200078ec0ff */
[----:B------:R-:W-:Y:S01]  /*9800*/  FMUL R19, R70, R19 ;  /* 0x0000001346137220 */ /* 0x000fe20000400000 */
[C---:B------:R-:W-:Y:S01]  /*9810*/  SHF.L.U32 R5, R96.reuse, 0x10, RZ ;  /* 0x0000001060057819 */ /* 0x040fe200000006ff */
[----:B------:R-:W-:Y:S01]  /*9820*/  FFMA R15, R73, R2, R15 ;  /* 0x00000002490f7223 */ /* 0x000fe2000000000f */
[----:B------:R-:W-:Y:S01]  /*9830*/  LOP3.LUT R2, R91, 0xffff0000, RZ, 0xc0, !PT ;  /* 0xffff00005b027812 */ /* 0x000fe200078ec0ff */
[----:B------:R-:W-:Y:S01]  /*9840*/  FFMA R12, R73, R3, R12 ;  /* 0x00000003490c7223 */ /* 0x000fe2000000000c */
[----:B------:R-:W-:Y:S01]  /*9850*/  SHF.L.U32 R3, R91, 0x10, RZ ;  /* 0x000000105b037819 */ /* 0x000fe200000006ff */
[----:B------:R-:W-:Y:S01]  /*9860*/  FFMA R13, R73, R0, R13 ;  /* 0x00000000490d7223 */ /* 0x000fe2000000000d */
[----:B------:R-:W-:Y:S01]  /*9870*/  LOP3.LUT R0, R96, 0xffff0000, RZ, 0xc0, !PT ;  /* 0xffff000060007812 */ /* 0x000fe200078ec0ff */
[----:B------:R-:W-:Y:S01]  /*9880*/  FMUL R23, R70, R23 ;  /* 0x0000001746177220 */ /* 0x000fe20000400000 */
[----:B------:R-:W-:Y:S01]  /*9890*/  LOP3.LUT R4, R99, 0xffff0000, RZ, 0xc0, !PT ;  /* 0xffff000063047812 */ /* 0x000fe200078ec0ff */
[C---:B------:R-:W-:Y:S01]  /*98a0*/  FFMA R14, R73.reuse, R3, R14 ;  /* 0x00000003490e7223 */ /* 0x040fe2000000000e */
[C---:B------:R-:W-:Y:S01]  /*98b0*/  SHF.L.U32 R3, R98.reuse, 0x10, RZ ;  /* 0x0000001062037819 */ /* 0x040fe200000006ff */
[----:B------:R-:W-:Y:S01]  /*98c0*/  FFMA R19, R73, R2, R19 ;  /* 0x0000000249137223 */ /* 0x000fe20000000013 */
[----:B------:R-:W-:Y:S01]  /*98d0*/  SHF.L.U32 R2, R97, 0x10, RZ ;  /* 0x0000001061027819 */ /* 0x000fe200000006ff */
[----:B------:R-:W-:Y:S01]  /*98e0*/  FFMA R16, R73, R5, R16 ;  /* 0x0000000549107223 */ /* 0x000fe20000000010 */
[----:B------:R-:W-:Y:S01]  /*98f0*/  SHF.L.U32 R5, R99, 0x10, RZ ;  /* 0x0000001063057819 */ /* 0x000fe200000006ff */
[----:B------:R-:W-:Y:S01]  /*9900*/  FFMA R17, R73, R0, R17 ;  /* 0x0000000049117223 */ /* 0x000fe20000000011 */
[----:B------:R-:W-:Y:S01]  /*9910*/  LOP3.LUT R0, R97, 0xffff0000, RZ, 0xc0, !PT ;  /* 0xffff000061007812 */ /* 0x000fe200078ec0ff */
[----:B------:R-:W-:Y:S01]  /*9920*/  FFMA R18, R73, R2, R18 ;  /* 0x0000000249127223 */ /* 0x000fe20000000012 */
[----:B------:R-:W-:Y:S01]  /*9930*/  LOP3.LUT R2, R98, 0xffff0000, RZ, 0xc0, !PT ;  /* 0xffff000062027812 */ /* 0x000fe200078ec0ff */
[----:B------:R-:W-:Y:S01]  /*9940*/  FMUL R27, R70, R27 ;  /* 0x0000001b461b7220 */ /* 0x000fe20000400000 */
[----:B------:R-:W-:Y:S01]  /*9950*/  F2FP.BF16.F32.PACK_AB R95, R11, R6 ;  /* 0x000000060b5f723e */ /* 0x000fe200000010ff */
[C---:B------:R-:W-:Y:S01]  /*9960*/  FFMA R23, R73.reuse, R0, R23 ;  /* 0x0000000049177223 */ /* 0x040fe20000000017 */
[----:B------:R-:W-:Y:S01]  /*9970*/  SHF.L.U32 R0, R104, 0x10, RZ ;  /* 0x0000001068007819 */ /* 0x000fe200000006ff */
[C---:B------:R-:W-:Y:S01]  /*9980*/  FFMA R20, R73.reuse, R3, R20 ;  /* 0x0000000349147223 */ /* 0x040fe20000000014 */
[----:B------:R-:W-:Y:S01]  /*9990*/  SHF.L.U32 R3, R106, 0x10, RZ ;  /* 0x000000106a037819 */ /* 0x000fe200000006ff */
        /* <DEDUP_REMOVED lines=8> */
[----:B------:R-:W-:Y:S01]  /*9a20*/  FFMA R25, R73, R2, R25 ;  /* 0x0000000249197223 */ /* 0x000fe20000000019 */
[----:B------:R-:W-:Y:S01]  /*9a30*/  LOP3.LUT R2, R106, 0xffff0000, RZ, 0xc0, !PT ;  /* 0xffff00006a027812 */ /* 0x000fe200078ec0ff */
[C---:B------:R-:W-:Y:S01]  /*9a40*/  FMUL R31, R70.reuse, R31 ;  /* 0x0000001f461f7220 */ /* 0x040fe20000400000 */
[----:B------:R-:W-:Y:S01]  /*9a50*/  F2FP.BF16.F32.PACK_AB R8, R9, R8 ;  /* 0x000000080908723e */ /* 0x000fe200000010ff */
[----:B------:R-:W-:Y:S01]  /*9a60*/  FFMA R26, R73, R0, R26 ;  /* 0x00000000491a7223 */ /* 0x000fe2000000001a */
[----:B------:R-:W-:Y:S01]  /*9a70*/  LOP3.LUT R0, R105, 0xffff0000, RZ, 0xc0, !PT ;  /* 0xffff000069007812 */ /* 0x000fe200078ec0ff */
[C---:B------:R-:W-:Y:S01]  /*9a80*/  FMUL R35, R70.reuse, R35 ;  /* 0x0000002346237220 */ /* 0x040fe20000400000 */
[----:B------:R-:W-:Y:S01]  /*9a90*/  F2FP.BF16.F32.PACK_AB R9, R15, R10 ;  /* 0x0000000a0f09723e */ /* 0x000fe200000010ff */
[----:B------:R-:W-:Y:S01]  /*9aa0*/  FMUL R39, R70, R39 ;  /* 0x0000002746277220 */ /* 0x000fe20000400000 */
[----:B------:R-:W-:Y:S01]  /*9ab0*/  F2FP.BF16.F32.PACK_AB R10, R13, R12 ;  /* 0x0000000c0d0a723e */ /* 0x000fe200000010ff */
[C---:B------:R-:W-:Y:S01]  /*9ac0*/  FFMA R31, R73.reuse, R0, R31 ;  /* 0x00000000491f7223 */ /* 0x040fe2000000001f */
[C---:B------:R-:W-:Y:S01]  /*9ad0*/  SHF.L.U32 R0, R112.reuse, 0x10, RZ ;  /* 0x0000001070007819 */ /* 0x040fe200000006ff */
[----:B------:R-:W-:Y:S01]  /*9ae0*/  FFMA R28, R73, R3, R28 ;  /* 0x00000003491c7223 */ /* 0x000fe2000000001c */
[----:B------:R-:W-:Y:S01]  /*9af0*/  SHF.L.U32 R3, R113, 0x10, RZ ;  /* 0x0000001071037819 */ /* 0x000fe200000006ff */
        /* <DEDUP_REMOVED lines=8> */
[----:B------:R-:W-:Y:S01]  /*9b80*/  FFMA R33, R73, R2, R33 ;  /* 0x0000000249217223 */ /* 0x000fe20000000021 */
[----:B------:R-:W-:Y:S01]  /*9b90*/  LOP3.LUT R2, R115, 0xffff0000, RZ, 0xc0, !PT ;  /* 0xffff000073027812 */ /* 0x000fe200078ec0ff */
[C---:B------:R-:W-:Y:S01]  /*9ba0*/  FFMA R34, R73.reuse, R3, R34 ;  /* 0x0000000349227223 */ /* 0x040fe20000000022 */
[C---:B------:R-:W-:Y:S01]  /*9bb0*/  SHF.L.U32 R3, R114.reuse, 0x10, RZ ;  /* 0x0000001072037819 */ /* 0x040fe200000006ff */
[----:B------:R-:W-:Y:S01]  /*9bc0*/  FFMA R39, R73, R0, R39 ;  /* 0x0000000049277223 */ /* 0x000fe20000000027 */
[----:B------:R-:W-:Y:S01]  /*9bd0*/  LOP3.LUT R0, R114, 0xffff0000, RZ, 0xc0, !PT ;  /* 0xffff000072007812 */ /* 0x000fe200078ec0ff */
[----:B------:R-:W-:Y:S01]  /*9be0*/  FMUL R43, R70, R43 ;  /* 0x0000002b462b7220 */ /* 0x000fe20000400000 */
[----:B------:R-:W-:Y:S01]  /*9bf0*/  F2FP.BF16.F32.PACK_AB R16, R17, R16 ;  /* 0x000000101110723e */ /* 0x000fe200000010ff */
[----:B------:R-:W-:Y:S01]  /*9c00*/  FFMA R36, R73, R3, R36 ;  /* 0x0000000349247223 */ /* 0x000fe20000000024 */
[----:B------:R-:W-:Y:S01]  /*9c10*/  SHF.L.U32 R3, R121, 0x10, RZ ;  /* 0x0000001079037819 */ /* 0x000fe200000006ff */
[C---:B------:R-:W-:Y:S01]  /*9c20*/  FFMA R37, R73.reuse, R0, R37 ;  /* 0x0000000049257223 */ /* 0x040fe20000000025 */
[C---:B------:R-:W-:Y:S01]  /*9c30*/  SHF.L.U32 R0, R120.reuse, 0x10, RZ ;  /* 0x0000001078007819 */ /* 0x040fe200000006ff */
[----:B------:R-:W-:Y:S01]  /*9c40*/  FFMA R38, R73, R5, R38 ;  /* 0x0000000549267223 */ /* 0x000fe20000000026 */
[----:B------:R-:W-:Y:S01]  /*9c50*/  F2FP.BF16.F32.PACK_AB R17, R23, R18 ;  /* 0x000000121711723e */ /* 0x000fe200000010ff */
[----:B------:R1:W-:Y:S01]  /*9c60*/  STS.128 [R169+UR44+0x8400], R92 ;  /* 0x0084005ca9007988 */ /* 0x0003e20008000c2c */
[----:B------:R-:W-:Y:S01]  /*9c70*/  SHF.L.U32 R5, R123, 0x10, RZ ;  /* 0x000000107b057819 */ /* 0x000fe200000006ff */
[C---:B------:R-:W-:Y:S01]  /*9c80*/  FFMA R43, R73.reuse, R2, R43 ;  /* 0x00000002492b7223 */ /* 0x040fe2000000002b */
[----:B------:R-:W-:Y:S01]  /*9c90*/  LOP3.LUT R2, R120, 0xffff0000, RZ, 0xc0, !PT ;  /* 0xffff000078027812 */ /* 0x000fe200078ec0ff */
[----:B------:R-:W-:Y:S01]  /*9ca0*/  FFMA R40, R73, R0, R40 ;  /* 0x0000000049287223 */ /* 0x000fe20000000028 */
[----:B------:R-:W-:Y:S01]  /*9cb0*/  LOP3.LUT R0, R121, 0xffff0000, RZ, 0xc0, !PT ;  /* 0xffff000079007812 */ /* 0x000fe200078ec0ff */
[----:B------:R-:W-:Y:S01]  /*9cc0*/  FMUL R47, R70, R47 ;  /* 0x0000002f462f7220 */ /* 0x000fe20000400000 */
[----:B------:R-:W-:Y:S01]  /*9cd0*/  F2FP.BF16.F32.PACK_AB R18, R21, R20 ;  /* 0x000000141512723e */ /* 0x000fe200000010ff */
[C---:B------:R-:W-:Y:S01]  /*9ce0*/  FFMA R41, R73.reuse, R2, R41 ;  /* 0x0000000249297223 */ /* 0x040fe20000000029 */
[C---:B------:R-:W-:Y:S01]  /*9cf0*/  LOP3.LUT R2, R122.reuse, 0xffff0000, RZ, 0xc0, !PT ;  /* 0xffff00007a027812 */ /* 0x040fe200078ec0ff */
[----:B------:R-:W-:Y:S01]  /*9d00*/  FFMA R42, R73, R3, R42 ;  /* 0x00000003492a7223 */ /* 0x000fe2000000002a */
[----:B------:R-:W-:Y:S01]  /*9d10*/  SHF.L.U32 R3, R122, 0x10, RZ ;  /* 0x000000107a037819 */ /* 0x000fe200000006ff */
[----:B------:R1:W-:Y:S01]  /*9d20*/  STS.128 [R168+0x8400], R8 ;  /* 0x00840008a8007388 */ /* 0x0003e20000000c00 */
[----:B------:R-:W-:Y:S01]  /*9d30*/  F2FP.BF16.F32.PACK_AB R19, R27, R22 ;  /* 0x000000161b13723e */ /* 0x000fe200000010ff */
[----:B------:R-:W-:Y:S01]  /*9d40*/  FFMA R47, R73, R0, R47 ;  /* 0x00000000492f7223 */ /* 0x000fe2000000002f */
[----:B------:R-:W-:Y:S01]  /*9d50*/  LOP3.LUT R0, R123, 0xffff0000, RZ, 0xc0, !PT ;  /* 0xffff00007b007812 */ /* 0x000fe200078ec0ff */
[----:B------:R-:W-:Y:S01]  /*9d60*/  FMUL R51, R70, R51 ;  /* 0x0000003346337220 */ /* 0x000fe20000400000 */
[----:B------:R-:W-:Y:S01]  /*9d70*/  F2FP.BF16.F32.PACK_AB R24, R25, R24 ;  /* 0x000000181918723e */ /* 0x000fe200000010ff */
[C---:B------:R-:W-:Y:S01]  /*9d80*/  FFMA R44, R73.reuse, R3, R44 ;  /* 0x00000003492c7223 */ /* 0x040fe2000000002c */
[C---:B------:R-:W-:Y:S01]  /*9d90*/  SHF.L.U32 R3, R128.reuse, 0x10, RZ ;  /* 0x0000001080037819 */ /* 0x040fe200000006ff */
[----:B------:R-:W-:Y:S01]  /*9da0*/  FFMA R45, R73, R2, R45 ;  /* 0x00000002492d7223 */ /* 0x000fe2000000002d */
[----:B------:R-:W-:Y:S01]  /*9db0*/  F2FP.BF16.F32.PACK_AB R25, R31, R26 ;  /* 0x0000001a1f19723e */ /* 0x000fe200000010ff */
[----:B------:R-:W-:Y:S01]  /*9dc0*/  FFMA R46, R73, R5, R46 ;  /* 0x00000005492e7223 */ /* 0x000fe2000000002e */
[----:B------:R-:W-:Y:S01]  /*9dd0*/  SHF.L.U32 R5, R129, 0x10, RZ ;  /* 0x0000001081057819 */ /* 0x000fe200000006ff */
[----:B------:R1:W-:Y:S01]  /*9de0*/  STS.128 [R167+0x8400], R16 ;  /* 0x00840010a7007388 */ /* 0x0003e20000000c00 */
[----:B------:R-:W-:Y:S01]  /*9df0*/  F2FP.BF16.F32.PACK_AB R26, R29, R28 ;  /* 0x0000001c1d1a723e */ /* 0x000fe200000010ff */
[C---:B------:R-:W-:Y:S01]  /*9e00*/  FFMA R51, R73.reuse, R0, R51 ;  /* 0x0000000049337223 */ /* 0x040fe20000000033 */
[----:B------:R-:W-:Y:S01]  /*9e10*/  LOP3.LUT R0, R128, 0xffff0000, RZ, 0xc0, !PT ;  /* 0xffff000080007812 */ /* 0x000fe200078ec0ff */
[----:B------:R-:W-:Y:S01]  /*9e20*/  FFMA R48, R73, R3, R48 ;  /* 0x0000000349307223 */ /* 0x000fe20000000030 */
[----:B------:R-:W-:Y:S01]  /*9e30*/  F2FP.BF16.F32.PACK_AB R27, R35, R30 ;  /* 0x0000001e231b723e */ /* 0x000fe200000010ff */
[----:B------:R-:W-:Y:S01]  /*9e40*/  FMUL R55, R70, R55 ;  /* 0x0000003746377220 */ /* 0x000fe20000400000 */
[----:B------:R-:W-:Y:S01]  /*9e50*/  LOP3.LUT R2, R129, 0xffff0000, RZ, 0xc0, !PT ;  /* 0xffff000081027812 */ /* 0x000fe200078ec0ff */
[C---:B------:R-:W-:Y:S01]  /*9e60*/  FFMA R49, R73.reuse, R0, R49 ;  /* 0x0000000049317223 */ /* 0x040fe20000000031 */
[C---:B------:R-:W-:Y:S01]  /*9e70*/  SHF.L.U32 R0, R130.reuse, 0x10, RZ ;  /* 0x0000001082007819 */ /* 0x040fe200000006ff */
[----:B------:R-:W-:Y:S01]  /*9e80*/  FFMA R50, R73, R5, R50 ;  /* 0x0000000549327223 */ /* 0x000fe20000000032 */
[----:B------:R-:W-:Y:S01]  /*9e90*/  F2FP.BF16.F32.PACK_AB R32, R33, R32 ;  /* 0x000000202120723e */ /* 0x000fe200000010ff */
[----:B------:R1:W-:Y:S01]  /*9ea0*/  STS.128 [R157+0x8400], R24 ;  /* 0x008400189d007388 */ /* 0x0003e20000000c00 */
[----:B------:R-:W-:Y:S01]  /*9eb0*/  F2FP.BF16.F32.PACK_AB R33, R39, R34 ;  /* 0x000000222721723e */ /* 0x000fe200000010ff */
[C---:B------:R-:W-:Y:S01]  /*9ec0*/  FFMA R55, R73.reuse, R2, R55 ;  /* 0x0000000249377223 */ /* 0x040fe20000000037 */
[----:B------:R-:W-:Y:S01]  /*9ed0*/  LOP3.LUT R2, R130, 0xffff0000, RZ, 0xc0, !PT ;  /* 0xffff000082027812 */ /* 0x000fe200078ec0ff */
[----:B------:R-:W-:Y:S01]  /*9ee0*/  FFMA R52, R73, R0, R52 ;  /* 0x0000000049347223 */ /* 0x000fe20000000034 */
[----:B------:R-:W-:Y:S01]  /*9ef0*/  SHF.L.U32 R3, R131, 0x10, RZ ;  /* 0x0000001083037819 */ /* 0x000fe200000006ff */
[C---:B------:R-:W-:Y:S01]  /*9f00*/  FMUL R59, R70.reuse, R59 ;  /* 0x0000003b463b7220 */ /* 0x040fe20000400000 */
[----:B------:R-:W-:Y:S01]  /*9f10*/  F2FP.BF16.F32.PACK_AB R34, R37, R36 ;  /* 0x000000242522723e */ /* 0x000fe200000010ff */
[----:B------:R-:W-:Y:S01]  /*9f20*/  FFMA R53, R73, R2, R53 ;  /* 0x0000000249357223 */ /* 0x000fe20000000035 */
[----:B------:R-:W-:Y:S01]  /*9f30*/  F2FP.BF16.F32.PACK_AB R35, R43, R38 ;  /* 0x000000262b23723e */ /* 0x000fe200000010ff */
[----:B------:R-:W-:Y:S01]  /*9f40*/  FFMA R54, R73, R3, R54 ;  /* 0x0000000349367223 */ /* 0x000fe20000000036 */
[----:B------:R-:W-:Y:S01]  /*9f50*/  LOP3.LUT R0, R131, 0xffff0000, RZ, 0xc0, !PT ;  /* 0xffff000083007812 */ /* 0x000fe200078ec0ff */
[----:B------:R-:W-:Y:S01]  /*9f60*/  FMUL R63, R70, R63 ;  /* 0x0000003f463f7220 */ /* 0x000fe20000400000 */
[----:B------:R-:W-:Y:S01]  /*9f70*/  F2FP.BF16.F32.PACK_AB R40, R41, R40 ;  /* 0x000000282928723e */ /* 0x000fe200000010ff */
[----:B------:R1:W-:Y:S01]  /*9f80*/  STS.128 [R156+0x8400], R32 ;  /* 0x008400209c007388 */ /* 0x0003e20000000c00 */
[C---:B------:R-:W-:Y:S01]  /*9f90*/  SHF.L.U32 R3, R136.reuse, 0x10, RZ ;  /* 0x0000001088037819 */ /* 0x040fe200000006ff */
[----:B------:R-:W-:Y:S01]  /*9fa0*/  FFMA R59, R73, R0, R59 ;  /* 0x00000000493b7223 */ /* 0x000fe2000000003b */
[----:B------:R-:W-:Y:S01]  /*9fb0*/  LOP3.LUT R2, R136, 0xffff0000, RZ, 0xc0, !PT ;  /* 0xffff000088027812 */ /* 0x000fe200078ec0ff */
[----:B------:R-:W-:Y:S01]  /*9fc0*/  FMUL R67, R70, R67 ;  /* 0x0000004346437220 */ /* 0x000fe20000400000 */
[----:B------:R-:W-:Y:S01]  /*9fd0*/  F2FP.BF16.F32.PACK_AB R41, R47, R42 ;  /* 0x0000002a2f29723e */ /* 0x000fe200000010ff */
[----:B------:R-:W-:Y:S01]  /*9fe0*/  FFMA R56, R73, R3, R56 ;  /* 0x0000000349387223 */ /* 0x000fe20000000038 */
[----:B------:R-:W-:Y:S01]  /*9ff0*/  SHF.L.U32 R5, R137, 0x10, RZ ;  /* 0x0000001089057819 */ /* 0x000fe200000006ff */
[----:B------:R-:W-:Y:S01]  /*a000*/  FFMA R57, R73, R2, R57 ;  /* 0x0000000249397223 */ /* 0x000fe20000000039 */
[----:B------:R-:W-:Y:S02]  /*a010*/  F2FP.BF16.F32.PACK_AB R42, R45, R44 ;  /* 0x0000002c2d2a723e */ /* 0x000fe400000010ff */
[----:B------:R-:W-:Y:S01]  /*a020*/  F2FP.BF16.F32.PACK_AB R43, R51, R46 ;  /* 0x0000002e332b723e */ /* 0x000fe200000010ff */
[----:B------:R-:W-:Y:S01]  /*a030*/  FFMA R58, R73, R5, R58 ;  /* 0x00000005493a7223 */ /* 0x000fe2000000003a */
[----:B------:R-:W-:Y:S02]  /*a040*/  LOP3.LUT R0, R137, 0xffff0000, RZ, 0xc0, !PT ;  /* 0xffff000089007812 */ /* 0x000fe400078ec0ff */
[C---:B------:R-:W-:Y:S01]  /*a050*/  SHF.L.U32 R3, R138.reuse, 0x10, RZ ;  /* 0x000000108a037819 */ /* 0x040fe200000006ff */
[----:B------:R1:W-:Y:S01]  /*a060*/  STS.128 [R155+0x8400], R40 ;  /* 0x008400289b007388 */ /* 0x0003e20000000c00 */
        /* <DEDUP_REMOVED lines=8> */
[----:B------:R-:W-:Y:S02]  /*a0f0*/  F2FP.BF16.F32.PACK_AB R49, R55, R50 ;  /* 0x000000323731723e */ /* 0x000fe400000010ff */
[----:B------:R-:W-:Y:S01]  /*a100*/  F2FP.BF16.F32.PACK_AB R50, R53, R52 ;  /* 0x000000343532723e */ /* 0x000fe200000010ff */
[----:B------:R-:W-:Y:S01]  /*a110*/  FFMA R67, R73, R4, R67 ;  /* 0x0000000449437223 */ /* 0x000fe20000000043 */
[----:B------:R-:W-:Y:S02]  /*a120*/  F2FP.BF16.F32.PACK_AB R51, R59, R54 ;  /* 0x000000363b33723e */ /* 0x000fe400000010ff */
[----:B------:R-:W-:Y:S02]  /*a130*/  F2FP.BF16.F32.PACK_AB R56, R57, R56 ;  /* 0x000000383938723e */ /* 0x000fe400000010ff */
        /* <DEDUP_REMOVED lines=12> */
[----:B--2---:R-:W2:Y:S02]  /*a200*/  FENCE.VIEW.ASYNC.S ;  /* 0x00000000000073c6 */ /* 0x004ea40000000000 */
[----:B--2---:R-:W-:Y:S06]  /*a210*/  BAR.SYNC.DEFER_BLOCKING 0x1, 0x80 ;  /* 0x0042000000007b1d */ /* 0x004fec0000010000 */
[----:B------:R-:W-:Y:S05]  /*a220*/  @P0 BRA `(.L_x_133) ;  /* 0x0000000000280947 */ /* 0x000fea0003800000 */
[----:B------:R-:W2:Y:S01]  /*a230*/  LDCU.64 UR6, c[0x0][0x348] ;  /* 0x00006900ff0677ac */ /* 0x000ea20008000a00 */
[----:B------:R-:W-:Y:S02]  /*a240*/  UIADD3 UR9, UPT, UPT, UR49, 0x80, URZ ;  /* 0x0000008031097890 */ /* 0x000fe4000fffe0ff */
[----:B------:R-:W-:Y:S01]  /*a250*/  UIADD3 UR8, UPT, UPT, UR44, 0x8400, URZ ;  /* 0x000084002c087890 */ /* 0x000fe2000fffe0ff */
[----:B------:R-:W-:Y:S01]  /*a260*/  UMOV UR10, UR50 ;  /* 0x00000032000a7c82 */ /* 0x000fe20008000000 */
[----:B------:R-:W-:Y:S01]  /*a270*/  UMOV UR11, UR36 ;  /* 0x00000024000b7c82 */ /* 0x000fe20008000000 */
[----:B--2---:R-:W-:Y:S04]  /*a280*/  UIADD3 UR4, UP0, UPT, UR6, 0x680, URZ ;  /* 0x0000068006047890 */ /* 0x004fe8000ff1e0ff */
[----:B------:R-:W-:Y:S09]  /*a290*/  UIADD3.X UR5, UPT, UPT, URZ, UR7, URZ, UP0, !UPT ;  /* 0x00000007ff057290 */ /* 0x000ff200087fe4ff */
[----:B------:R2:W-:Y:S01]  /*a2a0*/  UTMASTG.3D [UR8], [UR4] ;  /* 0x00000008040073b5 */ /* 0x0005e20008010000 */
[----:B------:R0:W-:Y:S01]  /*a2b0*/  UTMACMDFLUSH ;  /* 0x00000000000079b7 */ /* 0x0001e20000000000 */
[----:B--2---:R-:W-:Y:S04]  /*a2c0*/  DEPBAR.LE SB0, 0x1 ;  /* 0x000080400000791a */ /* 0x004fe80000000000 */
.L_x_133:
[----:B------:R-:W-:Y:S05]  /*a2d0*/  BSYNC.RECONVERGENT B0 ;  /* 0x0000000000007941 */ /* 0x000fea0003800200 */
.L_x_132:
[----:B------:R-:W-:Y:S01]  /*a2e0*/  BAR.SYNC.DEFER_BLOCKING 0x1, 0x80 ;  /* 0x0042000000007b1d */ /* 0x000fe20000010000 */
[----:B------:R-:W-:Y:S04]  /*a2f0*/  UIADD3 UR4, UPT, UPT, UR45, 0x1, URZ ;  /* 0x000000012d047890 */ /* 0x000fe8000fffe0ff */
[----:B------:R-:W-:Y:S04]  /*a300*/  UISETP.NE.AND UP0, UPT, UR4, 0x4, UPT ;  /* 0x000000040400788c */ /* 0x000fe8000bf05270 */
[----:B------:R-:W-:Y:S01]  /*a310*/  USEL UR46, UR4, URZ, UP0 ;  /* 0x000000ff042e7287 */ /* 0x000fe20008000000 */
[----:B------:R2:W-:Y:S01]  /*a320*/  @P6 SYNCS.ARRIVE.TRANS64.RED.A1T0 RZ, [R74+URZ], RZ ;  /* 0x000000ff4aff69a7 */ /* 0x0005e200081004ff */
[----:B------:R-:W-:Y:S01]  /*a330*/  BSSY B1, `(.L_x_134) ;  /* 0x000001f000017945 */ /* 0x000fe20003800000 */
[----:B------:R-:W3:Y:S02]  /*a340*/  @P6 SYNCS.PHASECHK.TRANS64.TRYWAIT P0, [R3+URZ+0x50], R0 ;  /* 0x00005000030065a7 */ /* 0x000ee400080011ff */
[----:B---3--:R-:W-:Y:S01]  /*a350*/  @P6 SEL R84, RZ, 0x1, !P0 ;  /* 0x00000001ff546807 */ /* 0x008fe20004000000 */
[----:B--2---:R-:W-:Y:S06]  /*a360*/  @!P6 BRA `(.L_x_135) ;  /* 0x00000000006ce947 */ /* 0x004fec0003800000 */
        /* <DEDUP_REMOVED lines=10> */
[----:B------:R-:W2:Y:S02]  /*a410*/  SYNCS.PHASECHK.TRANS64.TRYWAIT P0, [R3+URZ+0x50], R0 ;  /* 0x00005000030075a7 */ /* 0x000ea400080011ff */
[----:B--2---:R-:W-:Y:S05]  /*a420*/  @!P0 BRA `(.L_x_138) ;  /* 0x0000002000948947 */ /* 0x004fea0003800000 */
.L_x_137:
[----:B------:R-:W-:Y:S05]  /*a430*/  BSYNC B0 ;  /* 0x0000000000007941 */ /* 0x000fea0003800000 */
.L_x_136:
[----:B------:R-:W-:Y:S11]  /*a440*/  ISETP.NE.AND P0, PT, R86, RZ, PT ;  /* 0x000000ff5600720c */ /* 0x000ff60003f05270 */
[----:B------:R-:W-:Y:S02]  /*a450*/  @!UPT UIADD3 URZ, UPT, UPT, URZ, URZ, URZ ;  /* 0x000000fffffff290 */ /* 0x000fe4000fffe0ff */
[----:B------:R3:W4:Y:S01]  /*a460*/  @P0 LDS.128 R80, [R78+UR44+0x400] ;  /* 0x0004002c4e500984 */ /* 0x0007220008000c00 */
[----:B--2---:R-:W-:Y:S01]  /*a470*/  @P0 IMAD.IADD R0, R85, 0x1, R2 ;  /* 0x0000000155000824 */ /* 0x004fe200078e0202 */
[C---:B------:R-:W-:Y:S01]  /*a480*/  @P0 IADD3 R6, PT, PT, R87.reuse, R2, RZ ;  /* 0x0000000257060210 */ /* 0x040fe20007ffe0ff */
[C---:B------:R-:W-:Y:S01]  /*a490*/  @P0 IMAD.IADD R3, R87.reuse, 0x1, R4 ;  /* 0x0000000157030824 */ /* 0x040fe200078e0204 */
[----:B------:R3:W2:Y:S02]  /*a4a0*/  @P0 LDS.128 R88, [R5+0x400] ;  /* 0x0004000005580984 */ /* 0x0006a40000000c00 */
[----:B------:R-:W-:Y:S02]  /*a4b0*/  @P0 IADD3 R87, PT, PT, R87, R0, RZ ;  /* 0x0000000057570210 */ /* 0x000fe40007ffe0ff */
[----:B------:R3:W1:Y:S04]  /*a4c0*/  @P0 LDS.128 R96, [R4+0x400] ;  /* 0x0004000004600984 */ /* 0x0006680000000c00 */
[----:B------:R3:W1:Y:S04]  /*a4d0*/  @P0 LDS.128 R104, [R3+0x400] ;  /* 0x0004000003680984 */ /* 0x0006680000000c00 */
[----:B------:R3:W1:Y:S04]  /*a4e0*/  @P0 LDS.128 R112, [R2+0x400] ;  /* 0x0004000002700984 */ /* 0x0006680000000c00 */
[----:B------:R3:W1:Y:S04]  /*a4f0*/  @P0 LDS.128 R120, [R6+0x400] ;  /* 0x0004000006780984 */ /* 0x0006680000000c00 */
[----:B------:R3:W1:Y:S04]  /*a500*/  @P0 LDS.128 R128, [R0+0x400] ;  /* 0x0004000000800984 */ /* 0x0006680000000c00 */
[----:B------:R3:W1:Y:S02]  /*a510*/  @P0 LDS.128 R136, [R87+0x400] ;  /* 0x0004000057880984 */ /* 0x0006640000000c00 */
.L_x_135:
[----:B------:R-:W-:Y:S05]  /*a520*/  BSYNC B1 ;  /* 0x0000000000017941 */ /* 0x000fea0003800000 */
.L_x_134:
[----:B---3--:R-:W-:Y:S05]  /*a530*/  VIADD R0, R71, 0xc0 ;  /* 0x000000c047007836 */ /* 0x008fea0000000000 */
[----:B------:R-:W-:Y:S04]  /*a540*/  SHF.R.U32.HI R0, RZ, 0x15, R0 ;  /* 0x00000015ff007819 */ /* 0x000fe80000011600 */
[----:B------:R-:W-:Y:S11]  /*a550*/  LOP3.LUT P0, RZ, R0, 0x3, R147, 0x48, !PT ;  /* 0x0000000300ff7812 */ /* 0x000ff60007804893 */
[----:B------:R-:W-:Y:S02]  /*a560*/  @!UPT UIADD3 URZ, UPT, UPT, URZ, URZ, URZ ;  /* 0x000000fffffff290 */ /* 0x000fe4000fffe0ff */
[----:B------:R-:W-:Y:S05]  /*a570*/  @!P0 BRA `(.L_x_139) ;  /* 0x0000000000408947 */ /* 0x000fea0003800000 */
[----:B------:R-:W3:Y:S01]  /*a580*/  LDCU.64 UR8, c[0x4][0x70] ;  /* 0x01000e00ff0877ac */ /* 0x000ee20008000a00 */
[----:B------:R-:W-:Y:S01]  /*a590*/  MOV R3, 0x0 ;  /* 0x0000000000037802 */ /* 0x000fe20000000f00 */
[----:B------:R-:W-:Y:S02]  /*a5a0*/  HFMA2 R12, -RZ, RZ, 0, 5.9604644775390625e-08 ;  /* 0x00000001ff0c7431 */ /* 0x000fe400000001ff */
[----:B-1----:R-:W-:Y:S02]  /*a5b0*/  IMAD.MOV.U32 R8, RZ, RZ, 0x192 ;  /* 0x00000192ff087424 */ /* 0x002fe400078e00ff */
[----:B------:R-:W-:Y:S01]  /*a5c0*/  IMAD.MOV.U32 R13, RZ, RZ, RZ ;  /* 0x000000ffff0d7224 */ /* 0x000fe200078e00ff */
[----:B------:R-:W1:Y:S01]  /*a5d0*/  LDCU.64 UR6, c[0x4][0x78] ;  /* 0x01000f00ff0677ac */ /* 0x000e620008000a00 */
[----:B------:R-:W2:Y:S01]  /*a5e0*/  LDC.64 R2, c[0x4][R3] ;  /* 0x0100000003027b82 */ /* 0x000ea20000000a00 */
[----:B------:R-:W5:Y:S01]  /*a5f0*/  LDCU.64 UR4, c[0x4][0x10] ;  /* 0x01000200ff0477ac */ /* 0x000f620008000a00 */
[----:B---3--:R-:W-:Y:S01]  /*a600*/  MOV R5, UR9 ;  /* 0x0000000900057c02 */ /* 0x008fe20008000f00 */
[----:B------:R-:W-:Y:S01]  /*a610*/  IMAD.U32 R4, RZ, RZ, UR8 ;  /* 0x00000008ff047e24 */ /* 0x000fe2000f8e00ff */
[----:B-1----:R-:W-:Y:S01]  /*a620*/  MOV R7, UR7 ;  /* 0x0000000700077c02 */ /* 0x002fe20008000f00 */
[----:B------:R-:W-:Y:S01]  /*a630*/  IMAD.U32 R6, RZ, RZ, UR6 ;  /* 0x00000006ff067e24 */ /* 0x000fe2000f8e00ff */
[----:B-----5:R-:W-:Y:S01]  /*a640*/  MOV R11, UR5 ;  /* 0x00000005000b7c02 */ /* 0x020fe20008000f00 */
[----:B------:R-:W-:Y:S02]  /*a650*/  IMAD.U32 R10, RZ, RZ, UR4 ;  /* 0x00000004ff0a7e24 */ /* 0x000fe4000f8e00ff */
[----:B------:R-:W-:Y:S07]  /*a660*/  LEPC R20, `(.L_x_139) ;  /* 0x000000001014794e */ /* 0x000fee0000000000 */
[----:B--2-4-:R-:W-:Y:S05]  /*a670*/  CALL.ABS.NOINC R2 ;  /* 0x0000000002007343 */ /* 0x014fea0003c00000 */
.L_x_139:
[----:B------:R-:W-:Y:S01]  /*a680*/  ISETP.NE.AND P0, PT, R163, RZ, PT ;  /* 0x000000ffa300720c */ /* 0x000fe20003f05270 */
[----:B------:R-:W-:Y:S05]  /*a690*/  WARPSYNC.ALL ;  /* 0x0000000000007948 */ /* 0x000fea0003800000 */
[----:B------:R-:W-:Y:S01]  /*a6a0*/  R2UR UR4, R71 ;  /* 0x00000000470472ca */ /* 0x000fe200000e0000 */
[----:B------:R-:W-:Y:S01]  /*a6b0*/  BSSY.RECONVERGENT B0, `(.L_x_140) ;  /* 0x0000100000007945 */ /* 0x000fe20003800200 */
[C---:B----4-:R-:W-:Y:S02]  /*a6c0*/  SHF.L.U32 R72, R80.reuse, 0x10, RZ ;  /* 0x0000001050487819 */ /* 0x050fe400000006ff */
[----:B------:R-:W-:Y:S02]  /*a6d0*/  LOP3.LUT R74, R80, 0xffff0000, RZ, 0xc0, !PT ;  /* 0xffff0000504a7812 */ /* 0x000fe400078ec0ff */
[C---:B------:R-:W-:Y:S02]  /*a6e0*/  SHF.L.U32 R75, R81.reuse, 0x10, RZ ;  /* 0x00000010514b7819 */ /* 0x040fe400000006ff */
[----:B------:R-:W-:Y:S02]  /*a6f0*/  LOP3.LUT R76, R81, 0xffff0000, RZ, 0xc0, !PT ;  /* 0xffff0000514c7812 */ /* 0x000fe400078ec0ff */
[C---:B------:R-:W-:Y:S02]  /*a700*/  SHF.L.U32 R77, R82.reuse, 0x10, RZ ;  /* 0x00000010524d7819 */ /* 0x040fe400000006ff */
[----:B------:R-:W-:Y:S01]  /*a710*/  LOP3.LUT R78, R82, 0xffff0000, RZ, 0xc0, !PT ;  /* 0xffff0000524e7812 */ /* 0x000fe200078ec0ff */
[----:B-1----:R-:W1:Y:S01]  /*a720*/  LDTM.x64 R4, tmem[UR4+0xc0] ;  /* 0x0000c004000479ee */ /* 0x002e620008340000 */
[C---:B------:R-:W-:Y:S01]  /*a730*/  SHF.L.U32 R79, R83.reuse, 0x10, RZ ;  /* 0x00000010534f7819 */ /* 0x040fe200000006ff */
[----:B------:R-:W-:Y:S01]  /*a740*/  NOP ;  /* 0x0000000000007918 */ /* 0x000fe20000000000 */
[----:B------:R-:W-:Y:S02]  /*a750*/  LOP3.LUT R80, R83, 0xffff0000, RZ, 0xc0, !PT ;  /* 0xffff000053507812 */ /* 0x000fe400078ec0ff */
[C---:B--2---:R-:W-:Y:S02]  /*a760*/  SHF.L.U32 R81, R88.reuse, 0x10, RZ ;  /* 0x0000001058517819 */ /* 0x044fe400000006ff */
[----:B------:R-:W-:Y:S02]  /*a770*/  LOP3.LUT R83, R88, 0xffff0000, RZ, 0xc0, !PT ;  /* 0xffff000058537812 */ /* 0x000fe400078ec0ff */
[C---:B------:R-:W-:Y:S02]  /*a780*/  SHF.L.U32 R82, R89.reuse, 0x10, RZ ;  /* 0x0000001059527819 */ /* 0x040fe400000006ff */
[----:B------:R-:W-:Y:S02]  /*a790*/  LOP3.LUT R84, R89, 0xffff0000, RZ, 0xc0, !PT ;  /* 0xffff000059547812 */ /* 0x000fe400078ec0ff */
[C---:B------:R-:W-:Y:S02]  /*a7a0*/  SHF.L.U32 R85, R90.reuse, 0x10, RZ ;  /* 0x000000105a557819 */ /* 0x040fe400000006ff */
[----:B------:R-:W-:Y:S02]  /*a7b0*/  LOP3.LUT R86, R90, 0xffff0000, RZ, 0xc0, !PT ;  /* 0xffff00005a567812 */ /* 0x000fe400078ec0ff */
[C---:B------:R-:W-:Y:S02]  /*a7c0*/  SHF.L.U32 R87, R91.reuse, 0x10, RZ ;  /* 0x000000105b577819 */ /* 0x040fe400000006ff */
[----:B------:R-:W-:Y:S02]  /*a7d0*/  IADD3 R170, PT, PT, R170, 0xd0, RZ ;  /* 0x000000d0aaaa7810 */ /* 0x000fe40007ffe0ff */
[----:B------:R-:W-:Y:S02]  /*a7e0*/  LOP3.LUT R88, R91, 0xffff0000, RZ, 0xc0, !PT ;  /* 0xffff00005b587812 */ /* 0x000fe400078ec0ff */
[----:B------:R-:W-:Y:S01]  /*a7f0*/  SHF.L.U32 R89, R96, 0x10, RZ ;  /* 0x0000001060597819 */ /* 0x000fe200000006ff */
[----:B-1----:R-:W-:Y:S01]  /*a800*/  FMUL R4, R70, R4 ;  /* 0x0000000446047220 */ /* 0x002fe20000400000 */
[----:B------:R-:W-:Y:S01]  /*a810*/  LOP3.LUT R90, R96, 0xffff0000, RZ, 0xc0, !PT ;  /* 0xffff0000605a7812 */ /* 0x000fe200078ec0ff */
[----:B------:R-:W-:Y:S01]  /*a820*/  FMUL R5, R70, R5 ;  /* 0x0000000546057220 */ /* 0x000fe20000400000 */
[----:B------:R-:W-:Y:S01]  /*a830*/  SHF.L.U32 R91, R97, 0x10, RZ ;  /* 0x00000010615b7819 */ /* 0x000fe200000006ff */
[C---:B------:R-:W-:Y:S01]  /*a840*/  FFMA R4, R73.reuse, R72, R4 ;  /* 0x0000004849047223 */ /* 0x040fe20000000004 */
[----:B------:R-:W-:Y:S01]  /*a850*/  LOP3.LUT R170, R170, 0xfefffff8, RZ, 0xc0, !PT ;  /* 0xfefffff8aaaa7812 */ /* 0x000fe200078ec0ff */
[----:B------:R-:W-:Y:S01]  /*a860*/  FFMA R5, R73, R74, R5 ;  /* 0x0000004a49057223 */ /* 0x000fe20000000005 */
[----:B------:R-:W-:Y:S01]  /*a870*/  LOP3.LUT R92, R97, 0xffff0000, RZ, 0xc0, !PT ;  /* 0xffff0000615c7812 */ /* 0x000fe200078ec0ff */
[----:B------:R-:W-:Y:S01]  /*a880*/  FMUL R6, R70, R6 ;  /* 0x0000000646067220 */ /* 0x000fe20000400000 */
[C---:B------:R-:W-:Y:S01]  /*a890*/  SHF.L.U32 R93, R98.reuse, 0x10, RZ ;  /* 0x00000010625d7819 */ /* 0x040fe200000006ff */
[----:B------:R1:W-:Y:S01]  /*a8a0*/  SYNCS.ARRIVE.TRANS64.RED.A1T0 RZ, [R170+URZ], RZ ;  /* 0x000000ffaaff79a7 */ /* 0x0003e200081004ff */
[----:B------:R-:W-:Y:S01]  /*a8b0*/  F2FP.BF16.F32.PACK_AB R4, R5, R4 ;  /* 0x000000040504723e */ /* 0x000fe200000010ff */
[----:B------:R-:W-:Y:S01]  /*a8c0*/  FFMA R6, R73, R75, R6 ;  /* 0x0000004b49067223 */ /* 0x000fe20000000006 */
[----:B------:R-:W-:Y:S01]  /*a8d0*/  LOP3.LUT R94, R98, 0xffff0000, RZ, 0xc0, !PT ;  /* 0xffff0000625e7812 */ /* 0x000fe200078ec0ff */
[C---:B------:R-:W-:Y:S01]  /*a8e0*/  FMUL R7, R70.reuse, R7 ;  /* 0x0000000746077220 */ /* 0x040fe20000400000 */
[C---:B------:R-:W-:Y:S01]  /*a8f0*/  SHF.L.U32 R95, R99.reuse, 0x10, RZ ;  /* 0x00000010635f7819 */ /* 0x040fe200000006ff */
[----:B------:R-:W-:Y:S01]  /*a900*/  FMUL R8, R70, R8 ;  /* 0x0000000846087220 */ /* 0x000fe20000400000 */
[----:B------:R-:W-:Y:S01]  /*a910*/  LOP3.LUT R96, R99, 0xffff0000, RZ, 0xc0, !PT ;  /* 0xffff000063607812 */ /* 0x000fe200078ec0ff */
[C---:B------:R-:W-:Y:S01]  /*a920*/  FFMA R7, R73.reuse, R76, R7 ;  /* 0x0000004c49077223 */ /* 0x040fe20000000007 */
[C---:B------:R-:W-:Y:S01]  /*a930*/  SHF.L.U32 R97, R104.reuse, 0x10, RZ ;  /* 0x0000001068617819 */ /* 0x040fe200000006ff */
[----:B------:R-:W-:Y:S01]  /*a940*/  FFMA R8, R73, R77, R8 ;  /* 0x0000004d49087223 */ /* 0x000fe20000000008 */
[----:B------:R-:W-:Y:S01]  /*a950*/  LOP3.LUT R98, R104, 0xffff0000, RZ, 0xc0, !PT ;  /* 0xffff000068627812 */ /* 0x000fe200078ec0ff */
[C---:B------:R-:W-:Y:S01]  /*a960*/  FMUL R9, R70.reuse, R9 ;  /* 0x0000000946097220 */ /* 0x040fe20000400000 */
[----:B------:R-:W-:Y:S01]  /*a970*/  F2FP.BF16.F32.PACK_AB R5, R7, R6 ;  /* 0x000000060705723e */ /* 0x000fe200000010ff */
[----:B------:R-:W-:Y:S01]  /*a980*/  FMUL R10, R70, R10 ;  /* 0x0000000a460a7220 */ /* 0x000fe20000400000 */
        /* <DEDUP_REMOVED lines=8> */
[----:B------:R-:W-:Y:S01]  /*aa10*/  LOP3.LUT R102, R106, 0xffff0000, RZ, 0xc0, !PT ;  /* 0xffff00006a667812 */ /* 0x000fe200078ec0ff */
[----:B------:R-:W-:Y:S01]  /*aa20*/  FFMA R11, R73, R80, R11 ;  /* 0x00000050490b7223 */ /* 0x000fe2000000000b */
[----:B------:R-:W-:Y:S01]  /*aa30*/  SHF.L.U32 R103, R107, 0x10, RZ ;  /* 0x000000106b677819 */ /* 0x000fe200000006ff */
[----:B------:R-:W-:Y:S01]  /*aa40*/  FFMA R0, R73, R81, R0 ;  /* 0x0000005149007223 */ /* 0x000fe20000000000 */
[----:B------:R-:W-:Y:S01]  /*aa50*/  LOP3.LUT R104, R107, 0xffff0000, RZ, 0xc0, !PT ;  /* 0xffff00006b687812 */ /* 0x000fe200078ec0ff */
[C---:B------:R-:W-:Y:S01]  /*aa60*/  FMUL R2, R70.reuse, R13 ;  /* 0x0000000d46027220 */ /* 0x040fe20000400000 */
[----:B------:R-:W-:Y:S01]  /*aa70*/  F2FP.BF16.F32.PACK_AB R7, R11, R10 ;  /* 0x0000000a0b07723e */ /* 0x000fe200000010ff */
[----:B------:R-:W-:Y:S01]  /*aa80*/  FMUL R3, R70, R14 ;  /* 0x0000000e46037220 */ /* 0x000fe20000400000 */
[----:B------:R-:W-:Y:S01]  /*aa90*/  SHF.L.U32 R105, R112, 0x10, RZ ;  /* 0x0000001070697819 */ /* 0x000fe200000006ff */
[----:B------:R-:W-:Y:S01]  /*aaa0*/  FMUL R15, R70, R15 ;  /* 0x0000000f460f7220 */ /* 0x000fe20000400000 */
[----:B------:R-:W-:Y:S01]  /*aab0*/  LOP3.LUT R106, R112, 0xffff0000, RZ, 0xc0, !PT ;  /* 0xffff0000706a7812 */ /* 0x000fe200078ec0ff */
[C---:B------:R-:W-:Y:S01]  /*aac0*/  FMUL R12, R70.reuse, R16 ;  /* 0x00000010460c7220 */ /* 0x040fe20000400000 */
[----:B------:R-:W-:Y:S01]  /*aad0*/  SHF.L.U32 R107, R113, 0x10, RZ ;  /* 0x00000010716b7819 */ /* 0x000fe200000006ff */
[----:B------:R-:W-:Y:S01]  /*aae0*/  FFMA R2, R73, R83, R2 ;  /* 0x0000005349027223 */ /* 0x000fe20000000002 */
[----:B------:R-:W-:Y:S01]  /*aaf0*/  LOP3.LUT R108, R113, 0xffff0000, RZ, 0xc0, !PT ;  /* 0xffff0000716c7812 */ /* 0x000fe200078ec0ff */
[----:B------:R-:W-:Y:S01]  /*ab00*/  FMUL R13, R70, R17 ;  /* 0x00000011460d7220 */ /* 0x000fe20000400000 */
[----:B------:R-:W-:Y:S01]  /*ab10*/  SHF.L.U32 R109, R114, 0x10, RZ ;  /* 0x00000010726d7819 */ /* 0x000fe200000006ff */
[C---:B------:R-:W-:Y:S01]  /*ab20*/  FFMA R3, R73.reuse, R82, R3 ;  /* 0x0000005249037223 */ /* 0x040fe20000000003 */
[----:B------:R-:W-:Y:S01]  /*ab30*/  F2FP.BF16.F32.PACK_AB R8, R2, R0 ;  /* 0x000000000208723e */ /* 0x000fe200000010ff */
[----:B------:R-:W-:Y:S01]  /*ab40*/  FMUL R14, R70, R18 ;  /* 0x00000012460e7220 */ /* 0x000fe20000400000 */
[----:B------:R-:W-:Y:S01]  /*ab50*/  LOP3.LUT R110, R114, 0xffff0000, RZ, 0xc0, !PT ;  /* 0xffff0000726e7812 */ /* 0x000fe200078ec0ff */
[----:B------:R-:W-:Y:S01]  /*ab60*/  FFMA R15, R73, R84, R15 ;  /* 0x00000054490f7223 */ /* 0x000fe2000000000f */
[C---:B------:R-:W-:Y:S01]  /*ab70*/  SHF.L.U32 R111, R115.reuse, 0x10, RZ ;  /* 0x00000010736f7819 */ /* 0x040fe200000006ff */
[C---:B------:R-:W-:Y:S01]  /*ab80*/  FMUL R19, R70.reuse, R19 ;  /* 0x0000001346137220 */ /* 0x040fe20000400000 */
[----:B------:R-:W-:Y:S01]  /*ab90*/  LOP3.LUT R112, R115, 0xffff0000, RZ, 0xc0, !PT ;  /* 0xffff000073707812 */ /* 0x000fe200078ec0ff */
[----:B------:R-:W-:Y:S01]  /*aba0*/  FFMA R12, R73, R85, R12 ;  /* 0x00000055490c7223 */ /* 0x000fe2000000000c */
[----:B------:R-:W-:Y:S01]  /*abb0*/  F2FP.BF16.F32.PACK_AB R9, R15, R3 ;  /* 0x000000030f09723e */ /* 0x000fe200000010ff */
[----:B------:R-:W-:Y:S01]  /*abc0*/  FMUL R16, R70, R20 ;  /* 0x0000001446107220 */ /* 0x000fe20000400000 */
[C---:B------:R-:W-:Y:S01]  /*abd0*/  SHF.L.U32 R113, R120.reuse, 0x10, RZ ;  /* 0x0000001078717819 */ /* 0x040fe200000006ff */
[----:B------:R1:W-:Y:S01]  /*abe0*/  STS.128 [R169+UR44+0xc400], R4 ;  /* 0x00c40004a9007988 */ /* 0x0003e20008000c2c */
[C---:B------:R-:W-:Y:S01]  /*abf0*/  FFMA R13, R73.reuse, R86, R13 ;  /* 0x00000056490d7223 */ /* 0x040fe2000000000d */
[----:B------:R-:W-:Y:S01]  /*ac00*/  LOP3.LUT R114, R120, 0xffff0000, RZ, 0xc0, !PT ;  /* 0xffff000078727812 */ /* 0x000fe200078ec0ff */
[C---:B------:R-:W-:Y:S01]  /*ac10*/  FFMA R14, R73.reuse, R87, R14 ;  /* 0x00000057490e7223 */ /* 0x040fe2000000000e */
[----:B------:R-:W-:Y:S01]  /*ac20*/  FFMA R19, R73, R88, R19 ;  /* 0x0000005849137223 */ /* 0x000fe20000000013 */
[----:B------:R-:W-:Y:S01]  /*ac30*/  SHF.L.U32 R115, R121, 0x10, RZ ;  /* 0x0000001079737819 */ /* 0x000fe200000006ff */
[----:B------:R-:W-:Y:S01]  /*ac40*/  FFMA R16, R73, R89, R16 ;  /* 0x0000005949107223 */ /* 0x000fe20000000010 */
[----:B------:R-:W-:Y:S01]  /*ac50*/  F2FP.BF16.F32.PACK_AB R10, R13, R12 ;  /* 0x0000000c0d0a723e */ /* 0x000fe200000010ff */
[C---:B------:R-:W-:Y:S01]  /*ac60*/  FMUL R17, R70.reuse, R21 ;  /* 0x0000001546117220 */ /* 0x040fe20000400000 */
[----:B------:R-:W-:Y:S01]  /*ac70*/  F2FP.BF16.F32.PACK_AB R11, R19, R14 ;  /* 0x0000000e130b723e */ /* 0x000fe200000010ff */
[C---:B------:R-:W-:Y:S01]  /*ac80*/  FMUL R18, R70.reuse, R22 ;  /* 0x0000001646127220 */ /* 0x040fe20000400000 */
[C---:B------:R-:W-:Y:S01]  /*ac90*/  FMUL R23, R70.reuse, R23 ;  /* 0x0000001746177220 */ /* 0x040fe20000400000 */
[----:B------:R-:W-:Y:S01]  /*aca0*/  FFMA R17, R73, R90, R17 ;  /* 0x0000005a49117223 */ /* 0x000fe20000000011 */
[C---:B------:R-:W-:Y:S01]  /*acb0*/  FMUL R20, R70.reuse, R24 ;  /* 0x0000001846147220 */ /* 0x040fe20000400000 */
[----:B------:R-:W-:Y:S01]  /*acc0*/  LOP3.LUT R116, R121, 0xffff0000, RZ, 0xc0, !PT ;  /* 0xffff000079747812 */ /* 0x000fe200078ec0ff */
[----:B------:R1:W-:Y:S01]  /*acd0*/  STS.128 [R168+0xc400], R8 ;  /* 0x00c40008a8007388 */ /* 0x0003e20000000c00 */
[----:B------:R-:W-:Y:S01]  /*ace0*/  FFMA R18, R73, R91, R18 ;  /* 0x0000005b49127223 */ /* 0x000fe20000000012 */
[----:B------:R-:W-:Y:S01]  /*acf0*/  F2FP.BF16.F32.PACK_AB R16, R17, R16 ;  /* 0x000000101110723e */ /* 0x000fe200000010ff */
[C---:B------:R-:W-:Y:S01]  /*ad00*/  FFMA R23, R73.reuse, R92, R23 ;  /* 0x0000005c49177223 */ /* 0x040fe20000000017 */
[----:B------:R-:W-:Y:S01]  /*ad10*/  FFMA R20, R73, R93, R20 ;  /* 0x0000005d49147223 */ /* 0x000fe20000000014 */
[----:B------:R-:W-:Y:S01]  /*ad20*/  FMUL R21, R70, R25 ;  /* 0x0000001946157220 */ /* 0x000fe20000400000 */
[----:B------:R-:W-:Y:S01]  /*ad30*/  SHF.L.U32 R117, R122, 0x10, RZ ;  /* 0x000000107a757819 */ /* 0x000fe200000006ff */
[C---:B------:R-:W-:Y:S01]  /*ad40*/  FMUL R22, R70.reuse, R26 ;  /* 0x0000001a46167220 */ /* 0x040fe20000400000 */
[----:B------:R-:W-:Y:S01]  /*ad50*/  F2FP.BF16.F32.PACK_AB R17, R23, R18 ;  /* 0x000000121711723e */ /* 0x000fe200000010ff */
[C---:B------:R-:W-:Y:S01]  /*ad60*/  FFMA R21, R73.reuse, R94, R21 ;  /* 0x0000005e49157223 */ /* 0x040fe20000000015 */
[----:B------:R-:W-:Y:S01]  /*ad70*/  FMUL R27, R70, R27 ;  /* 0x0000001b461b7220 */ /* 0x000fe20000400000 */
[----:B------:R-:W-:Y:S01]  /*ad80*/  FFMA R22, R73, R95, R22 ;  /* 0x0000005f49167223 */ /* 0x000fe20000000016 */
[----:B------:R-:W-:Y:S01]  /*ad90*/  LOP3.LUT R118, R122, 0xffff0000, RZ, 0xc0, !PT ;  /* 0xffff00007a767812 */ /* 0x000fe200078ec0ff */
[C---:B------:R-:W-:Y:S01]  /*ada0*/  FMUL R24, R70.reuse, R28 ;  /* 0x0000001c46187220 */ /* 0x040fe20000400000 */
[----:B------:R-:W-:Y:S01]  /*adb0*/  F2FP.BF16.F32.PACK_AB R18, R21, R20 ;  /* 0x000000141512723e */ /* 0x000fe200000010ff */
[C---:B------:R-:W-:Y:S01]  /*adc0*/  FFMA R27, R73.reuse, R96, R27 ;  /* 0x00000060491b7223 */ /* 0x040fe2000000001b */
[C---:B------:R-:W-:Y:S01]  /*add0*/  FMUL R25, R70.reuse, R29 ;  /* 0x0000001d46197220 */ /* 0x040fe20000400000 */
[----:B------:R-:W-:Y:S01]  /*ade0*/  FFMA R24, R73, R97, R24 ;  /* 0x0000006149187223 */ /* 0x000fe20000000018 */
[----:B------:R-:W-:Y:S01]  /*adf0*/  SHF.L.U32 R119, R123, 0x10, RZ ;  /* 0x000000107b777819 */ /* 0x000fe200000006ff */
[C---:B------:R-:W-:Y:S01]  /*ae00*/  FMUL R26, R70.reuse, R30 ;  /* 0x0000001e461a7220 */ /* 0x040fe20000400000 */
[----:B------:R-:W-:Y:S01]  /*ae10*/  F2FP.BF16.F32.PACK_AB R19, R27, R22 ;  /* 0x000000161b13723e */ /* 0x000fe200000010ff */
[C---:B------:R-:W-:Y:S01]  /*ae20*/  FFMA R25, R73.reuse, R98, R25 ;  /* 0x0000006249197223 */ /* 0x040fe20000000019 */
[C---:B------:R-:W-:Y:S01]  /*ae30*/  FMUL R31, R70.reuse, R31 ;  /* 0x0000001f461f7220 */ /* 0x040fe20000400000 */
[----:B------:R-:W-:Y:S01]  /*ae40*/  FFMA R26, R73, R99, R26 ;  /* 0x00000063491a7223 */ /* 0x000fe2000000001a */
[----:B------:R-:W-:Y:S01]  /*ae50*/  LOP3.LUT R120, R123, 0xffff0000, RZ, 0xc0, !PT ;  /* 0xffff00007b787812 */ /* 0x000fe200078ec0ff */
[----:B------:R1:W-:Y:S01]  /*ae60*/  STS.128 [R167+0xc400], R16 ;  /* 0x00c40010a7007388 */ /* 0x0003e20000000c00 */
[----:B------:R-:W-:Y:S01]  /*ae70*/  F2FP.BF16.F32.PACK_AB R24, R25, R24 ;  /* 0x000000181918723e */ /* 0x000fe200000010ff */
[C---:B------:R-:W-:Y:S01]  /*ae80*/  FFMA R31, R73.reuse, R100, R31 ;  /* 0x00000064491f7223 */ /* 0x040fe2000000001f */
[C---:B------:R-:W-:Y:S01]  /*ae90*/  FMUL R28, R70.reuse, R32 ;  /* 0x00000020461c7220 */ /* 0x040fe20000400000 */
[C---:B------:R-:W-:Y:S01]  /*aea0*/  FMUL R29, R70.reuse, R33 ;  /* 0x00000021461d7220 */ /* 0x040fe20000400000 */
[----:B------:R-:W-:Y:S01]  /*aeb0*/  FMUL R30, R70, R34 ;  /* 0x00000022461e7220 */ /* 0x000fe20000400000 */
[----:B------:R-:W-:Y:S01]  /*aec0*/  SHF.L.U32 R121, R128, 0x10, RZ ;  /* 0x0000001080797819 */ /* 0x000fe200000006ff */
[----:B------:R-:W-:Y:S01]  /*aed0*/  FFMA R28, R73, R101, R28 ;  /* 0x00000065491c7223 */ /* 0x000fe2000000001c */
[----:B------:R-:W-:Y:S01]  /*aee0*/  F2FP.BF16.F32.PACK_AB R25, R31, R26 ;  /* 0x0000001a1f19723e */ /* 0x000fe200000010ff */
[C---:B------:R-:W-:Y:S01]  /*aef0*/  FFMA R29, R73.reuse, R102, R29 ;  /* 0x00000066491d7223 */ /* 0x040fe2000000001d */
[----:B------:R-:W-:Y:S01]  /*af00*/  FFMA R30, R73, R103, R30 ;  /* 0x00000067491e7223 */ /* 0x000fe2000000001e */
[----:B------:R-:W-:Y:S01]  /*af10*/  FMUL R35, R70, R35 ;  /* 0x0000002346237220 */ /* 0x000fe20000400000 */
        /* <DEDUP_REMOVED lines=34> */
[----:B------:R-:W-:Y:S01]  /*b140*/  FFMA R41, R73, R114, R41 ;  /* 0x0000007249297223 */ /* 0x000fe20000000029 */
[C---:B------:R-:W-:Y:S01]  /*b150*/  FMUL R47, R70.reuse, R47 ;  /* 0x0000002f462f7220 */ /* 0x040fe20000400000 */
[C---:B------:R-:W-:Y:S01]  /*b160*/  FMUL R44, R70.reuse, R48 ;  /* 0x00000030462c7220 */ /* 0x040fe20000400000 */
[----:B------:R-:W-:Y:S01]  /*b170*/  FMUL R45, R70, R49 ;  /* 0x00000031462d7220 */ /* 0x000fe20000400000 */
[----:B------:R1:W-:Y:S01]  /*b180*/  STS.128 [R156+0xc400], R32 ;  /* 0x00c400209c007388 */ /* 0x0003e20000000c00 */
[----:B------:R-:W-:Y:S01]  /*b190*/  LOP3.LUT R128, R131, 0xffff0000, RZ, 0xc0, !PT ;  /* 0xffff000083807812 */ /* 0x000fe200078ec0ff */
[----:B------:R-:W-:Y:S01]  /*b1a0*/  FFMA R42, R73, R115, R42 ;  /* 0x00000073492a7223 */ /* 0x000fe2000000002a */
[----:B------:R-:W-:Y:S01]  /*b1b0*/  F2FP.BF16.F32.PACK_AB R40, R41, R40 ;  /* 0x000000282928723e */ /* 0x000fe200000010ff */
[C---:B------:R-:W-:Y:S01]  /*b1c0*/  FFMA R47, R73.reuse, R116, R47 ;  /* 0x00000074492f7223 */ /* 0x040fe2000000002f */
[C---:B------:R-:W-:Y:S01]  /*b1d0*/  FFMA R44, R73.reuse, R117, R44 ;  /* 0x00000075492c7223 */ /* 0x040fe2000000002c */
[----:B------:R-:W-:Y:S01]  /*b1e0*/  SHF.L.U32 R129, R136, 0x10, RZ ;  /* 0x0000001088817819 */ /* 0x000fe200000006ff */
[C---:B------:R-:W-:Y:S01]  /*b1f0*/  FFMA R45, R73.reuse, R118, R45 ;  /* 0x00000076492d7223 */ /* 0x040fe2000000002d */
[C---:B------:R-:W-:Y:S01]  /*b200*/  FMUL R46, R70.reuse, R50 ;  /* 0x00000032462e7220 */ /* 0x040fe20000400000 */
[C---:B------:R-:W-:Y:S01]  /*b210*/  FMUL R51, R70.reuse, R51 ;  /* 0x0000003346337220 */ /* 0x040fe20000400000 */
[C---:B------:R-:W-:Y:S01]  /*b220*/  FMUL R48, R70.reuse, R52 ;  /* 0x0000003446307220 */ /* 0x040fe20000400000 */
[C---:B------:R-:W-:Y:S01]  /*b230*/  FMUL R49, R70.reuse, R53 ;  /* 0x0000003546317220 */ /* 0x040fe20000400000 */
[C---:B------:R-:W-:Y:S01]  /*b240*/  FFMA R46, R73.reuse, R119, R46 ;  /* 0x00000077492e7223 */ /* 0x040fe2000000002e */
[C---:B------:R-:W-:Y:S01]  /*b250*/  FMUL R50, R70.reuse, R54 ;  /* 0x0000003646327220 */ /* 0x040fe20000400000 */
[C---:B------:R-:W-:Y:S01]  /*b260*/  FFMA R51, R73.reuse, R120, R51 ;  /* 0x0000007849337223 */ /* 0x040fe20000000033 */
[C---:B------:R-:W-:Y:S01]  /*b270*/  FMUL R55, R70.reuse, R55 ;  /* 0x0000003746377220 */ /* 0x040fe20000400000 */
[C---:B------:R-:W-:Y:S01]  /*b280*/  FFMA R48, R73.reuse, R121, R48 ;  /* 0x0000007949307223 */ /* 0x040fe20000000030 */
[C---:B------:R-:W-:Y:S01]  /*b290*/  FMUL R52, R70.reuse, R56 ;  /* 0x0000003846347220 */ /* 0x040fe20000400000 */
[C---:B------:R-:W-:Y:S01]  /*b2a0*/  FFMA R49, R73.reuse, R122, R49 ;  /* 0x0000007a49317223 */ /* 0x040fe20000000031 */
[C---:B------:R-:W-:Y:S01]  /*b2b0*/  FMUL R53, R70.reuse, R57 ;  /* 0x0000003946357220 */ /* 0x040fe20000400000 */
[----:B------:R-:W-:Y:S01]  /*b2c0*/  FFMA R50, R73, R123, R50 ;  /* 0x0000007b49327223 */ /* 0x000fe20000000032 */
[C---:B------:R-:W-:Y:S01]  /*b2d0*/  FMUL R54, R70.reuse, R58 ;  /* 0x0000003a46367220 */ /* 0x040fe20000400000 */
[----:B------:R-:W-:Y:S01]  /*b2e0*/  F2FP.BF16.F32.PACK_AB R41, R47, R42 ;  /* 0x0000002a2f29723e */ /* 0x000fe200000010ff */
[----:B------:R-:W-:Y:S01]  /*b2f0*/  FFMA R55, R73, R124, R55 ;  /* 0x0000007c49377223 */ /* 0x000fe20000000037 */
[C---:B------:R-:W-:Y:S01]  /*b300*/  FMUL R59, R70.reuse, R59 ;  /* 0x0000003b463b7220 */ /* 0x040fe20000400000 */
[----:B------:R-:W-:Y:S01]  /*b310*/  F2FP.BF16.F32.PACK_AB R42, R45, R44 ;  /* 0x0000002c2d2a723e */ /* 0x000fe200000010ff */
[----:B------:R-:W-:Y:S01]  /*b320*/  FFMA R52, R73, R125, R52 ;  /* 0x0000007d49347223 */ /* 0x000fe20000000034 */
[----:B------:R-:W-:Y:S01]  /*b330*/  F2FP.BF16.F32.PACK_AB R43, R51, R46 ;  /* 0x0000002e332b723e */ /* 0x000fe200000010ff */
[----:B------:R-:W-:Y:S01]  /*b340*/  FMUL R56, R70, R60 ;  /* 0x0000003c46387220 */ /* 0x000fe20000400000 */
[----:B------:R-:W-:Y:S01]  /*b350*/  LOP3.LUT R130, R136, 0xffff0000, RZ, 0xc0, !PT ;  /* 0xffff000088827812 */ /* 0x000fe200078ec0ff */
[----:B------:R-:W-:Y:S01]  /*b360*/  FFMA R53, R73, R126, R53 ;  /* 0x0000007e49357223 */ /* 0x000fe20000000035 */
[----:B------:R-:W-:Y:S01]  /*b370*/  SHF.L.U32 R131, R137, 0x10, RZ ;  /* 0x0000001089837819 */ /* 0x000fe200000006ff */
[----:B------:R1:W-:Y:S01]  /*b380*/  STS.128 [R155+0xc400], R40 ;  /* 0x00c400289b007388 */ /* 0x0003e20000000c00 */
[C---:B------:R-:W-:Y:S01]  /*b390*/  FMUL R57, R70.reuse, R61 ;  /* 0x0000003d46397220 */ /* 0x040fe20000400000 */
[----:B------:R-:W-:Y:S01]  /*b3a0*/  FFMA R54, R73, R127, R54 ;  /* 0x0000007f49367223 */ /* 0x000fe20000000036 */
[----:B------:R-:W-:Y:S01]  /*b3b0*/  LOP3.LUT R132, R137, 0xffff0000, RZ, 0xc0, !PT ;  /* 0xffff000089847812 */ /* 0x000fe200078ec0ff */
[----:B------:R-:W-:Y:S01]  /*b3c0*/  FMUL R58, R70, R62 ;  /* 0x0000003e463a7220 */ /* 0x000fe20000400000 */
[C---:B------:R-:W-:Y:S01]  /*b3d0*/  FFMA R59, R73.reuse, R128, R59 ;  /* 0x00000080493b7223 */ /* 0x040fe2000000003b */
[----:B------:R-:W-:Y:S01]  /*b3e0*/  SHF.L.U32 R133, R138, 0x10, RZ ;  /* 0x000000108a857819 */ /* 0x000fe200000006ff */
[----:B------:R-:W-:Y:S01]  /*b3f0*/  FMUL R63, R70, R63 ;  /* 0x0000003f463f7220 */ /* 0x000fe20000400000 */
        /* <DEDUP_REMOVED lines=9> */
[C---:B------:R-:W-:Y:S01]  /*b490*/  FMUL R62, R70.reuse, R66 ;  /* 0x00000042463e7220 */ /* 0x040fe20000400000 */
[----:B------:R-:W-:Y:S01]  /*b4a0*/  F2FP.BF16.F32.PACK_AB R49, R55, R50 ;  /* 0x000000323731723e */ /* 0x000fe200000010ff */
[----:B------:R-:W-:Y:S01]  /*b4b0*/  FFMA R63, R73, R132, R63 ;  /* 0x00000084493f7223 */ /* 0x000fe2000000003f */
[----:B------:R-:W-:Y:S01]  /*b4c0*/  FMUL R67, R70, R67 ;  /* 0x0000004346437220 */ /* 0x000fe20000400000 */
[----:B------:R-:W-:Y:S01]  /*b4d0*/  F2FP.BF16.F32.PACK_AB R50, R53, R52 ;  /* 0x000000343532723e */ /* 0x000fe200000010ff */
[----:B------:R-:W-:Y:S01]  /*b4e0*/  FFMA R60, R73, R133, R60 ;  /* 0x00000085493c7223 */ /* 0x000fe2000000003c */
[----:B------:R-:W-:Y:S01]  /*b4f0*/  F2FP.BF16.F32.PACK_AB R51, R59, R54 ;  /* 0x000000363b33723e */ /* 0x000fe200000010ff */
[C---:B------:R-:W-:Y:S01]  /*b500*/  FFMA R61, R73.reuse, R134, R61 ;  /* 0x00000086493d7223 */ /* 0x040fe2000000003d */
[C---:B------:R-:W-:Y:S01]  /*b510*/  FFMA R62, R73.reuse, R135, R62 ;  /* 0x00000087493e7223 */ /* 0x040fe2000000003e */
[----:B------:R-:W-:Y:S01]  /*b520*/  FFMA R67, R73, R136, R67 ;  /* 0x0000008849437223 */ /* 0x000fe20000000043 */
[----:B------:R-:W-:Y:S01]  /*b530*/  F2FP.BF16.F32.PACK_AB R56, R57, R56 ;  /* 0x000000383938723e */ /* 0x000fe200000010ff */
[----:B------:R1:W-:Y:S01]  /*b540*/  STS.128 [R154+0xc400], R48 ;  /* 0x00c400309a007388 */ /* 0x0003e20000000c00 */
[----:B------:R-:W-:Y:S02]  /*b550*/  F2FP.BF16.F32.PACK_AB R57, R63, R58 ;  /* 0x0000003a3f39723e */ /* 0x000fe400000010ff */
        /* <DEDUP_REMOVED lines=21> */
.L_x_141:
[----:B------:R-:W-:Y:S05]  /*b6b0*/  BSYNC.RECONVERGENT B0 ;  /* 0x0000000000007941 */ /* 0x000fea0003800200 */
.L_x_140:
[----:B------:R-:W-:Y:S01]  /*b6c0*/  BAR.SYNC.DEFER_BLOCKING 0x1, 0x80 ;  /* 0x0042000000007b1d */ /* 0x000fe20000010000 */
[----:B------:R-:W-:Y:S01]  /*b6d0*/  UISETP.NE.AND UP0, UPT, UR52, -0x4, UPT ;  /* 0xfffffffc3400788c */ /* 0x000fe2000bf05270 */
[----:B------:R-:W-:Y:S08]  /*b6e0*/  IADD3 R68, PT, PT, R68, 0x1, RZ ;  /* 0x0000000144447810 */ /* 0x000ff00007ffe0ff */
[----:B------:R-:W-:Y:S05]  /*b6f0*/  BRA.U !UP0, `(.L_x_142) ;  /* 0x0000000108287547 */ /* 0x000fea000b800000 */
[----:B------:R-:W-:Y:S01]  /*b700*/  ISETP.NE.AND P0, PT, R166, RZ, PT ;  /* 0x000000ffa600720c */ /* 0x000fe20003f05270 */
[----:B------:R-:W-:Y:S01]  /*b710*/  IMAD.U32 R3, RZ, RZ, UR46 ;  /* 0x0000002eff037e24 */ /* 0x000fe2000f8e00ff */
[----:B------:R-:W-:Y:S01]  /*b720*/  UIADD3 UR4, UPT, UPT, UR46, 0x1, URZ ;  /* 0x000000012e047890 */ /* 0x000fe2000fffe0ff */
[----:B------:R-:W-:Y:S03]  /*b730*/  IMAD.U32 R0, RZ, RZ, UR47 ;  /* 0x0000002fff007e24 */ /* 0x000fe6000f8e00ff */
[----:B------:R-:W-:Y:S04]  /*b740*/  UISETP.NE.AND UP0, UPT, UR4, 0x4, UPT ;  /* 0x000000040400788c */ /* 0x000fe8000bf05270 */
[----:B------:R-:W-:Y:S03]  /*b750*/  USEL UR46, UR4, URZ, UP0 ;  /* 0x000000ff042e7287 */ /* 0x000fe60008000000 */
[----:B------:R-:W-:Y:S05]  /*b760*/  @P0 LEA R3, R3, UR44, 0x3 ;  /* 0x0000002c03030c11 */ /* 0x000fea000f8e18ff */
[----:B------:R-:W-:Y:S05]  /*b770*/  @P0 VIADD R3, R3, 0x70 ;  /* 0x0000007003030836 */ /* 0x000fea0000000000 */
[----:B------:R-:W-:Y:S04]  /*b780*/  @P0 PRMT R0, R0, 0x654, R3 ;  /* 0x0000065400000816 */ /* 0x000fe80000000003 */
[----:B------:R2:W-:Y:S03]  /*b790*/  @P0 SYNCS.ARRIVE.TRANS64.RED.A1T0 RZ, [R0+URZ], RZ ;  /* 0x000000ff00ff09a7 */ /* 0x0005e600081004ff */
.L_x_142:
[----:B------:R-:W-:Y:S01]  /*b7a0*/  R2UR UR4, R148 ;  /* 0x00000000940472ca */ /* 0x000fe200000e0000 */
[----:B------:R-:W-:Y:S01]  /*b7b0*/  UISETP.NE.AND UP0, UPT, UR62, URZ, UPT ;  /* 0x000000ff3e00728c */ /* 0x000fe2000bf05270 */
[----:B------:R-:W-:Y:S01]  /*b7c0*/  ISETP.NE.AND P0, PT, R152, 0x2, PT ;  /* 0x000000029800780c */ /* 0x000fe20003f05270 */
[----:B------:R-:W-:Y:S01]  /*b7d0*/  UIADD3 UR20, UPT, UPT, UR37, UR63, URZ ;  /* 0x0000003f25147290 */ /* 0x000fe2000fffe0ff */
[----:B------:R-:W-:Y:S01]  /*b7e0*/  ISETP.NE.AND P1, PT, R68, 0x2, PT ;  /* 0x000000024400780c */ /* 0x000fe20003f25270 */
[----:B------:R-:W-:Y:S01]  /*b7f0*/  UIADD3 UR52, UPT, UPT, UR52, 0x4, URZ ;  /* 0x0000000434347890 */ /* 0x000fe2000fffe0ff */
[----:B------:R-:W-:Y:S01]  /*b800*/  SEL R3, RZ, 0x1, P0 ;  /* 0x00000001ff037807 */ /* 0x000fe20000000000 */
[----:B------:R-:W-:Y:S01]  /*b810*/  UMOV UR36, UR61 ;  /* 0x0000003d00247c82 */ /* 0x000fe20008000000 */
[----:B--2---:R-:W-:Y:S02]  /*b820*/  SEL R0, RZ, 0x1, P1 ;  /* 0x00000001ff007807 */ /* 0x004fe40000800000 */
[----:B------:R-:W-:Y:S02]  /*b830*/  LOP3.LUT R158, R158, R3, RZ, 0x3c, !PT ;  /* 0x000000039e9e7212 */ /* 0x000fe400078e3cff */
[----:B------:R-:W-:Y:S01]  /*b840*/  LOP3.LUT R159, R159, R0, RZ, 0x3c, !PT ;  /* 0x000000009f9f7212 */ /* 0x000fe200078e3cff */
[----:B------:R-:W-:Y:S01]  /*b850*/  UIADD3 UR16, UPT, UPT, UR38, UR4, URZ ;  /* 0x0000000426107290 */ /* 0x000fe2000fffe0ff */
[----:B------:R-:W-:Y:S02]  /*b860*/  SEL R152, R152, RZ, P0 ;  /* 0x000000ff98987207 */ /* 0x000fe40000000000 */
[----:B------:R-:W-:Y:S01]  /*b870*/  SEL R68, R68, RZ, P1 ;  /* 0x000000ff44447207 */ /* 0x000fe20000800000 */
[----:B------:R-:W-:Y:S08]  /*b880*/  BRA.U UP0, `(.L_x_143) ;  /* 0xffffff9d00b47547 */ /* 0x000ff0000b83ffff */
[----:B------:R-:W-:-:S13]  /*b890*/  R2UR UR4, R149 ;  /* 0x00000000950472ca */ /* 0x000fda00000e0000 */
[----:B------:R-:W-:-:S09]  /*b8a0*/  UISETP.NE.AND UP0, UPT, UR4, URZ, UPT ;  /* 0x000000ff0400728c */ /* 0x000fd2000bf05270 */
[----:B------:R-:W-:Y:S05]  /*b8b0*/  BRA.U !UP0, `(.L_x_144) ;  /* 0x0000000108487547 */ /* 0x000fea000b800000 */
[----:B------:R-:W2:Y:S02]  /*b8c0*/  LDCU.64 UR4, c[0x0][0x890] ;  /* 0x00011200ff0477ac */ /* 0x000ea40008000a00 */
[----:B--2---:R-:W-:-:S04]  /*b8d0*/  UISETP.NE.U32.AND UP0, UPT, UR4, URZ, UPT ;  /* 0x000000ff0400728c */ /* 0x004fc8000bf05070 */
[----:B------:R-:W-:-:S09]  /*b8e0*/  UISETP.NE.AND.EX UP0, UPT, UR5, URZ, UPT, UP0 ;  /* 0x000000ff0500728c */ /* 0x000fd2000bf05300 */
[----:B------:R-:W-:Y:S05]  /*b8f0*/  BRA.U UP0, `(.L_x_145) ;  /* 0x00000001000c7547 */ /* 0x000fea000b800000 */
[----:B------:R-:W-:-:S13]  /*b900*/  FSETP.NEU.AND P0, PT, R73, RZ, PT ;  /* 0x000000ff4900720b */ /* 0x000fda0003f0d000 */
[----:B------:R-:W-:Y:S05]  /*b910*/  @!P0 EXIT ;  /* 0x000000000000894d */ /* 0x000fea0003800000 */
[----:B------:R-:W-:Y:S05]  /*b920*/  BRA `(.L_x_144) ;  /* 0x00000000002c7947 */ /* 0x000fea0003800000 */
.L_x_145:
[----:B------:R-:W-:Y:S01]  /*b930*/  ISETP.NE.AND P0, PT, R151, RZ, PT ;  /* 0x000000ff9700720c */ /* 0x000fe20003f05270 */
[----:B------:R-:W-:-:S12]  /*b940*/  BSSY.RECONVERGENT B0, `(.L_x_144) ;  /* 0x0000009000007945 */ /* 0x000fd80003800200 */
[----:B------:R-:W-:Y:S05]  /*b950*/  @P0 BRA `(.L_x_146) ;  /* 0x0000000000140947 */ /* 0x000fea0003800000 */
[----:B------:R-:W2:Y:S02]  /*b960*/  LDCU.64 UR4, c[0x0][0x888] ;  /* 0x00011100ff0477ac */ /* 0x000ea40008000a00 */
[----:B--2---:R-:W-:-:S04]  /*b970*/  ISETP.NE.U32.AND P0, PT, RZ, UR4, PT ;  /* 0x00000004ff007c0c */ /* 0x004fc8000bf05070 */
[----:B------:R-:W-:-:S13]  /*b980*/  ISETP.NE.AND.EX P0, PT, RZ, UR5, PT, P0 ;  /* 0x00000005ff007c0c */ /* 0x000fda000bf05300 */
[----:B------:R-:W-:Y:S05]  /*b990*/  @!P0 EXIT ;  /* 0x000000000000894d */ /* 0x000fea0003800000 */
[----:B------:R-:W-:Y:S05]  /*b9a0*/  BRA `(.L_x_147) ;  /* 0x0000000000087947 */ /* 0x000fea0003800000 */
.L_x_146:
[----:B------:R-:W-:-:S13]  /*b9b0*/  FSETP.NEU.AND P0, PT, R73, RZ, PT ;  /* 0x000000ff4900720b */ /* 0x000fda0003f0d000 */
[----:B------:R-:W-:Y:S05]  /*b9c0*/  @!P0 EXIT ;  /* 0x000000000000894d */ /* 0x000fea0003800000 */
.L_x_147:
[----:B------:R-:W-:Y:S05]  /*b9d0*/  BSYNC.RECONVERGENT B0 ;  /* 0x0000000000007941 */ /* 0x000fea0003800200 */
.L_x_144:
[----:B------:R-:W-:Y:S01]  /*b9e0*/  ULEA UR4, UR46, UR44, 0x3 ;  /* 0x0000002c2e047291 */ /* 0x000fe2000f8e18ff */
[----:B------:R-:W-:-:S04]  /*b9f0*/  DEPBAR.LE SB0, 0x0 ;  /* 0x000080000000791a */ /* 0x000fc80000000000 */
[----:B------:R-:W-:-:S04]  /*ba00*/  UIADD3 UR4, UPT, UPT, UR4, 0x70, URZ ;  /* 0x0000007004047890 */ /* 0x000fc8000fffe0ff */
[----:B------:R-:W-:-:S09]  /*ba10*/  UPRMT UR4, UR47, 0x654, UR4 ;  /* 0x000006542f047896 */ /* 0x000fd20008000004 */
[----:B------:R-:W-:Y:S01]  /*ba20*/  SYNCS.ARRIVE.TRANS64.RED.A1T0 RZ, [UR4], RZ ;  /* 0x000000ffffff79a7 */ /* 0x000fe20008100404 */
[----:B------:R-:W-:Y:S05]  /*ba30*/  EXIT ;  /* 0x000000000000794d */ /* 0x000fea0003800000 */
.L_x_24:
[----:B--2---:R2:W3:Y:S02]  /*ba40*/  SYNCS.PHASECHK.TRANS64.TRYWAIT P0, [R3+URZ+0xf0], R2 ;  /* 0x0000f002030075a7 */ /* 0x0044e400080011ff */
[----:B---3--:R-:W-:Y:S05]  /*ba50*/  @!P0 NANOSLEEP.SYNCS 0x989680 ;  /* 0x009896800000895d */ /* 0x008fea0003900000 */
[----:B------:R-:W3:Y:S02]  /*ba60*/  @!P0 SYNCS.PHASECHK.TRANS64 P0, [R3+URZ+0xf0], R2 ;  /* 0x0000f002030085a7 */ /* 0x000ee400080010ff */
[----:B---3--:R-:W-:Y:S05]  /*ba70*/  @!P0 BRA `(.L_x_24) ;  /* 0xfffffffc00f08947 */ /* 0x008fea000383ffff */
[----:B------:R-:W-:Y:S05]  /*ba80*/  BRA `(.L_x_148) ;  /* 0xffffff5c00dc7947 */ /* 0x000fea000383ffff */
.L_x_27:
[----:B-1----:R-:W-:-:S07]  /*ba90*/  MOV R0, UR33 ;  /* 0x0000002100007c02 */ /* 0x002fce0008000f00 */
.L_x_149:
[----:B-1----:R1:W2:Y:S02]  /*baa0*/  SYNCS.PHASECHK.TRANS64.TRYWAIT P0, [R0+URZ+0x28], R3 ;  /* 0x00002803000075a7 */ /* 0x0022a400080011ff */
[----:B--2---:R-:W-:Y:S05]  /*bab0*/  @!P0 NANOSLEEP.SYNCS 0x989680 ;  /* 0x009896800000895d */ /* 0x004fea0003900000 */
[----:B------:R-:W2:Y:S02]  /*bac0*/  @!P0 SYNCS.PHASECHK.TRANS64 P0, [R0+URZ+0x28], R3 ;  /* 0x00002803000085a7 */ /* 0x000ea400080010ff */
[----:B--2---:R-:W-:Y:S05]  /*bad0*/  @!P0 BRA `(.L_x_149) ;  /* 0xfffffffc00f08947 */ /* 0x004fea000383ffff */
[----:B------:R-:W-:Y:S05]  /*bae0*/  BRA `(.L_x_26) ;  /* 0xffffff6000347947 */ /* 0x000fea000383ffff */
.L_x_34:
[----:B-1----:R-:W-:-:S07]  /*baf0*/  MOV R0, UR17 ;  /* 0x0000001100007c02 */ /* 0x002fce0008000f00 */
.L_x_150:
[----:B-1----:R1:W2:Y:S02]  /*bb00*/  SYNCS.PHASECHK.TRANS64.TRYWAIT P0, [R0+URZ+0x28], R3 ;  /* 0x00002803000075a7 */ /* 0x0022a400080011ff */
[----:B--2---:R-:W-:Y:S05]  /*bb10*/  @!P0 NANOSLEEP.SYNCS 0x989680 ;  /* 0x009896800000895d */ /* 0x004fea0003900000 */
[----:B------:R-:W2:Y:S02]  /*bb20*/  @!P0 SYNCS.PHASECHK.TRANS64 P0, [R0+URZ+0x28], R3 ;  /* 0x00002803000085a7 */ /* 0x000ea400080010ff */
[----:B--2---:R-:W-:Y:S05]  /*bb30*/  @!P0 BRA `(.L_x_150) ;  /* 0xfffffffc00f08947 */ /* 0x004fea000383ffff */
[----:B------:R-:W-:Y:S05]  /*bb40*/  BRA `(.L_x_33) ;  /* 0xffffff6000f47947 */ /* 0x000fea000383ffff */
.L_x_39:
[----:B-1----:R1:W2:Y:S02]  /*bb50*/  SYNCS.PHASECHK.TRANS64.TRYWAIT P0, [R3+URZ+0xa0], R0 ;  /* 0x0000a000030075a7 */ /* 0x0022a400080011ff */
[----:B--2---:R-:W-:Y:S05]  /*bb60*/  @!P0 NANOSLEEP.SYNCS 0x989680 ;  /* 0x009896800000895d */ /* 0x004fea0003900000 */
[----:B------:R-:W2:Y:S02]  /*bb70*/  @!P0 SYNCS.PHASECHK.TRANS64 P0, [R3+URZ+0xa0], R0 ;  /* 0x0000a000030085a7 */ /* 0x000ea400080010ff */
[----:B--2---:R-:W-:Y:S05]  /*bb80*/  @!P0 BRA `(.L_x_39) ;  /* 0xfffffffc00f08947 */ /* 0x004fea000383ffff */
[----:B------:R-:W-:Y:S05]  /*bb90*/  BRA `(.L_x_151) ;  /* 0xffffff64009c7947 */ /* 0x000fea000383ffff */
.L_x_43:
[----:B-1----:R-:W-:-:S07]  /*bba0*/  MOV R0, UR4 ;  /* 0x0000000400007c02 */ /* 0x002fce0008000f00 */
.L_x_152:
[----:B-1----:R1:W2:Y:S02]  /*bbb0*/  SYNCS.PHASECHK.TRANS64.TRYWAIT P0, [R0+URZ], R3 ;  /* 0x00000003000075a7 */ /* 0x0022a400080011ff */
[----:B--2---:R-:W-:Y:S05]  /*bbc0*/  @!P0 NANOSLEEP.SYNCS 0x989680 ;  /* 0x009896800000895d */ /* 0x004fea0003900000 */
[----:B------:R-:W2:Y:S02]  /*bbd0*/  @!P0 SYNCS.PHASECHK.TRANS64 P0, [R0+URZ], R3 ;  /* 0x00000003000085a7 */ /* 0x000ea400080010ff */
[----:B--2---:R-:W-:Y:S05]  /*bbe0*/  @!P0 BRA `(.L_x_152) ;  /* 0xfffffffc00f08947 */ /* 0x004fea000383ffff */
[----:B------:R-:W-:Y:S05]  /*bbf0*/  BRA `(.L_x_153) ;  /* 0xffffff6c00447947 */ /* 0x000fea000383ffff */
.L_x_44:
[----:B------:R-:W-:-:S07]  /*bc00*/  MOV R0, UR5 ;  /* 0x0000000500007c02 */ /* 0x000fce0008000f00 */
.L_x_154:
[----:B-1----:R1:W2:Y:S02]  /*bc10*/  SYNCS.PHASECHK.TRANS64.TRYWAIT P0, [R0+URZ], R3 ;  /* 0x00000003000075a7 */ /* 0x0022a400080011ff */
[----:B--2---:R-:W-:Y:S05]  /*bc20*/  @!P0 NANOSLEEP.SYNCS 0x989680 ;  /* 0x009896800000895d */ /* 0x004fea0003900000 */
[----:B------:R-:W2:Y:S02]  /*bc30*/  @!P0 SYNCS.PHASECHK.TRANS64 P0, [R0+URZ], R3 ;  /* 0x00000003000085a7 */ /* 0x000ea400080010ff */
[----:B--2---:R-:W-:Y:S05]  /*bc40*/  @!P0 BRA `(.L_x_154) ;  /* 0xfffffffc00f08947 */ /* 0x004fea000383ffff */
[----:B------:R-:W-:Y:S05]  /*bc50*/  BRA `(.L_x_155) ;  /* 0xffffff6c00507947 */ /* 0x000fea000383ffff */
.L_x_45:
[----:B------:R-:W-:-:S07]  /*bc60*/  MOV R0, UR5 ;  /* 0x0000000500007c02 */ /* 0x000fce0008000f00 */
.L_x_156:
[----:B-1----:R1:W2:Y:S02]  /*bc70*/  SYNCS.PHASECHK.TRANS64.TRYWAIT P0, [R0+URZ], R3 ;  /* 0x00000003000075a7 */ /* 0x0022a400080011ff */
[----:B--2---:R-:W-:Y:S05]  /*bc80*/  @!P0 NANOSLEEP.SYNCS 0x989680 ;  /* 0x009896800000895d */ /* 0x004fea0003900000 */
[----:B------:R-:W2:Y:S02]  /*bc90*/  @!P0 SYNCS.PHASECHK.TRANS64 P0, [R0+URZ], R3 ;  /* 0x00000003000085a7 */ /* 0x000ea400080010ff */
[----:B--2---:R-:W-:Y:S05]  /*bca0*/  @!P0 BRA `(.L_x_156) ;  /* 0xfffffffc00f08947 */ /* 0x004fea000383ffff */
[----:B------:R-:W-:Y:S05]  /*bcb0*/  BRA `(.L_x_157) ;  /* 0xffffff6c005c7947 */ /* 0x000fea000383ffff */
.L_x_46:
[----:B------:R-:W-:-:S07]  /*bcc0*/  MOV R0, UR5 ;  /* 0x0000000500007c02 */ /* 0x000fce0008000f00 */
.L_x_158:
[----:B-1----:R1:W2:Y:S02]  /*bcd0*/  SYNCS.PHASECHK.TRANS64.TRYWAIT P0, [R0+URZ], R3 ;  /* 0x00000003000075a7 */ /* 0x0022a400080011ff */
[----:B--2---:R-:W-:Y:S05]  /*bce0*/  @!P0 NANOSLEEP.SYNCS 0x989680 ;  /* 0x009896800000895d */ /* 0x004fea0003900000 */
[----:B------:R-:W2:Y:S02]  /*bcf0*/  @!P0 SYNCS.PHASECHK.TRANS64 P0, [R0+URZ], R3 ;  /* 0x00000003000085a7 */ /* 0x000ea400080010ff */
[----:B--2---:R-:W-:Y:S05]  /*bd00*/  @!P0 BRA `(.L_x_158) ;  /* 0xfffffffc00f08947 */ /* 0x004fea000383ffff */
[----:B------:R-:W-:Y:S05]  /*bd10*/  BRA `(.L_x_159) ;  /* 0xffffff6c00687947 */ /* 0x000fea000383ffff */
.L_x_49:
[----:B-1----:R1:W2:Y:S02]  /*bd20*/  SYNCS.PHASECHK.TRANS64.TRYWAIT P0, [R2+URZ+0xe0], R5 ;  /* 0x0000e005020075a7 */ /* 0x0022a400080011ff */
[----:B--2---:R-:W-:Y:S05]  /*bd30*/  @!P0 NANOSLEEP.SYNCS 0x989680 ;  /* 0x009896800000895d */ /* 0x004fea0003900000 */
[----:B------:R-:W2:Y:S02]  /*bd40*/  @!P0 SYNCS.PHASECHK.TRANS64 P0, [R2+URZ+0xe0], R5 ;  /* 0x0000e005020085a7 */ /* 0x000ea400080010ff */
[----:B--2---:R-:W-:Y:S05]  /*bd50*/  @!P0 BRA `(.L_x_49) ;  /* 0xfffffffc00f08947 */ /* 0x004fea000383ffff */
[----:B------:R-:W-:Y:S05]  /*bd60*/  BRA `(.L_x_160) ;  /* 0xffffff6c00c47947 */ /* 0x000fea000383ffff */
.L_x_50:
[----:B------:R-:W-:-:S07]  /*bd70*/  MOV R2, UR4 ;  /* 0x0000000400027c02 */ /* 0x000fce0008000f00 */
.L_x_161:
[----:B-1----:R1:W2:Y:S02]  /*bd80*/  SYNCS.PHASECHK.TRANS64.TRYWAIT P0, [R2+URZ+0xb0], R5 ;  /* 0x0000b005020075a7 */ /* 0x0022a400080011ff */
[----:B--2---:R-:W-:Y:S05]  /*bd90*/  @!P0 NANOSLEEP.SYNCS 0x989680 ;  /* 0x009896800000895d */ /* 0x004fea0003900000 */
[----:B------:R-:W2:Y:S02]  /*bda0*/  @!P0 SYNCS.PHASECHK.TRANS64 P0, [R2+URZ+0xb0], R5 ;  /* 0x0000b005020085a7 */ /* 0x000ea400080010ff */
[----:B--2---:R-:W-:Y:S05]  /*bdb0*/  @!P0 BRA `(.L_x_161) ;  /* 0xfffffffc00f08947 */ /* 0x004fea000383ffff */
[----:B------:R-:W-:Y:S05]  /*bdc0*/  BRA `(.L_x_162) ;  /* 0xffffff6c00d47947 */ /* 0x000fea000383ffff */
.L_x_51:
[----:B-1----:R1:W2:Y:S02]  /*bdd0*/  SYNCS.PHASECHK.TRANS64.TRYWAIT P1, [R2+URZ+0xa0], R5 ;  /* 0x0000a005020075a7 */ /* 0x0022a400080211ff */
[----:B--2---:R-:W-:Y:S05]  /*bde0*/  @!P1 NANOSLEEP.SYNCS 0x989680 ;  /* 0x009896800000995d */ /* 0x004fea0003900000 */
[----:B------:R-:W2:Y:S02]  /*bdf0*/  @!P1 SYNCS.PHASECHK.TRANS64 P1, [R2+URZ+0xa0], R5 ;  /* 0x0000a005020095a7 */ /* 0x000ea400080210ff */
[----:B--2---:R-:W-:Y:S05]  /*be00*/  @!P1 BRA `(.L_x_51) ;  /* 0xfffffffc00f09947 */ /* 0x004fea000383ffff */
[----:B------:R-:W-:Y:S05]  /*be10*/  BRA `(.L_x_163) ;  /* 0xffffff7000047947 */ /* 0x000fea000383ffff */
.L_x_54:
[----:B------:R-:W-:-:S07]  /*be20*/  MOV R0, UR4 ;  /* 0x0000000400007c02 */ /* 0x000fce0008000f00 */
.L_x_164:
[----:B-1----:R1:W2:Y:S02]  /*be30*/  SYNCS.PHASECHK.TRANS64.TRYWAIT P0, [R0+URZ+0xb0], R3 ;  /* 0x0000b003000075a7 */ /* 0x0022a400080011ff */
[----:B--2---:R-:W-:Y:S05]  /*be40*/  @!P0 NANOSLEEP.SYNCS 0x989680 ;  /* 0x009896800000895d */ /* 0x004fea0003900000 */
[----:B------:R-:W2:Y:S02]  /*be50*/  @!P0 SYNCS.PHASECHK.TRANS64 P0, [R0+URZ+0xb0], R3 ;  /* 0x0000b003000085a7 */ /* 0x000ea400080010ff */
[----:B--2---:R-:W-:Y:S05]  /*be60*/  @!P0 BRA `(.L_x_164) ;  /* 0xfffffffc00f08947 */ /* 0x004fea000383ffff */
[----:B------:R-:W-:Y:S05]  /*be70*/  BRA `(.L_x_53) ;  /* 0xffffff7000587947 */ /* 0x000fea000383ffff */
.L_x_63:
[----:B-1----:R-:W-:-:S04]  /*be80*/  MOV R0, UR5 ;  /* 0x0000000500007c02 */ /* 0x002fc80008000f00 */
[----:B------:R1:W2:Y:S03]  /*be90*/  SYNCS.PHASECHK.TRANS64.TRYWAIT P0, [R0+URZ+0x8], R7 ;  /* 0x00000807000075a7 */ /* 0x0002a600080011ff */
[----:B--2---:R-:W-:Y:S05]  /*bea0*/  @!P0 NANOSLEEP.SYNCS 0x989680 ;  /* 0x009896800000895d */ /* 0x004fea0003900000 */
[----:B------:R-:W2:Y:S02]  /*beb0*/  @!P0 SYNCS.PHASECHK.TRANS64 P0, [R0+URZ+0x8], R7 ;  /* 0x00000807000085a7 */ /* 0x000ea400080010ff */
[----:B--2---:R-:W-:Y:S05]  /*bec0*/  @!P0 BRA `(.L_x_63) ;  /* 0xfffffffc00ec8947 */ /* 0x004fea000383ffff */
[----:B------:R-:W-:Y:S05]  /*bed0*/  BRA `(.L_x_62) ;  /* 0xffffff74000c7947 */ /* 0x000fea000383ffff */
.L_x_65:
[----:B------:R-:W-:Y:S01]  /*bee0*/  BSSY B0, `(.L_x_165) ;  /* 0x0000006000007945 */ /* 0x000fe20003800000 */
[----:B------:R-:W-:-:S07]  /*bef0*/  MOV R15, 0xffffffff ;  /* 0xffffffff000f7802 */ /* 0x000fce0000000f00 */
[----:B-1---5:R-:W-:Y:S05]  /*bf00*/  WARPSYNC.COLLECTIVE R15, `(.L_x_166) ;  /* 0x000000000f0c7348 */ /* 0x022fea0003c00000 */
[----:B------:R-:W-:Y:S02]  /*bf10*/  ELECT P6, UR79, PT ;  /* 0x00000000004f782f */ /* 0x000fe400038c0000 */
[----:B------:R-:W-:Y:S01]  /*bf20*/  MOV R14, UR79 ;  /* 0x0000004f000e7c02 */ /* 0x000fe20008000f00 */
[----:B-1---5:R-:W-:Y:S10]  /*bf30*/  ENDCOLLECTIVE ;  /* 0x000000000000791b */ /* 0x022ff40003800000 */
.L_x_166:
[----:B------:R-:W-:Y:S05]  /*bf40*/  BSYNC B0 ;  /* 0x0000000000007941 */ /* 0x000fea0003800000 */
.L_x_165:
[----:B------:R-:W-:Y:S05]  /*bf50*/  BRA `(.L_x_167) ;  /* 0xffffff74003c7947 */ /* 0x000fea000383ffff */
.L_x_67:
[----:B-1----:R-:W-:-:S04]  /*bf60*/  MOV R0, UR5 ;  /* 0x0000000500007c02 */ /* 0x002fc80008000f00 */
[----:B------:R1:W2:Y:S03]  /*bf70*/  SYNCS.PHASECHK.TRANS64.TRYWAIT P0, [R0+URZ+0x8], R5 ;  /* 0x00000805000075a7 */ /* 0x0002a600080011ff */
[----:B--2---:R-:W-:Y:S05]  /*bf80*/  @!P0 NANOSLEEP.SYNCS 0x989680 ;  /* 0x009896800000895d */ /* 0x004fea0003900000 */
[----:B------:R-:W2:Y:S02]  /*bf90*/  @!P0 SYNCS.PHASECHK.TRANS64 P0, [R0+URZ+0x8], R5 ;  /* 0x00000805000085a7 */ /* 0x000ea400080010ff */
[----:B--2---:R-:W-:Y:S05]  /*bfa0*/  @!P0 BRA `(.L_x_67) ;  /* 0xfffffffc00ec8947 */ /* 0x004fea000383ffff */
[----:B------:R-:W-:Y:S05]  /*bfb0*/  BRA `(.L_x_66) ;  /* 0xffffff7400407947 */ /* 0x000fea000383ffff */
.L_x_68:
[----:B-1----:R1:W2:Y:S02]  /*bfc0*/  SYNCS.PHASECHK.TRANS64.TRYWAIT P0, [R0+URZ+0xa0], R5 ;  /* 0x0000a005000075a7 */ /* 0x0022a400080011ff */
[----:B--2---:R-:W-:Y:S05]  /*bfd0*/  @!P0 NANOSLEEP.SYNCS 0x989680 ;  /* 0x009896800000895d */ /* 0x004fea0003900000 */
[----:B------:R-:W2:Y:S02]  /*bfe0*/  @!P0 SYNCS.PHASECHK.TRANS64 P0, [R0+URZ+0xa0], R5 ;  /* 0x0000a005000085a7 */ /* 0x000ea400080010ff */
[----:B--2---:R-:W-:Y:S05]  /*bff0*/  @!P0 BRA `(.L_x_68) ;  /* 0xfffffffc00f08947 */ /* 0x004fea000383ffff */
[----:B------:R-:W-:Y:S05]  /*c000*/  BRA `(.L_x_168) ;  /* 0xffffff78002c7947 */ /* 0x000fea000383ffff */
.L_x_70:
[----:B------:R-:W-:-:S07]  /*c010*/  MOV R0, UR31 ;  /* 0x0000001f00007c02 */ /* 0x000fce0008000f00 */
.L_x_169:
[----:B-1----:R1:W2:Y:S02]  /*c020*/  SYNCS.PHASECHK.TRANS64.TRYWAIT P0, [R0+URZ+0xd0], R5 ;  /* 0x0000d005000075a7 */ /* 0x0022a400080011ff */
[----:B--2---:R-:W-:Y:S05]  /*c030*/  @!P0 NANOSLEEP.SYNCS 0x989680 ;  /* 0x009896800000895d */ /* 0x004fea0003900000 */
[----:B------:R-:W2:Y:S02]  /*c040*/  @!P0 SYNCS.PHASECHK.TRANS64 P0, [R0+URZ+0xd0], R5 ;  /* 0x0000d005000085a7 */ /* 0x000ea400080010ff */
[----:B--2---:R-:W-:Y:S05]  /*c050*/  @!P0 BRA `(.L_x_169) ;  /* 0xfffffffc00f08947 */ /* 0x004fea000383ffff */
[----:B------:R-:W-:Y:S05]  /*c060*/  BRA `(.L_x_170) ;  /* 0xffffff7800787947 */ /* 0x000fea000383ffff */
.L_x_73:
[----:B------:R-:W-:Y:S07]  /*c070*/  MOV R0, UR5 ;  /* 0x0000000500007c02 */ /* 0x000fee0008000f00 */
.L_x_171:
[----:B-1----:R1:W2:Y:S02]  /*c080*/  SYNCS.PHASECHK.TRANS64.TRYWAIT P0, [R0+URZ], R5 ;  /* 0x00000005000075a7 */ /* 0x0022a400080011ff */
[----:B--2---:R-:W-:Y:S05]  /*c090*/  @!P0 NANOSLEEP.SYNCS 0x989680 ;  /* 0x009896800000895d */ /* 0x004fea0003900000 */
[----:B------:R-:W2:Y:S02]  /*c0a0*/  @!P0 SYNCS.PHASECHK.TRANS64 P0, [R0+URZ], R5 ;  /* 0x00000005000085a7 */ /* 0x000ea400080010ff */
[----:B--2---:R-:W-:Y:S05]  /*c0b0*/  @!P0 BRA `(.L_x_171) ;  /* 0xfffffffc00f08947 */ /* 0x004fea000383ffff */
[----:B------:R-:W-:Y:S05]  /*c0c0*/  BRA `(.L_x_72) ;  /* 0xffffff78008c7947 */ /* 0x000fea000383ffff */
.L_x_77:
[----:B-1----:R-:W-:-:S07]  /*c0d0*/  MOV R0, UR4 ;  /* 0x0000000400007c02 */ /* 0x002fce0008000f00 */
.L_x_172:
[----:B-1----:R1:W2:Y:S02]  /*c0e0*/  SYNCS.PHASECHK.TRANS64.TRYWAIT P0, [R0+URZ], R3 ;  /* 0x00000003000075a7 */ /* 0x0022a400080011ff */
[----:B--2---:R-:W-:Y:S05]  /*c0f0*/  @!P0 NANOSLEEP.SYNCS 0x989680 ;  /* 0x009896800000895d */ /* 0x004fea0003900000 */
[----:B------:R-:W2:Y:S02]  /*c100*/  @!P0 SYNCS.PHASECHK.TRANS64 P0, [R0+URZ], R3 ;  /* 0x00000003000085a7 */ /* 0x000ea400080010ff */
[----:B--2---:R-:W-:Y:S05]  /*c110*/  @!P0 BRA `(.L_x_172) ;  /* 0xfffffffc00f08947 */ /* 0x004fea000383ffff */
[----:B------:R-:W-:Y:S05]  /*c120*/  BRA `(.L_x_173) ;  /* 0xffffff7c00807947 */ /* 0x000fea000383ffff */
.L_x_80:
[----:B------:R-:W-:-:S07]  /*c130*/  MOV R0, UR26 ;  /* 0x0000001a00007c02 */ /* 0x000fce0008000f00 */
.L_x_174:
[----:B-1----:R1:W2:Y:S02]  /*c140*/  SYNCS.PHASECHK.TRANS64.TRYWAIT P1, [R0+URZ+0x100], R3 ;  /* 0x00010003000075a7 */ /* 0x0022a400080211ff */
[----:B--2---:R-:W-:Y:S05]  /*c150*/  @!P1 NANOSLEEP.SYNCS 0x989680 ;  /* 0x009896800000995d */ /* 0x004fea0003900000 */
[----:B------:R-:W2:Y:S02]  /*c160*/  @!P1 SYNCS.PHASECHK.TRANS64 P1, [R0+URZ+0x100], R3 ;  /* 0x00010003000095a7 */ /* 0x000ea400080210ff */
[----:B--2---:R-:W-:Y:S05]  /*c170*/  @!P1 BRA `(.L_x_174) ;  /* 0xfffffffc00f09947 */ /* 0x004fea000383ffff */
[----:B------:R-:W-:Y:S05]  /*c180*/  BRA `(.L_x_175) ;  /* 0xffffff7c00cc7947 */ /* 0x000fea000383ffff */
.L_x_85:
[----:B--2---:R2:W3:Y:S02]  /*c190*/  SYNCS.PHASECHK.TRANS64.TRYWAIT P0, [R12+URZ+0xa0], R9 ;  /* 0x0000a0090c0075a7 */ /* 0x0044e400080011ff */
[----:B---3--:R-:W-:Y:S05]  /*c1a0*/  @!P0 NANOSLEEP.SYNCS 0x989680 ;  /* 0x009896800000895d */ /* 0x008fea0003900000 */
[----:B------:R-:W3:Y:S02]  /*c1b0*/  @!P0 SYNCS.PHASECHK.TRANS64 P0, [R12+URZ+0xa0], R9 ;  /* 0x0000a0090c0085a7 */ /* 0x000ee400080010ff */
[----:B---3--:R-:W-:Y:S05]  /*c1c0*/  @!P0 BRA `(.L_x_85) ;  /* 0xfffffffc00f08947 */ /* 0x008fea000383ffff */
[----:B------:R-:W-:Y:S05]  /*c1d0*/  BRA `(.L_x_176) ;  /* 0xffffff8000f47947 */ /* 0x000fea000383ffff */
.L_x_88:
[----:B------:R-:W-:Y:S07]  /*c1e0*/  MOV R0, UR21 ;  /* 0x0000001500007c02 */ /* 0x000fee0008000f00 */
.L_x_177:
[----:B--2---:R2:W3:Y:S02]  /*c1f0*/  SYNCS.PHASECHK.TRANS64.TRYWAIT P2, [R0+URZ+0x98], R11 ;  /* 0x0000980b000075a7 */ /* 0x0044e400080411ff */
[----:B---3--:R-:W-:Y:S05]  /*c200*/  @!P2 NANOSLEEP.SYNCS 0x989680 ;  /* 0x009896800000a95d */ /* 0x008fea0003900000 */
[----:B------:R-:W3:Y:S02]  /*c210*/  @!P2 SYNCS.PHASECHK.TRANS64 P2, [R0+URZ+0x98], R11 ;  /* 0x0000980b0000a5a7 */ /* 0x000ee400080410ff */
[----:B---3--:R-:W-:Y:S05]  /*c220*/  @!P2 BRA `(.L_x_177) ;  /* 0xfffffffc00f0a947 */ /* 0x008fea000383ffff */
[----:B------:R-:W-:Y:S05]  /*c230*/  BRA `(.L_x_87) ;  /* 0xffffff88005c7947 */ /* 0x000fea000383ffff */
.L_x_91:
[----:B--2---:R-:W-:Y:S07]  /*c240*/  MOV R0, UR21 ;  /* 0x0000001500007c02 */ /* 0x004fee0008000f00 */
.L_x_178:
[----:B--2---:R2:W3:Y:S02]  /*c250*/  SYNCS.PHASECHK.TRANS64.TRYWAIT P0, [R0+URZ+0x70], R9 ;  /* 0x00007009000075a7 */ /* 0x0044e400080011ff */
[----:B---3--:R-:W-:Y:S05]  /*c260*/  @!P0 NANOSLEEP.SYNCS 0x989680 ;  /* 0x009896800000895d */ /* 0x008fea0003900000 */
[----:B------:R-:W3:Y:S02]  /*c270*/  @!P0 SYNCS.PHASECHK.TRANS64 P0, [R0+URZ+0x70], R9 ;  /* 0x00007009000085a7 */ /* 0x000ee400080010ff */
[----:B---3--:R-:W-:Y:S05]  /*c280*/  @!P0 BRA `(.L_x_178) ;  /* 0xfffffffc00f08947 */ /* 0x008fea000383ffff */
[----:B------:R-:W-:Y:S05]  /*c290*/  BRA `(.L_x_179) ;  /* 0xffffff8800b87947 */ /* 0x000fea000383ffff */
.L_x_92:
[----:B------:R-:W-:Y:S07]  /*c2a0*/  MOV R0, UR21 ;  /* 0x0000001500007c02 */ /* 0x000fee0008000f00 */
.L_x_180:
[----:B--2---:R2:W3:Y:S02]  /*c2b0*/  SYNCS.PHASECHK.TRANS64.TRYWAIT P0, [R0+URZ+0x78], R9 ;  /* 0x00007809000075a7 */ /* 0x0044e400080011ff */
[----:B---3--:R-:W-:Y:S05]  /*c2c0*/  @!P0 NANOSLEEP.SYNCS 0x989680 ;  /* 0x009896800000895d */ /* 0x008fea0003900000 */
[----:B------:R-:W3:Y:S02]  /*c2d0*/  @!P0 SYNCS.PHASECHK.TRANS64 P0, [R0+URZ+0x78], R9 ;  /* 0x00007809000085a7 */ /* 0x000ee400080010ff */
[----:B---3--:R-:W-:Y:S05]  /*c2e0*/  @!P0 BRA `(.L_x_180) ;  /* 0xfffffffc00f08947 */ /* 0x008fea000383ffff */
[----:B------:R-:W-:Y:S05]  /*c2f0*/  BRA `(.L_x_181) ;  /* 0xffffff8800f47947 */ /* 0x000fea000383ffff */
.L_x_93:
[----:B------:R-:W-:Y:S07]  /*c300*/  MOV R0, UR21 ;  /* 0x0000001500007c02 */ /* 0x000fee0008000f00 */
.L_x_182:
[----:B--2---:R2:W3:Y:S02]  /*c310*/  SYNCS.PHASECHK.TRANS64.TRYWAIT P0, [R0+URZ+0x80], R9 ;  /* 0x00008009000075a7 */ /* 0x0044e400080011ff */
[----:B---3--:R-:W-:Y:S05]  /*c320*/  @!P0 NANOSLEEP.SYNCS 0x989680 ;  /* 0x009896800000895d */ /* 0x008fea0003900000 */
[----:B------:R-:W3:Y:S02]  /*c330*/  @!P0 SYNCS.PHASECHK.TRANS64 P0, [R0+URZ+0x80], R9 ;  /* 0x00008009000085a7 */ /* 0x000ee400080010ff */
[----:B---3--:R-:W-:Y:S05]  /*c340*/  @!P0 BRA `(.L_x_182) ;  /* 0xfffffffc00f08947 */ /* 0x008fea000383ffff */
[----:B------:R-:W-:Y:S05]  /*c350*/  BRA `(.L_x_183) ;  /* 0xffffff8c003c7947 */ /* 0x000fea000383ffff */
.L_x_94:
[----:B------:R-:W-:Y:S07]  /*c360*/  MOV R0, UR21 ;  /* 0x0000001500007c02 */ /* 0x000fee0008000f00 */
.L_x_184:
[----:B--2---:R2:W3:Y:S02]  /*c370*/  SYNCS.PHASECHK.TRANS64.TRYWAIT P0, [R0+URZ+0x88], R9 ;  /* 0x00008809000075a7 */ /* 0x0044e400080011ff */
[----:B---3--:R-:W-:Y:S05]  /*c380*/  @!P0 NANOSLEEP.SYNCS 0x989680 ;  /* 0x009896800000895d */ /* 0x008fea0003900000 */
[----:B------:R-:W3:Y:S02]  /*c390*/  @!P0 SYNCS.PHASECHK.TRANS64 P0, [R0+URZ+0x88], R9 ;  /* 0x00008809000085a7 */ /* 0x000ee400080010ff */
[----:B---3--:R-:W-:Y:S05]  /*c3a0*/  @!P0 BRA `(.L_x_184) ;  /* 0xfffffffc00f08947 */ /* 0x008fea000383ffff */
[----:B------:R-:W-:Y:S05]  /*c3b0*/  BRA `(.L_x_185) ;  /* 0xffffff8c00807947 */ /* 0x000fea000383ffff */
.L_x_96:
[----:B------:R-:W-:-:S07]  /*c3c0*/  MOV R0, UR21 ;  /* 0x0000001500007c02 */ /* 0x000fce0008000f00 */
.L_x_186:
[----:B---3--:R3:W4:Y:S02]  /*c3d0*/  SYNCS.PHASECHK.TRANS64.TRYWAIT P0, [R0+URZ+0x70], R3 ;  /* 0x00007003000075a7 */ /* 0x00872400080011ff */
[----:B----4-:R-:W-:Y:S05]  /*c3e0*/  @!P0 NANOSLEEP.SYNCS 0x989680 ;  /* 0x009896800000895d */ /* 0x010fea0003900000 */
[----:B------:R-:W4:Y:S02]  /*c3f0*/  @!P0 SYNCS.PHASECHK.TRANS64 P0, [R0+URZ+0x70], R3 ;  /* 0x00007003000085a7 */ /* 0x000f2400080010ff */
[----:B----4-:R-:W-:Y:S05]  /*c400*/  @!P0 BRA `(.L_x_186) ;  /* 0xfffffffc00f08947 */ /* 0x010fea000383ffff */
[----:B------:R-:W-:Y:S05]  /*c410*/  BRA `(.L_x_187) ;  /* 0xffffff8c00f47947 */ /* 0x000fea000383ffff */
.L_x_97:
[----:B---3--:R-:W-:-:S07]  /*c420*/  MOV R0, UR21 ;  /* 0x0000001500007c02 */ /* 0x008fce0008000f00 */
.L_x_188:
[----:B---3--:R3:W4:Y:S02]  /*c430*/  SYNCS.PHASECHK.TRANS64.TRYWAIT P0, [R0+URZ+0x78], R3 ;  /* 0x00007803000075a7 */ /* 0x00872400080011ff */
[----:B----4-:R-:W-:Y:S05]  /*c440*/  @!P0 NANOSLEEP.SYNCS 0x989680 ;  /* 0x009896800000895d */ /* 0x010fea0003900000 */
[----:B------:R-:W4:Y:S02]  /*c450*/  @!P0 SYNCS.PHASECHK.TRANS64 P0, [R0+URZ+0x78], R3 ;  /* 0x00007803000085a7 */ /* 0x000f2400080010ff */
[----:B----4-:R-:W-:Y:S05]  /*c460*/  @!P0 BRA `(.L_x_188) ;  /* 0xfffffffc00f08947 */ /* 0x010fea000383ffff */
[----:B------:R-:W-:Y:S05]  /*c470*/  BRA `(.L_x_189) ;  /* 0xffffff8c00e47947 */ /* 0x000fea000383ffff */
.L_x_98:
[----:B---3--:R-:W-:-:S07]  /*c480*/  MOV R0, UR21 ;  /* 0x0000001500007c02 */ /* 0x008fce0008000f00 */
.L_x_190:
[----:B---3--:R3:W4:Y:S02]  /*c490*/  SYNCS.PHASECHK.TRANS64.TRYWAIT P0, [R0+URZ+0x80], R3 ;  /* 0x00008003000075a7 */ /* 0x00872400080011ff */
[----:B----4-:R-:W-:Y:S05]  /*c4a0*/  @!P0 NANOSLEEP.SYNCS 0x989680 ;  /* 0x009896800000895d */ /* 0x010fea0003900000 */
[----:B------:R-:W4:Y:S02]  /*c4b0*/  @!P0 SYNCS.PHASECHK.TRANS64 P0, [R0+URZ+0x80], R3 ;  /* 0x00008003000085a7 */ /* 0x000f2400080010ff */
[----:B----4-:R-:W-:Y:S05]  /*c4c0*/  @!P0 BRA `(.L_x_190) ;  /* 0xfffffffc00f08947 */ /* 0x010fea000383ffff */
[----:B------:R-:W-:Y:S05]  /*c4d0*/  BRA `(.L_x_191) ;  /* 0xffffff8c00d47947 */ /* 0x000fea000383ffff */
.L_x_100:
[----:B-1----:R1:W2:Y:S02]  /*c4e0*/  SYNCS.PHASECHK.TRANS64.TRYWAIT P0, [R3+URZ+0xa0], R0 ;  /* 0x0000a000030075a7 */ /* 0x0022a400080011ff */
[----:B--2---:R-:W-:Y:S05]  /*c4f0*/  @!P0 NANOSLEEP.SYNCS 0x989680 ;  /* 0x009896800000895d */ /* 0x004fea0003900000 */
[----:B------:R-:W2:Y:S02]  /*c500*/  @!P0 SYNCS.PHASECHK.TRANS64 P0, [R3+URZ+0xa0], R0 ;  /* 0x0000a000030085a7 */ /* 0x000ea400080010ff */
[----:B--2---:R-:W-:Y:S05]  /*c510*/  @!P0 BRA `(.L_x_100) ;  /* 0xfffffffc00f08947 */ /* 0x004fea000383ffff */
[----:B------:R-:W-:Y:S05]  /*c520*/  BRA `(.L_x_192) ;  /* 0xffffff9000a07947 */ /* 0x000fea000383ffff */
.L_x_111:
[----:B-1----:R-:W-:Y:S04]  /*c530*/  MOV R0, UR44 ;  /* 0x0000002c00007c02 */ /* 0x002fe80008000f00 */
[----:B------:R1:W2:Y:S03]  /*c540*/  SYNCS.PHASECHK.TRANS64.TRYWAIT P1, [R0+URZ+0x50], R5 ;  /* 0x00005005000075a7 */ /* 0x0002a600080211ff */
[----:B--2---:R-:W-:Y:S05]  /*c550*/  @!P1 NANOSLEEP.SYNCS 0x989680 ;  /* 0x009896800000995d */ /* 0x004fea0003900000 */
[----:B------:R-:W2:Y:S02]  /*c560*/  @!P1 SYNCS.PHASECHK.TRANS64 P1, [R0+URZ+0x50], R5 ;  /* 0x00005005000095a7 */ /* 0x000ea400080210ff */
[----:B--2---:R-:W-:Y:S05]  /*c570*/  @!P1 BRA `(.L_x_111) ;  /* 0xfffffffc00ec9947 */ /* 0x004fea000383ffff */
[----:B------:R-:W-:Y:S05]  /*c580*/  BRA `(.L_x_110) ;  /* 0xffffffa000847947 */ /* 0x000fea000383ffff */
.L_x_113:
[----:B-1----:R1:W4:Y:S02]  /*c590*/  SYNCS.PHASECHK.TRANS64.TRYWAIT P0, [R170+URZ+0xc0], R3 ;  /* 0x0000c003aa0075a7 */ /* 0x00232400080011ff */
[----:B----4-:R-:W-:Y:S05]  /*c5a0*/  @!P0 NANOSLEEP.SYNCS 0x989680 ;  /* 0x009896800000895d */ /* 0x010fea0003900000 */
[----:B------:R-:W4:Y:S02]  /*c5b0*/  @!P0 SYNCS.PHASECHK.TRANS64 P0, [R170+URZ+0xc0], R3 ;  /* 0x0000c003aa0085a7 */ /* 0x000f2400080010ff */
[----:B----4-:R-:W-:Y:S05]  /*c5c0*/  @!P0 BRA `(.L_x_113) ;  /* 0xfffffffc00f08947 */ /* 0x010fea000383ffff */
[----:B------:R-:W-:Y:S05]  /*c5d0*/  BRA `(.L_x_112) ;  /* 0xffffffa000bc7947 */ /* 0x000fea000383ffff */
.L_x_122:
[----:B---3--:R3:W4:Y:S02]  /*c5e0*/  SYNCS.PHASECHK.TRANS64.TRYWAIT P0, [R3+URZ+0x50], R0 ;  /* 0x00005000030075a7 */ /* 0x00872400080011ff */
[----:B----4-:R-:W-:Y:S05]  /*c5f0*/  @!P0 NANOSLEEP.SYNCS 0x989680 ;  /* 0x009896800000895d */ /* 0x010fea0003900000 */
[----:B------:R-:W4:Y:S02]  /*c600*/  @!P0 SYNCS.PHASECHK.TRANS64 P0, [R3+URZ+0x50], R0 ;  /* 0x00005000030085a7 */ /* 0x000f2400080010ff */
[----:B----4-:R-:W-:Y:S05]  /*c610*/  @!P0 BRA `(.L_x_122) ;  /* 0xfffffffc00f08947 */ /* 0x010fea000383ffff */
[----:B------:R-:W-:Y:S05]  /*c620*/  BRA `(.L_x_121) ;  /* 0xffffffb400687947 */ /* 0x000fea000383ffff */
.L_x_130:
[----:B-1----:R1:W4:Y:S02]  /*c630*/  SYNCS.PHASECHK.TRANS64.TRYWAIT P0, [R0+URZ+0x50], R7 ;  /* 0x00005007000075a7 */ /* 0x00232400080011ff */
[----:B----4-:R-:W-:Y:S05]  /*c640*/  @!P0 NANOSLEEP.SYNCS 0x989680 ;  /* 0x009896800000895d */ /* 0x010fea0003900000 */
[----:B------:R-:W4:Y:S02]  /*c650*/  @!P0 SYNCS.PHASECHK.TRANS64 P0, [R0+URZ+0x50], R7 ;  /* 0x00005007000085a7 */ /* 0x000f2400080010ff */
[----:B----4-:R-:W-:Y:S05]  /*c660*/  @!P0 BRA `(.L_x_130) ;  /* 0xfffffffc00f08947 */ /* 0x010fea000383ffff */
[----:B------:R-:W-:Y:S05]  /*c670*/  BRA `(.L_x_129) ;  /* 0xffffffc800607947 */ /* 0x000fea000383ffff */
.L_x_138:
[----:B--2---:R2:W3:Y:S02]  /*c680*/  SYNCS.PHASECHK.TRANS64.TRYWAIT P0, [R3+URZ+0x50], R0 ;  /* 0x00005000030075a7 */ /* 0x0044e400080011ff */
[----:B---3--:R-:W-:Y:S05]  /*c690*/  @!P0 NANOSLEEP.SYNCS 0x989680 ;  /* 0x009896800000895d */ /* 0x008fea0003900000 */
[----:B------:R-:W3:Y:S02]  /*c6a0*/  @!P0 SYNCS.PHASECHK.TRANS64 P0, [R3+URZ+0x50], R0 ;  /* 0x00005000030085a7 */ /* 0x000ee400080010ff */
[----:B---3--:R-:W-:Y:S05]  /*c6b0*/  @!P0 BRA `(.L_x_138) ;  /* 0xfffffffc00f08947 */ /* 0x008fea000383ffff */
[----:B------:R-:W-:Y:S05]  /*c6c0*/  BRA `(.L_x_137) ;  /* 0xffffffdc00587947 */ /* 0x000fea000383ffff */
        .weak           $__internal_0_$__cuda_sm10x_tcgen05_guardrail_trap_col_being_dealloced_not_returned_by_alloc
        .type           $__internal_0_$__cuda_sm10x_tcgen05_guardrail_trap_col_being_dealloced_not_returned_by_alloc,@function
        .size           $__internal_0_$__cuda_sm10x_tcgen05_guardrail_trap_col_being_dealloced_not_returned_by_alloc,($__internal_1_$__cuda_sm10x_tcgen05_guardrail_trap_phase_invalid_during_alloc - $__internal_0_$__cuda_sm10x_tcgen05_guardrail_trap_col_being_dealloced_not_returned_by_alloc)
$__internal_0_$__cuda_sm10x_tcgen05_guardrail_trap_col_being_dealloced_not_returned_by_alloc:
[----:B------:R-:W-:Y:S05]  /*c6d0*/  BPT.TRAP 0x1 ;  /* 0x000000040000795c */ /* 0x000fea0000300000 */
[----:B------:R-:W-:-:S04]  /*c6e0*/  HFMA2 R3, -RZ, RZ, 0, 0 ;  /* 0x00000000ff037431 */ /* 0x000fc800000001ff */
[----:B------:R-:W-:Y:S05]  /*c6f0*/  RET.REL.NODEC R2 `(_ZN7cutlass13device_kernelINS_4gemm6kernel13GemmUniversalIN4cute5tupleIJiiiiEEENS1_10collective13CollectiveMmaINS1_35MainloopSm100TmaUmmaWarpSpecializedILi5ELi2ELi2ENS5_IJNS4_1CILi2EEESB_NSA_ILi1EEEEEEEENS5_IJNSA_ILi256EEESF_NSA_ILi64EEEEEENS_10bfloat16_tENS5_IJlSC_lEEESI_SJ_NS4_8TiledMMAINS4_8MMA_AtomIJNS4_26SM100_MMA_F16BF16_2x1SM_SSISI_SI_fLi256ELi256ELNS4_4UMMA5MajorE0ELSO_0ELNSN_7ScaleInE0ELSP_0EEEEEENS4_6LayoutINS5_IJSC_SC_SC_EEENS5_IJNSA_ILi0EEESU_SU_EEEEENS5_IJNS4_10UnderscoreESX_SX_EEEEENS4_28SM100_TMA_2SM_LOAD_MULTICASTENS4_14ComposedLayoutINS4_7SwizzleILi3ELi4ELi3EEENS4_18smem_ptr_flag_bitsILi16EEENSS_INS5_IJNSA_ILi8EEESG_EEENS5_IJSG_SC_EEEEEEEvNS4_8identityENS4_18SM100_TMA_2SM_LOADES1A_vS1B_EENS_8epilogue10collective18CollectiveEpilogueINS1E_23Sm100TmaWarpSpecializedILi4ELi2ELi64ELb1ELb0EEEJNS5_IJNSA_ILi128EEESF_SG_EEENS5_IJNSS_IS1J_SC_EENSS_ISG_SC_EEEEESI_SJ_SI_SJ_NS1E_6fusion15FusionCallbacksIS1I_NS1O_17LinearCombinationISI_fSI_fLNS_15FloatRoundStyleE2EEES1K_S1N_JEEENS4_5SM1004TMEM4LOAD26SM100_TMEM_LOAD_32dp32b64xENS4_13SM90_TMA_LOADES1A_NS4_39AutoVectorizingCopyWithAssumedAlignmentILi128EEENS4_14SM90_TMA_STOREES1A_S20_S20_EEEvvEEEEvNT_6ParamsE) ;  /* 0xffffff3802407950 */ /* 0x000fea0003c3ffff */
        .weak           $__internal_1_$__cuda_sm10x_tcgen05_guardrail_trap_phase_invalid_during_alloc
        .type           $__internal_1_$__cuda_sm10x_tcgen05_guardrail_trap_phase_invalid_during_alloc,@function
        .size           $__internal_1_$__cuda_sm10x_tcgen05_guardrail_trap_phase_invalid_during_alloc,($__internal_2_$__cuda_sm10x_tcgen05_guardrail_trap_unallocated_columns_being_dealloced - $__internal_1_$__cuda_sm10x_tcgen05_guardrail_trap_phase_invalid_during_alloc)
$__internal_1_$__cuda_sm10x_tcgen05_guardrail_trap_phase_invalid_during_alloc:
[----:B------:R-:W-:Y:S05]  /*c700*/  BPT.TRAP 0x1 ;  /* 0x000000040000795c */ /* 0x000fea0000300000 */
[----:B------:R-:W-:-:S04]  /*c710*/  MOV R5, 0x0 ;  /* 0x0000000000057802 */ /* 0x000fc80000000f00 */
[----:B------:R-:W-:Y:S05]  /*c720*/  RET.REL.NODEC R4 `(_ZN7cutlass13device_kernelINS_4gemm6kernel13GemmUniversalIN4cute5tupleIJiiiiEEENS1_10collective13CollectiveMmaINS1_35MainloopSm100TmaUmmaWarpSpecializedILi5ELi2ELi2ENS5_IJNS4_1CILi2EEESB_NSA_ILi1EEEEEEEENS5_IJNSA_ILi256EEESF_NSA_ILi64EEEEEENS_10bfloat16_tENS5_IJlSC_lEEESI_SJ_NS4_8TiledMMAINS4_8MMA_AtomIJNS4_26SM100_MMA_F16BF16_2x1SM_SSISI_SI_fLi256ELi256ELNS4_4UMMA5MajorE0ELSO_0ELNSN_7ScaleInE0ELSP_0EEEEEENS4_6LayoutINS5_IJSC_SC_SC_EEENS5_IJNSA_ILi0EEESU_SU_EEEEENS5_IJNS4_10UnderscoreESX_SX_EEEEENS4_28SM100_TMA_2SM_LOAD_MULTICASTENS4_14ComposedLayoutINS4_7SwizzleILi3ELi4ELi3EEENS4_18smem_ptr_flag_bitsILi16EEENSS_INS5_IJNSA_ILi8EEESG_EEENS5_IJSG_SC_EEEEEEEvNS4_8identityENS4_18SM100_TMA_2SM_LOADES1A_vS1B_EENS_8epilogue10collective18CollectiveEpilogueINS1E_23Sm100TmaWarpSpecializedILi4ELi2ELi64ELb1ELb0EEEJNS5_IJNSA_ILi128EEESF_SG_EEENS5_IJNSS_IS1J_SC_EENSS_ISG_SC_EEEEESI_SJ_SI_SJ_NS1E_6fusion15FusionCallbacksIS1I_NS1O_17LinearCombinationISI_fSI_fLNS_15FloatRoundStyleE2EEES1K_S1N_JEEENS4_5SM1004TMEM4LOAD26SM100_TMEM_LOAD_32dp32b64xENS4_13SM90_TMA_LOADES1A_NS4_39AutoVectorizingCopyWithAssumedAlignmentILi128EEENS4_14SM90_TMA_STOREES1A_S20_S20_EEEvvEEEEvNT_6ParamsE) ;  /* 0xffffff3804347950 */ /* 0x000fea0003c3ffff */
        .weak           $__internal_2_$__cuda_sm10x_tcgen05_guardrail_trap_unallocated_columns_being_dealloced
        .type           $__internal_2_$__cuda_sm10x_tcgen05_guardrail_trap_unallocated_columns_being_dealloced,@function
        .size           $__internal_2_$__cuda_sm10x_tcgen05_guardrail_trap_unallocated_columns_being_dealloced,(.L_x_194 - $__internal_2_$__cuda_sm10x_tcgen05_guardrail_trap_unallocated_columns_being_dealloced)
$__internal_2_$__cuda_sm10x_tcgen05_guardrail_trap_unallocated_columns_being_dealloced:
[----:B------:R-:W-:Y:S05]  /*c730*/  BPT.TRAP 0x1 ;  /* 0x000000040000795c */ /* 0x000fea0000300000 */
[----:B------:R-:W-:-:S04]  /*c740*/  HFMA2 R3, -RZ, RZ, 0, 0 ;  /* 0x00000000ff037431 */ /* 0x000fc800000001ff */
[----:B------:R-:W-:Y:S05]  /*c750*/  RET.REL.NODEC R2 `(_ZN7cutlass13device_kernelINS_4gemm6kernel13GemmUniversalIN4cute5tupleIJiiiiEEENS1_10collective13CollectiveMmaINS1_35MainloopSm100TmaUmmaWarpSpecializedILi5ELi2ELi2ENS5_IJNS4_1CILi2EEESB_NSA_ILi1EEEEEEEENS5_IJNSA_ILi256EEESF_NSA_ILi64EEEEEENS_10bfloat16_tENS5_IJlSC_lEEESI_SJ_NS4_8TiledMMAINS4_8MMA_AtomIJNS4_26SM100_MMA_F16BF16_2x1SM_SSISI_SI_fLi256ELi256ELNS4_4UMMA5MajorE0ELSO_0ELNSN_7ScaleInE0ELSP_0EEEEEENS4_6LayoutINS5_IJSC_SC_SC_EEENS5_IJNSA_ILi0EEESU_SU_EEEEENS5_IJNS4_10UnderscoreESX_SX_EEEEENS4_28SM100_TMA_2SM_LOAD_MULTICASTENS4_14ComposedLayoutINS4_7SwizzleILi3ELi4ELi3EEENS4_18smem_ptr_flag_bitsILi16EEENSS_INS5_IJNSA_ILi8EEESG_EEENS5_IJSG_SC_EEEEEEEvNS4_8identityENS4_18SM100_TMA_2SM_LOADES1A_vS1B_EENS_8epilogue10collective18CollectiveEpilogueINS1E_23Sm100TmaWarpSpecializedILi4ELi2ELi64ELb1ELb0EEEJNS5_IJNSA_ILi128EEESF_SG_EEENS5_IJNSS_IS1J_SC_EENSS_ISG_SC_EEEEESI_SJ_SI_SJ_NS1E_6fusion15FusionCallbacksIS1I_NS1O_17LinearCombinationISI_fSI_fLNS_15FloatRoundStyleE2EEES1K_S1N_JEEENS4_5SM1004TMEM4LOAD26SM100_TMEM_LOAD_32dp32b64xENS4_13SM90_TMA_LOADES1A_NS4_39AutoVectorizingCopyWithAssumedAlignmentILi128EEENS4_14SM90_TMA_STOREES1A_S20_S20_EEEvvEEEEvNT_6ParamsE) ;  /* 0xffffff3802287950 */ /* 0x000fea0003c3ffff */
.L_x_193:
[----:B------:R-:W-:-:S00]  /*c760*/  BRA `(.L_x_193) ;  /* 0xfffffffc00fc7947 */ /* 0x000fc0000383ffff */
[----:B------:R-:W-:-:S00]  /*c770*/  NOP ;  /* 0x0000000000007918 */ /* 0x000fc00000000000 */
        /* <DEDUP_REMOVED lines=8> */
.L_x_194:


//--------------------- .nv.global.init           --------------------------
	.section	.nv.global.init,"aw",@progbits
.nv.global.init:
	.type		$str$27,@object
	.size		$str$27,($str$28 - $str$27)
$str$27:
        /*0000*/ 	.byte	0x28, 0x61, 0x64, 0x64, 0x72, 0x65, 0x73, 0x73, 0x20, 0x26, 0x20, 0x6d, 0x61, 0x73, 0x6b, 0x29
        /*0010*/ 	.byte	0x20, 0x3d, 0x3d, 0x20, 0x30, 0x00
	.type		$str$28,@object
	.size		$str$28,($str$26 - $str$28)
$str$28:
        /*0016*/ 	.byte	0x2f, 0x74, 0x6d, 0x70, 0x2f, 0x63, 0x75, 0x74, 0x6c, 0x61, 0x73, 0x73, 0x5f, 0x73, 0x77, 0x65
        /*0026*/ 	.byte	0x65, 0x70, 0x5f, 0x73, 0x72, 0x63, 0x2f, 0x69, 0x6e, 0x63, 0x6c, 0x75, 0x64, 0x65, 0x2f, 0x63
        /*0036*/ 	.byte	0x75, 0x74, 0x65, 0x2f, 0x70, 0x6f, 0x69, 0x6e, 0x74, 0x65, 0x72, 0x5f, 0x66, 0x6c, 0x61, 0x67
        /*0046*/ 	.byte	0x67, 0x65, 0x64, 0x2e, 0x68, 0x70, 0x70, 0x00
	.type		$str$26,@object
	.size		$str$26,($str$25 - $str$26)
$str$26:
        /*004e*/ 	.byte	0x2f, 0x74, 0x6d, 0x70, 0x2f, 0x63, 0x75, 0x74, 0x6c, 0x61, 0x73, 0x73, 0x5f, 0x73, 0x77, 0x65
        /*005e*/ 	.byte	0x65, 0x70, 0x5f, 0x73, 0x72, 0x63, 0x2f, 0x69, 0x6e, 0x63, 0x6c, 0x75, 0x64, 0x65, 0x2f, 0x63
        /*006e*/ 	.byte	0x75, 0x74, 0x65, 0x2f, 0x61, 0x74, 0x6f, 0x6d, 0x2f, 0x63, 0x6f, 0x70, 0x79, 0x5f, 0x74, 0x72
        /*007e*/ 	.byte	0x61, 0x69, 0x74, 0x73, 0x5f, 0x73, 0x6d, 0x31, 0x30, 0x30, 0x2e, 0x68, 0x70, 0x70, 0x00
	.type		$str$25,@object
	.size		$str$25,(__unnamed_1 - $str$25)
$str$25:
        /*008d*/ 	.byte	0x28, 0x28, 0x75, 0x69, 0x6e, 0x74, 0x33, 0x32, 0x5f, 0x74, 0x28, 0x74, 0x68, 0x72, 0x65, 0x61
        /*009d*/ 	.byte	0x64, 0x49, 0x64, 0x78, 0x2e, 0x78, 0x29, 0x20, 0x2f, 0x20, 0x33, 0x32, 0x29, 0x20, 0x25, 0x20
        /*00ad*/ 	.byte	0x34, 0x29, 0x20, 0x3d, 0x3d, 0x20, 0x28, 0x28, 0x28, 0x74, 0x6d, 0x65, 0x6d, 0x5f, 0x61, 0x64
        /*00bd*/ 	.byte	0x64, 0x72, 0x20, 0x3e, 0x3e, 0x20, 0x31, 0x36, 0x29, 0x20, 0x2f, 0x20, 0x33, 0x32, 0x29, 0x20
        /*00cd*/ 	.byte	0x25, 0x20, 0x34, 0x29, 0x00
	.type		__unnamed_1,@object
	.size		__unnamed_1,(__unnamed_2 - __unnamed_1)
__unnamed_1:
        /*00d2*/ 	.byte	0x61, 0x75, 0x74, 0x6f, 0x20, 0x63, 0x75, 0x74, 0x65, 0x3a, 0x3a, 0x61, 0x73, 0x5f, 0x70, 0x6f
        /* <DEDUP_REMOVED lines=24> */
        /*0262*/ 	.byte	0x38, 0x31, 0x39, 0x32, 0x3e, 0x3e, 0x3e, 0x3e, 0x5d, 0x00
	.type		__unnamed_2,@object
	.size		__unnamed_2,(.L_2 - __unnamed_2)
__unnamed_2:
        /* <DEDUP_REMOVED lines=43> */
        /*051c*/ 	.byte	0x74, 0x65, 0x3a, 0x3a, 0x43, 0x3c, 0x30, 0x3e, 0x3e, 0x3e, 0x3e, 0x5d, 0x00
.L_2:


//--------------------- .nv.shared._ZN7cutlass13device_kernelINS_4gemm6kernel13GemmUniversalIN4cute5tupleIJiiiiEEENS1_10collective13CollectiveMmaINS1_35MainloopSm100TmaUmmaWarpSpecializedILi5ELi2ELi2ENS5_IJNS4_1CILi2EEESB_NSA_ILi1EEEEEEEENS5_IJNSA_ILi256EEESF_NSA_ILi64EEEEEENS_10bfloat16_tENS5_IJlSC_lEEESI_SJ_NS4_8TiledMMAINS4_8MMA_AtomIJNS4_26SM100_MMA_F16BF16_2x1SM_SSISI_SI_fLi256ELi256ELNS4_4UMMA5MajorE0ELSO_0ELNSN_7ScaleInE0ELSP_0EEEEEENS4_6LayoutINS5_IJSC_SC_SC_EEENS5_IJNSA_ILi0EEESU_SU_EEEEENS5_IJNS4_10UnderscoreESX_SX_EEEEENS4_28SM100_TMA_2SM_LOAD_MULTICASTENS4_14ComposedLayoutINS4_7SwizzleILi3ELi4ELi3EEENS4_18smem_ptr_flag_bitsILi16EEENSS_INS5_IJNSA_ILi8EEESG_EEENS5_IJSG_SC_EEEEEEEvNS4_8identityENS4_18SM100_TMA_2SM_LOADES1A_vS1B_EENS_8epilogue10collective18CollectiveEpilogueINS1E_23Sm100TmaWarpSpecializedILi4ELi2ELi64ELb1ELb0EEEJNS5_IJNSA_ILi128EEESF_SG_EEENS5_IJNSS_IS1J_SC_EENSS_ISG_SC_EEEEESI_SJ_SI_SJ_NS1E_6fusion15FusionCallbacksIS1I_NS1O_17LinearCombinationISI_fSI_fLNS_15FloatRoundStyleE2EEES1K_S1N_JEEENS4_5SM1004TMEM4LOAD26SM100_TMEM_LOAD_32dp32b64xENS4_13SM90_TMA_LOADES1A_NS4_39AutoVectorizingCopyWithAssumedAlignmentILi128EEENS4_14SM90_TMA_STOREES1A_S20_S20_EEEvvEEEEvNT_6ParamsE --------------------------
	.section	.nv.shared._ZN7cutlass13device_kernelINS_4gemm6kernel13GemmUniversalIN4cute5tupleIJiiiiEEENS1_10collective13CollectiveMmaINS1_35MainloopSm100TmaUmmaWarpSpecializedILi5ELi2ELi2ENS5_IJNS4_1CILi2EEESB_NSA_ILi1EEEEEEEENS5_IJNSA_ILi256EEESF_NSA_ILi64EEEEEENS_10bfloat16_tENS5_IJlSC_lEEESI_SJ_NS4_8TiledMMAINS4_8MMA_AtomIJNS4_26SM100_MMA_F16BF16_2x1SM_SSISI_SI_fLi256ELi256ELNS4_4UMMA5MajorE0ELSO_0ELNSN_7ScaleInE0ELSP_0EEEEEENS4_6LayoutINS5_IJSC_SC_SC_EEENS5_IJNSA_ILi0EEESU_SU_EEEEENS5_IJNS4_10UnderscoreESX_SX_EEEEENS4_28SM100_TMA_2SM_LOAD_MULTICASTENS4_14ComposedLayoutINS4_7SwizzleILi3ELi4ELi3EEENS4_18smem_ptr_flag_bitsILi16EEENSS_INS5_IJNSA_ILi8EEESG_EEENS5_IJSG_SC_EEEEEEEvNS4_8identityENS4_18SM100_TMA_2SM_LOADES1A_vS1B_EENS_8epilogue10collective18CollectiveEpilogueINS1E_23Sm100TmaWarpSpecializedILi4ELi2ELi64ELb1ELb0EEEJNS5_IJNSA_ILi128EEESF_SG_EEENS5_IJNSS_IS1J_SC_EENSS_ISG_SC_EEEEESI_SJ_SI_SJ_NS1E_6fusion15FusionCallbacksIS1I_NS1O_17LinearCombinationISI_fSI_fLNS_15FloatRoundStyleE2EEES1K_S1N_JEEENS4_5SM1004TMEM4LOAD26SM100_TMEM_LOAD_32dp32b64xENS4_13SM90_TMA_LOADES1A_NS4_39AutoVectorizingCopyWithAssumedAlignmentILi128EEENS4_14SM90_TMA_STOREES1A_S20_S20_EEEvvEEEEvNT_6ParamsE,"aw",@nobits
	.sectionflags	@""
	.align	16
	.zero		1024


//--------------------- .nv.shared.reserved.0     --------------------------
	.section	.nv.shared.reserved.0,"aw",@nobits
	.weak		__nv_reservedSMEM_offset_0_alias
	.size		__nv_reservedSMEM_offset_0_alias, 0, 64
	.other		__nv_reservedSMEM_offset_0_alias,@"STO_CUDA_RESERVED_SHARED STV_DEFAULT"
__nv_reservedSMEM_offset_0_alias:
	.zero		0
.nv.shared.reserved.0:
	.zero		64
	.weak		__nv_reservedSMEM_tcgen05_partition
	.type		__nv_reservedSMEM_tcgen05_partition,@object
	.size		__nv_reservedSMEM_tcgen05_partition,(.L_0 - __nv_reservedSMEM_tcgen05_partition)
__nv_reservedSMEM_tcgen05_partition:
	.zero		32
.L_0:


//--------------------- .nv.global                --------------------------
	.section	.nv.global,"aw",@nobits
.nv.global:
	.type		_ZN40_INTERNAL_03698fa3_4_k_cu_6edf2fb5_258714cute1_E,@object
	.size		_ZN40_INTERNAL_03698fa3_4_k_cu_6edf2fb5_258714cute1_E,(_ZN40_INTERNAL_03698fa3_4_k_cu_6edf2fb5_258714cuda3std3__45__cpo6cbeginE - _ZN40_INTERNAL_03698fa3_4_k_cu_6edf2fb5_258714cute1_E)
_ZN40_INTERNAL_03698fa3_4_k_cu_6edf2fb5_258714cute1_E:
	.zero		1
	.type		_ZN40_INTERNAL_03698fa3_4_k_cu_6edf2fb5_258714cuda3std3__45__cpo6cbeginE,@object
	.size		_ZN40_INTERNAL_03698fa3_4_k_cu_6edf2fb5_258714cuda3std3__45__cpo6cbeginE,(_ZN40_INTERNAL_03698fa3_4_k_cu_6edf2fb5_258714cuda3std3__48in_placeE - _ZN40_INTERNAL_03698fa3_4_k_cu_6edf2fb5_258714cuda3std3__45__cpo6cbeginE)
_ZN40_INTERNAL_03698fa3_4_k_cu_6edf2fb5_258714cuda3std3__45__cpo6cbeginE:
	.zero		1
	.type		_ZN40_INTERNAL_03698fa3_4_k_cu_6edf2fb5_258714cuda3std3__48in_placeE,@object
	.size		_ZN40_INTERNAL_03698fa3_4_k_cu_6edf2fb5_258714cuda3std3__48in_placeE,(_ZN40_INTERNAL_03698fa3_4_k_cu_6edf2fb5_258714cuda3std6ranges3__45__cpo9iter_moveE - _ZN40_INTERNAL_03698fa3_4_k_cu_6edf2fb5_258714cuda3std3__48in_placeE)
_ZN40_INTERNAL_03698fa3_4_k_cu_6edf2fb5_258714cuda3std3__48in_placeE:
	.zero		1
	.type		_ZN40_INTERNAL_03698fa3_4_k_cu_6edf2fb5_258714cuda3std6ranges3__45__cpo9iter_moveE,@object
	.size		_ZN40_INTERNAL_03698fa3_4_k_cu_6edf2fb5_258714cuda3std6ranges3__45__cpo9iter_moveE,(_ZN40_INTERNAL_03698fa3_4_k_cu_6edf2fb5_258714cuda3std3__45__cpo5beginE - _ZN40_INTERNAL_03698fa3_4_k_cu_6edf2fb5_258714cuda3std6ranges3__45__cpo9iter_moveE)
_ZN40_INTERNAL_03698fa3_4_k_cu_6edf2fb5_258714cuda3std6ranges3__45__cpo9iter_moveE:
	.zero		1
	.type		_ZN40_INTERNAL_03698fa3_4_k_cu_6edf2fb5_258714cuda3std3__45__cpo5beginE,@object
	.size		_ZN40_INTERNAL_03698fa3_4_k_cu_6edf2fb5_258714cuda3std3__45__cpo5beginE,(_ZN40_INTERNAL_03698fa3_4_k_cu_6edf2fb5_258714cuda3std3__442_GLOBAL__N__03698fa3_4_k_cu_6edf2fb5_258716ignoreE - _ZN40_INTERNAL_03698fa3_4_k_cu_6edf2fb5_258714cuda3std3__45__cpo5beginE)
_ZN40_INTERNAL_03698fa3_4_k_cu_6edf2fb5_258714cuda3std3__45__cpo5beginE:
	.zero		1
	.type		_ZN40_INTERNAL_03698fa3_4_k_cu_6edf2fb5_258714cuda3std3__442_GLOBAL__N__03698fa3_4_k_cu_6edf2fb5_258716ignoreE,@object
	.size		_ZN40_INTERNAL_03698fa3_4_k_cu_6edf2fb5_258714cuda3std3__442_GLOBAL__N__03698fa3_4_k_cu_6edf2fb5_258716ignoreE,(_ZN40_INTERNAL_03698fa3_4_k_cu_6edf2fb5_258714cute7productE - _ZN40_INTERNAL_03698fa3_4_k_cu_6edf2fb5_258714cuda3std3__442_GLOBAL__N__03698fa3_4_k_cu_6edf2fb5_258716ignoreE)
_ZN40_INTERNAL_03698fa3_4_k_cu_6edf2fb5_258714cuda3std3__442_GLOBAL__N__03698fa3_4_k_cu_6edf2fb5_258716ignoreE:
	.zero		1
	.type		_ZN40_INTERNAL_03698fa3_4_k_cu_6edf2fb5_258714cute7productE,@object
	.size		_ZN40_INTERNAL_03698fa3_4_k_cu_6edf2fb5_258714cute7productE,(_ZN40_INTERNAL_03698fa3_4_k_cu_6edf2fb5_258714cuda3std3__45__cpo3endE - _ZN40_INTERNAL_03698fa3_4_k_cu_6edf2fb5_258714cute7productE)
_ZN40_INTERNAL_03698fa3_4_k_cu_6edf2fb5_258714cute7productE:
	.zero		1
	.type		_ZN40_INTERNAL_03698fa3_4_k_cu_6edf2fb5_258714cuda3std3__45__cpo3endE,@object
	.size		_ZN40_INTERNAL_03698fa3_4_k_cu_6edf2fb5_258714cuda3std3__45__cpo3endE,(_ZN40_INTERNAL_03698fa3_4_k_cu_6edf2fb5_258714cuda3std3__419piecewise_constructE - _ZN40_INTERNAL_03698fa3_4_k_cu_6edf2fb5_258714cuda3std3__45__cpo3endE)
_ZN40_INTERNAL_03698fa3_4_k_cu_6edf2fb5_258714cuda3std3__45__cpo3endE:
	.zero		1
	.type		_ZN40_INTERNAL_03698fa3_4_k_cu_6edf2fb5_258714cuda3std3__419piecewise_constructE,@object
	.size		_ZN40_INTERNAL_03698fa3_4_k_cu_6edf2fb5_258714cuda3std3__419piecewise_constructE,(_ZN40_INTERNAL_03698fa3_4_k_cu_6edf2fb5_258714cuda3std3__45__cpo4cendE - _ZN40_INTERNAL_03698fa3_4_k_cu_6edf2fb5_258714cuda3std3__419piecewise_constructE)
_ZN40_INTERNAL_03698fa3_4_k_cu_6edf2fb5_258714cuda3std3__419piecewise_constructE:
	.zero		1
	.type		_ZN40_INTERNAL_03698fa3_4_k_cu_6edf2fb5_258714cuda3std3__45__cpo4cendE,@object
	.size		_ZN40_INTERNAL_03698fa3_4_k_cu_6edf2fb5_258714cuda3std3__45__cpo4cendE,(_ZN40_INTERNAL_03698fa3_4_k_cu_6edf2fb5_258714cuda3std6ranges3__45__cpo4swapE - _ZN40_INTERNAL_03698fa3_4_k_cu_6edf2fb5_258714cuda3std3__45__cpo4cendE)
_ZN40_INTERNAL_03698fa3_4_k_cu_6edf2fb5_258714cuda3std3__45__cpo4cendE:
	.zero		1
	.type		_ZN40_INTERNAL_03698fa3_4_k_cu_6edf2fb5_258714cuda3std6ranges3__45__cpo4swapE,@object
	.size		_ZN40_INTERNAL_03698fa3_4_k_cu_6edf2fb5_258714cuda3std6ranges3__45__cpo4swapE,(.L_10 - _ZN40_INTERNAL_03698fa3_4_k_cu_6edf2fb5_258714cuda3std6ranges3__45__cpo4swapE)
_ZN40_INTERNAL_03698fa3_4_k_cu_6edf2fb5_258714cuda3std6ranges3__45__cpo4swapE:
	.zero		1
.L_10:


//--------------------- .nv.constant0._ZN7cutlass13device_kernelINS_4gemm6kernel13GemmUniversalIN4cute5tupleIJiiiiEEENS1_10collective13CollectiveMmaINS1_35MainloopSm100TmaUmmaWarpSpecializedILi5ELi2ELi2ENS5_IJNS4_1CILi2EEESB_NSA_ILi1EEEEEEEENS5_IJNSA_ILi256EEESF_NSA_ILi64EEEEEENS_10bfloat16_tENS5_IJlSC_lEEESI_SJ_NS4_8TiledMMAINS4_8MMA_AtomIJNS4_26SM100_MMA_F16BF16_2x1SM_SSISI_SI_fLi256ELi256ELNS4_4UMMA5MajorE0ELSO_0ELNSN_7ScaleInE0ELSP_0EEEEEENS4_6LayoutINS5_IJSC_SC_SC_EEENS5_IJNSA_ILi0EEESU_SU_EEEEENS5_IJNS4_10UnderscoreESX_SX_EEEEENS4_28SM100_TMA_2SM_LOAD_MULTICASTENS4_14ComposedLayoutINS4_7SwizzleILi3ELi4ELi3EEENS4_18smem_ptr_flag_bitsILi16EEENSS_INS5_IJNSA_ILi8EEESG_EEENS5_IJSG_SC_EEEEEEEvNS4_8identityENS4_18SM100_TMA_2SM_LOADES1A_vS1B_EENS_8epilogue10collective18CollectiveEpilogueINS1E_23Sm100TmaWarpSpecializedILi4ELi2ELi64ELb1ELb0EEEJNS5_IJNSA_ILi128EEESF_SG_EEENS5_IJNSS_IS1J_SC_EENSS_ISG_SC_EEEEESI_SJ_SI_SJ_NS1E_6fusion15FusionCallbacksIS1I_NS1O_17LinearCombinationISI_fSI_fLNS_15FloatRoundStyleE2EEES1K_S1N_JEEENS4_5SM1004TMEM4LOAD26SM100_TMEM_LOAD_32dp32b64xENS4_13SM90_TMA_LOADES1A_NS4_39AutoVectorizingCopyWithAssumedAlignmentILi128EEENS4_14SM90_TMA_STOREES1A_S20_S20_EEEvvEEEEvNT_6ParamsE --------------------------
	.section	.nv.constant0._ZN7cutlass13device_kernelINS_4gemm6kernel13GemmUniversalIN4cute5tupleIJiiiiEEENS1_10collective13CollectiveMmaINS1_35MainloopSm100TmaUmmaWarpSpecializedILi5ELi2ELi2ENS5_IJNS4_1CILi2EEESB_NSA_ILi1EEEEEEEENS5_IJNSA_ILi256EEESF_NSA_ILi64EEEEEENS_10bfloat16_tENS5_IJlSC_lEEESI_SJ_NS4_8TiledMMAINS4_8MMA_AtomIJNS4_26SM100_MMA_F16BF16_2x1SM_SSISI_SI_fLi256ELi256ELNS4_4UMMA5MajorE0ELSO_0ELNSN_7ScaleInE0ELSP_0EEEEEENS4_6LayoutINS5_IJSC_SC_SC_EEENS5_IJNSA_ILi0EEESU_SU_EEEEENS5_IJNS4_10UnderscoreESX_SX_EEEEENS4_28SM100_TMA_2SM_LOAD_MULTICASTENS4_14ComposedLayoutINS4_7SwizzleILi3ELi4ELi3EEENS4_18smem_ptr_flag_bitsILi16EEENSS_INS5_IJNSA_ILi8EEESG_EEENS5_IJSG_SC_EEEEEEEvNS4_8identityENS4_18SM100_TMA_2SM_LOADES1A_vS1B_EENS_8epilogue10collective18CollectiveEpilogueINS1E_23Sm100TmaWarpSpecializedILi4ELi2ELi64ELb1ELb0EEEJNS5_IJNSA_ILi128EEESF_SG_EEENS5_IJNSS_IS1J_SC_EENSS_ISG_SC_EEEEESI_SJ_SI_SJ_NS1E_6fusion15FusionCallbacksIS1I_NS1O_17LinearCombinationISI_fSI_fLNS_15FloatRoundStyleE2EEES1K_S1N_JEEENS4_5SM1004TMEM4LOAD26SM100_TMEM_LOAD_32dp32b64xENS4_13SM90_TMA_LOADES1A_NS4_39AutoVectorizingCopyWithAssumedAlignmentILi128EEENS4_14SM90_TMA_STOREES1A_S20_S20_EEEvvEEEEvNT_6ParamsE,"a",@progbits
	.sectionflags	@""
	.align	4
.nv.constant0._ZN7cutlass13device_kernelINS_4gemm6kernel13GemmUniversalIN4cute5tupleIJiiiiEEENS1_10collective13CollectiveMmaINS1_35MainloopSm100TmaUmmaWarpSpecializedILi5ELi2ELi2ENS5_IJNS4_1CILi2EEESB_NSA_ILi1EEEEEEEENS5_IJNSA_ILi256EEESF_NSA_ILi64EEEEEENS_10bfloat16_tENS5_IJlSC_lEEESI_SJ_NS4_8TiledMMAINS4_8MMA_AtomIJNS4_26SM100_MMA_F16BF16_2x1SM_SSISI_SI_fLi256ELi256ELNS4_4UMMA5MajorE0ELSO_0ELNSN_7ScaleInE0ELSP_0EEEEEENS4_6LayoutINS5_IJSC_SC_SC_EEENS5_IJNSA_ILi0EEESU_SU_EEEEENS5_IJNS4_10UnderscoreESX_SX_EEEEENS4_28SM100_TMA_2SM_LOAD_MULTICASTENS4_14ComposedLayoutINS4_7SwizzleILi3ELi4ELi3EEENS4_18smem_ptr_flag_bitsILi16EEENSS_INS5_IJNSA_ILi8EEESG_EEENS5_IJSG_SC_EEEEEEEvNS4_8identityENS4_18SM100_TMA_2SM_LOADES1A_vS1B_EENS_8epilogue10collective18CollectiveEpilogueINS1E_23Sm100TmaWarpSpecializedILi4ELi2ELi64ELb1ELb0EEEJNS5_IJNSA_ILi128EEESF_SG_EEENS5_IJNSS_IS1J_SC_EENSS_ISG_SC_EEEEESI_SJ_SI_SJ_NS1E_6fusion15FusionCallbacksIS1I_NS1O_17LinearCombinationISI_fSI_fLNS_15FloatRoundStyleE2EEES1K_S1N_JEEENS4_5SM1004TMEM4LOAD26SM100_TMEM_LOAD_32dp32b64xENS4_13SM90_TMA_LOADES1A_NS4_39AutoVectorizingCopyWithAssumedAlignmentILi128EEENS4_14SM90_TMA_STOREES1A_S20_S20_EEEvvEEEEvNT_6ParamsE:
	.zero		2944


//--------------------- SYMBOLS --------------------------

	.type		.nv.reservedSmem.offset0,@object
	.size		.nv.reservedSmem.offset0,0x4
	.type		.nv.reservedSmem.cap,@object
	.size		.nv.reservedSmem.cap,0x4
	.type		__assertfail,@function
